def matmul_kernel(
    a_ptr,
    b_ptr,
    c_ptr,
    M,
    N,
    K,
    stride_am,
    stride_ak,
    stride_bk,
    stride_bn,
    stride_cm,
    stride_cn,
    BLOCK_M: tl.constexpr,
    BLOCK_N: tl.constexpr,
    BLOCK_K: tl.constexpr,
    GROUP_M: tl.constexpr,
):
    pid = tl.program_id(axis=0)
    num_pid_m = tl.cdiv(M, BLOCK_M)
    num_pid_n = tl.cdiv(N, BLOCK_N)
    num_pid_in_group = GROUP_M * num_pid_n
    group_id = pid // num_pid_in_group
    first_pid_m = group_id * GROUP_M
    group_size_m = min(num_pid_m - first_pid_m, GROUP_M)
    pid_m = first_pid_m + ((pid % num_pid_in_group) % group_size_m)
    pid_n = (pid % num_pid_in_group) // group_size_m

    offs_am = (pid_m * BLOCK_M + tl.arange(0, BLOCK_M)) % M
    offs_bn = (pid_n * BLOCK_N + tl.arange(0, BLOCK_N)) % N
    offs_k = tl.arange(0, BLOCK_K)
    a_ptrs = a_ptr + offs_am[:, None] * stride_am + offs_k[None, :] * stride_ak
    b_ptrs = b_ptr + offs_k[:, None] * stride_bk + offs_bn[None, :] * stride_bn

    acc = tl.zeros((BLOCK_M, BLOCK_N), dtype=tl.float32)
    for kk in range(0, tl.cdiv(K, BLOCK_K)):
        a = tl.load(a_ptrs, mask=offs_k[None, :] < K - kk * BLOCK_K, other=0.0)
        b = tl.load(b_ptrs, mask=offs_k[:, None] < K - kk * BLOCK_K, other=0.0)
        acc = tl.dot(a, b, acc)
        a_ptrs += BLOCK_K * stride_ak
        b_ptrs += BLOCK_K * stride_bk

    c = acc.to(c_ptr.dtype.element_ty)
    offs_cm = pid_m * BLOCK_M + tl.arange(0, BLOCK_M)
    offs_cn = pid_n * BLOCK_N + tl.arange(0, BLOCK_N)
    c_ptrs = c_ptr + offs_cm[:, None] * stride_cm + offs_cn[None, :] * stride_cn
    mask = (offs_cm[:, None] < M) & (offs_cn[None, :] < N)
    tl.store(c_ptrs, c, mask=mask)

# config = {"BLOCK_K": 32, "BLOCK_M": 128, "BLOCK_N": 512, "GROUP_M": 8, "arch": "sm_90", "dtype": "fp16", "num_ctas": 2, "num_stages": 3, "num_warps": 4}
# arch = sm_90


// ===== COMPILED SASS (sm_90a) =====

	.target	sm_90a

	.elftype	@"ET_EXEC"


//--------------------- .note.nv.tkinfo           --------------------------
	.section	.note.nv.tkinfo,"",@"SHT_NOTE"
	.sectionflags	@"SHF_NOTE_NV_TKINFO"
	.tkinfo
        /*0018*/ 	.word	0x00000002
        /*0030*/ 	.string	""
        /*0030*/ 	.string	"ptxas"
        /*0030*/ 	.string	"Cuda compilation tools, release 13.0, V13.0.88"
        /*0030*/ 	.string	"Build cuda_13.0.r13.0/compiler.36424714_0"
        /*0030*/ 	.string	"-v  -suppress-debug-info  -lineinfo  -arch sm_90a "



//--------------------- .note.nv.cuinfo           --------------------------
	.section	.note.nv.cuinfo,"",@"SHT_NOTE"
	.sectionflags	@"SHF_NOTE_NV_CUINFO"
        /*0018*/ 	.short	0x0002
        /*001a*/ 	.short	0x005a
        /*001c*/ 	.short	0x0082
	.zero		2


//--------------------- .nv.info                  --------------------------
	.section	.nv.info,"",@"SHT_CUDA_INFO"
	.align	4


	//----- nvinfo : EIATTR_REGCOUNT
	.align		4
        /*0000*/ 	.byte	0x04, 0x2f
        /*0002*/ 	.short	(.L_1 - .L_0)
	.align		4
.L_0:
        /*0004*/ 	.word	index@(matmul_kernel)
        /*0008*/ 	.word	0x000000ff


	//----- nvinfo : EIATTR_FRAME_SIZE
	.align		4
.L_1:
        /*000c*/ 	.byte	0x04, 0x11
        /*000e*/ 	.short	(.L_3 - .L_2)
	.align		4
.L_2:
        /*0010*/ 	.word	index@(matmul_kernel)
        /*0014*/ 	.word	0x00000608


	//----- nvinfo : EIATTR_MIN_STACK_SIZE
	.align		4
.L_3:
        /*0018*/ 	.byte	0x04, 0x12
        /*001a*/ 	.short	(.L_5 - .L_4)
	.align		4
.L_4:
        /*001c*/ 	.word	index@(matmul_kernel)
        /*0020*/ 	.word	0x00000608
.L_5:


//--------------------- .nv.compat                --------------------------
	.section	.nv.compat,"",@"SHT_CUDA_COMPAT_INFO"
	.align	4
        /*0000*/ 	.byte	0x02, 0x09, 0x01, 0x00, 0x02, 0x02, 0x04, 0x00, 0x02, 0x05, 0x05, 0x00, 0x03, 0x07, 0x01, 0x01
        /*0010*/ 	.byte	0x02, 0x03, 0x00, 0x00, 0x02, 0x06, 0x01, 0x00, 0x04, 0x0b, 0x08, 0x00, 0x00, 0x00, 0x00, 0x00
        /*0020*/ 	.byte	0x00, 0x00, 0x00, 0x00


//--------------------- .nv.info.matmul_kernel    --------------------------
	.section	.nv.info.matmul_kernel,"",@"SHT_CUDA_INFO"
	.sectionflags	@""
	.align	4


	//----- nvinfo : EIATTR_CUDA_API_VERSION
	.align		4
        /*0000*/ 	.byte	0x04, 0x37
        /*0002*/ 	.short	(.L_7 - .L_6)
.L_6:
        /*0004*/ 	.word	0x00000082


	//----- nvinfo : EIATTR_KPARAM_INFO
	.align		4
.L_7:
        /*0008*/ 	.byte	0x04, 0x17
        /*000a*/ 	.short	(.L_9 - .L_8)
.L_8:
        /*000c*/ 	.word	0x00000000
        /*0010*/ 	.short	0x000d
        /*0012*/ 	.short	0x0048
        /*0014*/ 	.byte	0x00, 0xf4, 0x21, 0x00


	//----- nvinfo : EIATTR_KPARAM_INFO
	.align		4
.L_9:
        /*0018*/ 	.byte	0x04, 0x17
        /*001a*/ 	.short	(.L_11 - .L_10)
.L_10:
        /*001c*/ 	.word	0x00000000
        /*0020*/ 	.short	0x000c
        /*0022*/ 	.short	0x0040
        /*0024*/ 	.byte	0x00, 0xf4, 0x21, 0x00


	//----- nvinfo : EIATTR_KPARAM_INFO
	.align		4
.L_11:
        /*0028*/ 	.byte	0x04, 0x17
        /*002a*/ 	.short	(.L_13 - .L_12)
.L_12:
        /*002c*/ 	.word	0x00000000
        /*0030*/ 	.short	0x000b
        /*0032*/ 	.short	0x0038
        /*0034*/ 	.byte	0x00, 0xf0, 0x11, 0x00


	//----- nvinfo : EIATTR_KPARAM_INFO
	.align		4
.L_13:
        /*0038*/ 	.byte	0x04, 0x17
        /*003a*/ 	.short	(.L_15 - .L_14)
.L_14:
        /*003c*/ 	.word	0x00000000
        /*0040*/ 	.short	0x000a
        /*0042*/ 	.short	0x0034
        /*0044*/ 	.byte	0x00, 0xf0, 0x11, 0x00


	//----- nvinfo : EIATTR_KPARAM_INFO
	.align		4
.L_15:
        /*0048*/ 	.byte	0x04, 0x17
        /*004a*/ 	.short	(.L_17 - .L_16)
.L_16:
        /*004c*/ 	.word	0x00000000
        /*0050*/ 	.short	0x0009
        /*0052*/ 	.short	0x0030
        /*0054*/ 	.byte	0x00, 0xf0, 0x11, 0x00


	//----- nvinfo : EIATTR_KPARAM_INFO
	.align		4
.L_17:
        /*0058*/ 	.byte	0x04, 0x17
        /*005a*/ 	.short	(.L_19 - .L_18)
.L_18:
        /*005c*/ 	.word	0x00000000
        /*0060*/ 	.short	0x0008
        /*0062*/ 	.short	0x002c
        /*0064*/ 	.byte	0x00, 0xf0, 0x11, 0x00


	//----- nvinfo : EIATTR_KPARAM_INFO
	.align		4
.L_19:
        /*0068*/ 	.byte	0x04, 0x17
        /*006a*/ 	.short	(.L_21 - .L_20)
.L_20:
        /*006c*/ 	.word	0x00000000
        /*0070*/ 	.short	0x0007
        /*0072*/ 	.short	0x0028
        /*0074*/ 	.byte	0x00, 0xf0, 0x11, 0x00


	//----- nvinfo : EIATTR_KPARAM_INFO
	.align		4
.L_21:
        /*0078*/ 	.byte	0x04, 0x17
        /*007a*/ 	.short	(.L_23 - .L_22)
.L_22:
        /*007c*/ 	.word	0x00000000
        /*0080*/ 	.short	0x0006
        /*0082*/ 	.short	0x0024
        /*0084*/ 	.byte	0x00, 0xf0, 0x11, 0x00


	//----- nvinfo : EIATTR_KPARAM_INFO
	.align		4
.L_23:
        /*0088*/ 	.byte	0x04, 0x17
        /*008a*/ 	.short	(.L_25 - .L_24)
.L_24:
        /*008c*/ 	.word	0x00000000
        /*0090*/ 	.short	0x0005
        /*0092*/ 	.short	0x0020
        /*0094*/ 	.byte	0x00, 0xf0, 0x11, 0x00


	//----- nvinfo : EIATTR_KPARAM_INFO
	.align		4
.L_25:
        /*0098*/ 	.byte	0x04, 0x17
        /*009a*/ 	.short	(.L_27 - .L_26)
.L_26:
        /*009c*/ 	.word	0x00000000
        /*00a0*/ 	.short	0x0004
        /*00a2*/ 	.short	0x001c
        /*00a4*/ 	.byte	0x00, 0xf0, 0x11, 0x00


	//----- nvinfo : EIATTR_KPARAM_INFO
	.align		4
.L_27:
        /*00a8*/ 	.byte	0x04, 0x17
        /*00aa*/ 	.short	(.L_29 - .L_28)
.L_28:
        /*00ac*/ 	.word	0x00000000
        /*00b0*/ 	.short	0x0003
        /*00b2*/ 	.short	0x0018
        /*00b4*/ 	.byte	0x00, 0xf0, 0x11, 0x00


	//----- nvinfo : EIATTR_KPARAM_INFO
	.align		4
.L_29:
        /*00b8*/ 	.byte	0x04, 0x17
        /*00ba*/ 	.short	(.L_31 - .L_30)
.L_30:
        /*00bc*/ 	.word	0x00000000
        /*00c0*/ 	.short	0x0002
        /*00c2*/ 	.short	0x0010
        /*00c4*/ 	.byte	0x00, 0xf4, 0x21, 0x00


	//----- nvinfo : EIATTR_KPARAM_INFO
	.align		4
.L_31:
        /*00c8*/ 	.byte	0x04, 0x17
        /*00ca*/ 	.short	(.L_33 - .L_32)
.L_32:
        /*00cc*/ 	.word	0x00000000
        /*00d0*/ 	.short	0x0001
        /*00d2*/ 	.short	0x0008
        /*00d4*/ 	.byte	0x00, 0xf4, 0x21, 0x00


	//----- nvinfo : EIATTR_KPARAM_INFO
	.align		4
.L_33:
        /*00d8*/ 	.byte	0x04, 0x17
        /*00da*/ 	.short	(.L_35 - .L_34)
.L_34:
        /*00dc*/ 	.word	0x00000000
        /*00e0*/ 	.short	0x0000
        /*00e2*/ 	.short	0x0000
        /*00e4*/ 	.byte	0x00, 0xf4, 0x21, 0x00


	//----- nvinfo : EIATTR_EXPLICIT_CLUSTER
	.align		4
.L_35:
        /*00e8*/ 	.byte	0x01, 0x3e
	.zero		2


	//----- nvinfo : EIATTR_CTA_PER_CLUSTER
	.align		4
        /*00ec*/ 	.byte	0x04, 0x3d
        /*00ee*/ 	.short	(.L_37 - .L_36)
.L_36:
        /*00f0*/ 	.word	0x00000002
        /*00f4*/ 	.word	0x00000001
        /*00f8*/ 	.word	0x00000001


	//----- nvinfo : EIATTR_SPARSE_MMA_MASK
	.align		4
.L_37:
        /*00fc*/ 	.byte	0x03, 0x50
        /*00fe*/ 	.short	0x0000


	//----- nvinfo : EIATTR_MAXREG_COUNT
	.align		4
        /*0100*/ 	.byte	0x03, 0x1b
        /*0102*/ 	.short	0x00ff


	//----- nvinfo : EIATTR_NUM_BARRIERS
	.align		4
        /*0104*/ 	.byte	0x02, 0x4c
        /*0106*/ 	.byte	0x01
	.zero		1


	//----- nvinfo : EIATTR_ANNOTATIONS
	.align		4
        /*0108*/ 	.byte	0x04, 0x55
        /*010a*/ 	.short	(.L_39 - .L_38)


	//   ....[0]....
.L_38:
        /*010c*/ 	.word	0x00000001
        /*0110*/ 	.byte	0x80, 0x09, 0x00, 0x00, 0x01, 0x00, 0x00, 0x00, 0x70, 0x3c, 0x00, 0x00, 0x01, 0x00, 0x00, 0x00
        /* <DEDUP_REMOVED lines=404> */
        /*1a60*/ 	.byte	0xd0, 0xbe, 0x00, 0x00, 0x01, 0x00, 0x00, 0x00, 0xc0, 0xc6, 0x00, 0x00


	//----- nvinfo : EIATTR_MERCURY_ISA_VERSION
	.align		4
.L_39:
        /*1a6c*/ 	.byte	0x03, 0x5f
        /*1a6e*/ 	.short	0x0101


	//----- nvinfo : EIATTR_EXIT_INSTR_OFFSETS
	.align		4
        /*1a70*/ 	.byte	0x04, 0x1c
        /*1a72*/ 	.short	(.L_41 - .L_40)


	//   ....[0]....
.L_40:
        /*1a74*/ 	.word	0x000157c0


	//   ....[1]....
        /*1a78*/ 	.word	0x000157f0


	//----- nvinfo : EIATTR_REQNTID
	.align		4
.L_41:
        /*1a7c*/ 	.byte	0x04, 0x10
        /*1a7e*/ 	.short	(.L_43 - .L_42)
.L_42:
        /*1a80*/ 	.word	0x00000080
        /*1a84*/ 	.word	0x00000001
        /*1a88*/ 	.word	0x00000001


	//----- nvinfo : EIATTR_CBANK_PARAM_SIZE
	.align		4
.L_43:
        /*1a8c*/ 	.byte	0x03, 0x19
        /*1a8e*/ 	.short	0x0050


	//----- nvinfo : EIATTR_PARAM_CBANK
	.align		4
        /*1a90*/ 	.byte	0x04, 0x0a
        /*1a92*/ 	.short	(.L_45 - .L_44)
	.align		4
.L_44:
        /*1a94*/ 	.word	index@(.nv.constant0.matmul_kernel)
        /*1a98*/ 	.short	0x0210
        /*1a9a*/ 	.short	0x0050


	//----- nvinfo : EIATTR_SW_WAR
	.align		4
.L_45:
        /*1a9c*/ 	.byte	0x04, 0x36
        /*1a9e*/ 	.short	(.L_47 - .L_46)
.L_46:
        /*1aa0*/ 	.word	0x00000008
.L_47:


//--------------------- .nv.callgraph             --------------------------
	.section	.nv.callgraph,"",@"SHT_CUDA_CALLGRAPH"
	.align	4
	.sectionentsize	8
	.align		4
        /*0000*/ 	.word	0x00000000
	.align		4
        /*0004*/ 	.word	0xffffffff
	.align		4
        /*0008*/ 	.word	0x00000000
	.align		4
        /*000c*/ 	.word	0xfffffffe
	.align		4
        /*0010*/ 	.word	0x00000000
	.align		4
        /*0014*/ 	.word	0xfffffffd
	.align		4
        /*0018*/ 	.word	0x00000000
	.align		4
        /*001c*/ 	.word	0xfffffffc


//--------------------- .text.matmul_kernel       --------------------------
	.section	.text.matmul_kernel,"ax",@progbits
	.align	128
        .global         matmul_kernel
        .type           matmul_kernel,@function
        .size           matmul_kernel,(.L_x_3 - matmul_kernel)
        .other          matmul_kernel,@"STO_CUDA_ENTRY STV_DEFAULT"
matmul_kernel:
.text.matmul_kernel:
[----:B------:R-:W0:Y:S08]  /*0000*/  LDC R1, c[0x0][0x28] ;  /* 0x00000a00ff017b82 */ /* 0x000e300000000800 */
[----:B------:R-:W1:Y:S01]  /*0010*/  LDC.64 R52, c[0x0][0x228] ;  /* 0x00008a00ff347b82 */ /* 0x000e620000000a00 */
[----:B0-----:R-:W-:Y:S01]  /*0020*/  VIADD R1, R1, 0xfffff9f8 ;  /* 0xfffff9f801017836 */ /* 0x001fe20000000000 */
[----:B------:R-:W-:Y:S01]  /*0030*/  ULDC.64 UR14, c[0x0][0x208] ;  /* 0x00008200000e7ab9 */ /* 0x000fe20000000a00 */
[----:B------:R-:W-:-:S02]  /*0040*/  CS2R R36, SRZ ;  /* 0x0000000000247805 */ /* 0x000fc4000001ff00 */
[----:B------:R-:W-:Y:S02]  /*0050*/  CS2R R38, SRZ ;  /* 0x0000000000267805 */ /* 0x000fe4000001ff00 */
[----:B------:R-:W-:Y:S02]  /*0060*/  CS2R R40, SRZ ;  /* 0x0000000000287805 */ /* 0x000fe4000001ff00 */
[----:B------:R-:W-:Y:S02]  /*0070*/  CS2R R42, SRZ ;  /* 0x00000000002a7805 */ /* 0x000fe4000001ff00 */
[----:B------:R-:W-:Y:S01]  /*0080*/  CS2R R44, SRZ ;  /* 0x00000000002c7805 */ /* 0x000fe2000001ff00 */
[----:B------:R-:W0:Y:S01]  /*0090*/  S2UR UR4, SR_CTAID.X ;  /* 0x00000000000479c3 */ /* 0x000e220000002500 */
[----:B------:R-:W-:Y:S02]  /*00a0*/  CS2R R46, SRZ ;  /* 0x00000000002e7805 */ /* 0x000fe4000001ff00 */
[----:B------:R-:W-:-:S02]  /*00b0*/  CS2R R48, SRZ ;  /* 0x0000000000307805 */ /* 0x000fc4000001ff00 */
[----:B------:R-:W-:Y:S02]  /*00c0*/  CS2R R50, SRZ ;  /* 0x0000000000327805 */ /* 0x000fe4000001ff00 */
[----:B------:R-:W-:Y:S02]  /*00d0*/  CS2R R20, SRZ ;  /* 0x0000000000147805 */ /* 0x000fe4000001ff00 */
[----:B------:R-:W-:Y:S02]  /*00e0*/  CS2R R22, SRZ ;  /* 0x0000000000167805 */ /* 0x000fe4000001ff00 */
[----:B------:R-:W-:Y:S02]  /*00f0*/  CS2R R16, SRZ ;  /* 0x0000000000107805 */ /* 0x000fe4000001ff00 */
[----:B------:R-:W-:Y:S01]  /*0100*/  CS2R R18, SRZ ;  /* 0x0000000000127805 */ /* 0x000fe2000001ff00 */
[----:B------:R-:W2:Y:S01]  /*0110*/  LDC R196, c[0x0][0x230] ;  /* 0x00008c00ffc47b82 */ /* 0x000ea20000000800 */
[----:B------:R-:W-:-:S02]  /*0120*/  CS2R R12, SRZ ;  /* 0x00000000000c7805 */ /* 0x000fc4000001ff00 */
[----:B------:R-:W-:Y:S02]  /*0130*/  CS2R R14, SRZ ;  /* 0x00000000000e7805 */ /* 0x000fe4000001ff00 */
[----:B------:R-:W-:Y:S02]  /*0140*/  CS2R R56, SRZ ;  /* 0x0000000000387805 */ /* 0x000fe4000001ff00 */
[----:B------:R-:W-:Y:S02]  /*0150*/  CS2R R58, SRZ ;  /* 0x00000000003a7805 */ /* 0x000fe4000001ff00 */
[----:B------:R-:W-:Y:S02]  /*0160*/  CS2R R60, SRZ ;  /* 0x00000000003c7805 */ /* 0x000fe4000001ff00 */
[----:B------:R-:W-:Y:S02]  /*0170*/  CS2R R62, SRZ ;  /* 0x00000000003e7805 */ /* 0x000fe4000001ff00 */
[----:B------:R-:W-:Y:S01]  /*0180*/  CS2R R64, SRZ ;  /* 0x0000000000407805 */ /* 0x000fe2000001ff00 */
[----:B-1----:R-:W-:Y:S01]  /*0190*/  VIADD R0, R53, 0x1ff ;  /* 0x000001ff35007836 */ /* 0x002fe20000000000 */
[----:B------:R-:W-:-:S02]  /*01a0*/  CS2R R66, SRZ ;  /* 0x0000000000427805 */ /* 0x000fc4000001ff00 */
[----:B------:R-:W-:Y:S02]  /*01b0*/  CS2R R68, SRZ ;  /* 0x0000000000447805 */ /* 0x000fe4000001ff00 */
[----:B------:R-:W-:Y:S02]  /*01c0*/  CS2R R70, SRZ ;  /* 0x0000000000467805 */ /* 0x000fe4000001ff00 */
[----:B------:R-:W-:Y:S02]  /*01d0*/  CS2R R72, SRZ ;  /* 0x0000000000487805 */ /* 0x000fe4000001ff00 */
[----:B------:R-:W-:Y:S02]  /*01e0*/  SHF.R.S32.HI R3, RZ, 0x1f, R0 ;  /* 0x0000001fff037819 */ /* 0x000fe40000011400 */
[----:B------:R-:W-:Y:S02]  /*01f0*/  CS2R R74, SRZ ;  /* 0x00000000004a7805 */ /* 0x000fe4000001ff00 */
[----:B------:R-:W-:-:S02]  /*0200*/  CS2R R76, SRZ ;  /* 0x00000000004c7805 */ /* 0x000fc4000001ff00 */
[----:B0-----:R-:W-:Y:S01]  /*0210*/  I2FP.F32.U32 R5, UR4 ;  /* 0x0000000400057c45 */ /* 0x001fe20008201000 */
[----:B------:R-:W-:Y:S01]  /*0220*/  ULDC UR4, c[0x0][0x150] ;  /* 0x0000540000047ab9 */ /* 0x000fe20000000800 */
[----:B------:R-:W-:Y:S02]  /*0230*/  LEA.HI R3, R3, R0, RZ, 0x9 ;  /* 0x0000000003037211 */ /* 0x000fe400078f48ff */
[----:B------:R-:W-:Y:S02]  /*0240*/  CS2R R78, SRZ ;  /* 0x00000000004e7805 */ /* 0x000fe4000001ff00 */
[----:B------:R-:W-:Y:S01]  /*0250*/  CS2R R80, SRZ ;  /* 0x0000000000507805 */ /* 0x000fe2000001ff00 */
[----:B------:R-:W-:Y:S01]  /*0260*/  FMUL R5, R5, UR4 ;  /* 0x0000000405057c20 */ /* 0x000fe20008400000 */
[----:B------:R-:W-:Y:S02]  /*0270*/  SHF.R.S32.HI R3, RZ, 0x9, R3 ;  /* 0x00000009ff037819 */ /* 0x000fe40000011403 */
[----:B------:R-:W-:Y:S01]  /*0280*/  CS2R R82, SRZ ;  /* 0x0000000000527805 */ /* 0x000fe2000001ff00 */
[----:B--2---:R-:W-:Y:S01]  /*0290*/  VIADD R196, R196, 0x1f ;  /* 0x0000001fc4c47836 */ /* 0x004fe20000000000 */
[----:B------:R-:W-:-:S02]  /*02a0*/  CS2R R84, SRZ ;  /* 0x0000000000547805 */ /* 0x000fc4000001ff00 */
[----:B------:R-:W-:Y:S01]  /*02b0*/  CS2R R86, SRZ ;  /* 0x0000000000567805 */ /* 0x000fe2000001ff00 */
[----:B------:R-:W-:Y:S01]  /*02c0*/  IMAD.SHL.U32 R4, R3, 0x8, RZ ;  /* 0x0000000803047824 */ /* 0x000fe200078e00ff */
[----:B------:R-:W0:Y:S01]  /*02d0*/  F2I.U32.TRUNC.NTZ R5, R5 ;  /* 0x0000000500057305 */ /* 0x000e22000020f000 */
[----:B------:R-:W-:Y:S02]  /*02e0*/  CS2R R88, SRZ ;  /* 0x0000000000587805 */ /* 0x000fe4000001ff00 */
[----:B------:R-:W-:Y:S02]  /*02f0*/  CS2R R90, SRZ ;  /* 0x00000000005a7805 */ /* 0x000fe4000001ff00 */
[----:B------:R-:W-:Y:S02]  /*0300*/  CS2R R92, SRZ ;  /* 0x00000000005c7805 */ /* 0x000fe4000001ff00 */
[----:B------:R-:W-:Y:S02]  /*0310*/  IABS R7, R4 ;  /* 0x0000000400077213 */ /* 0x000fe40000000000 */
[----:B------:R-:W-:-:S02]  /*0320*/  CS2R R94, SRZ ;  /* 0x00000000005e7805 */ /* 0x000fc4000001ff00 */
[----:B------:R-:W-:Y:S02]  /*0330*/  CS2R R96, SRZ ;  /* 0x0000000000607805 */ /* 0x000fe4000001ff00 */
[----:B------:R-:W-:Y:S01]  /*0340*/  CS2R R98, SRZ ;  /* 0x0000000000627805 */ /* 0x000fe2000001ff00 */
[----:B------:R-:W1:Y:S01]  /*0350*/  I2F.RP R0, R7 ;  /* 0x0000000700007306 */ /* 0x000e620000209400 */
[----:B------:R-:W-:Y:S02]  /*0360*/  CS2R R100, SRZ ;  /* 0x0000000000647805 */ /* 0x000fe4000001ff00 */
[----:B------:R-:W-:Y:S02]  /*0370*/  CS2R R102, SRZ ;  /* 0x0000000000667805 */ /* 0x000fe4000001ff00 */
[----:B------:R-:W-:Y:S02]  /*0380*/  CS2R R104, SRZ ;  /* 0x0000000000687805 */ /* 0x000fe4000001ff00 */
[----:B------:R-:W-:-:S02]  /*0390*/  CS2R R106, SRZ ;  /* 0x00000000006a7805 */ /* 0x000fc4000001ff00 */
[----:B------:R-:W-:Y:S02]  /*03a0*/  CS2R R108, SRZ ;  /* 0x00000000006c7805 */ /* 0x000fe4000001ff00 */
[----:B------:R-:W-:Y:S02]  /*03b0*/  CS2R R110, SRZ ;  /* 0x00000000006e7805 */ /* 0x000fe4000001ff00 */
[----:B0-----:R-:W-:Y:S02]  /*03c0*/  IABS R11, R5 ;  /* 0x00000005000b7213 */ /* 0x001fe40000000000 */
[----:B------:R-:W-:Y:S02]  /*03d0*/  CS2R R112, SRZ ;  /* 0x0000000000707805 */ /* 0x000fe4000001ff00 */
[----:B------:R-:W-:Y:S02]  /*03e0*/  CS2R R114, SRZ ;  /* 0x0000000000727805 */ /* 0x000fe4000001ff00 */
[----:B------:R-:W-:-:S02]  /*03f0*/  CS2R R116, SRZ ;  /* 0x0000000000747805 */ /* 0x000fc4000001ff00 */
[----:B------:R-:W-:Y:S02]  /*0400*/  CS2R R118, SRZ ;  /* 0x0000000000767805 */ /* 0x000fe4000001ff00 */
[----:B------:R-:W-:Y:S02]  /*0410*/  CS2R R120, SRZ ;  /* 0x0000000000787805 */ /* 0x000fe4000001ff00 */
[----:B------:R-:W-:Y:S02]  /*0420*/  CS2R R122, SRZ ;  /* 0x00000000007a7805 */ /* 0x000fe4000001ff00 */
[----:B------:R-:W-:Y:S01]  /*0430*/  CS2R R124, SRZ ;  /* 0x00000000007c7805 */ /* 0x000fe2000001ff00 */
[----:B-1----:R-:W0:Y:S01]  /*0440*/  MUFU.RCP R0, R0 ;  /* 0x0000000000007308 */ /* 0x002e220000001000 */
[----:B------:R-:W-:Y:S02]  /*0450*/  CS2R R126, SRZ ;  /* 0x00000000007e7805 */ /* 0x000fe4000001ff00 */
[----:B------:R-:W-:-:S02]  /*0460*/  CS2R R128, SRZ ;  /* 0x0000000000807805 */ /* 0x000fc4000001ff00 */
[----:B------:R-:W-:Y:S02]  /*0470*/  CS2R R130, SRZ ;  /* 0x0000000000827805 */ /* 0x000fe4000001ff00 */
[----:B------:R-:W-:Y:S02]  /*0480*/  CS2R R132, SRZ ;  /* 0x0000000000847805 */ /* 0x000fe4000001ff00 */
[----:B------:R-:W-:Y:S02]  /*0490*/  CS2R R134, SRZ ;  /* 0x0000000000867805 */ /* 0x000fe4000001ff00 */
[----:B------:R-:W-:Y:S02]  /*04a0*/  CS2R R136, SRZ ;  /* 0x0000000000887805 */ /* 0x000fe4000001ff00 */
[----:B------:R-:W-:Y:S02]  /*04b0*/  CS2R R138, SRZ ;  /* 0x00000000008a7805 */ /* 0x000fe4000001ff00 */
[----:B------:R-:W-:-:S02]  /*04c0*/  CS2R R140, SRZ ;  /* 0x00000000008c7805 */ /* 0x000fc4000001ff00 */
[----:B------:R-:W-:Y:S02]  /*04d0*/  CS2R R142, SRZ ;  /* 0x00000000008e7805 */ /* 0x000fe4000001ff00 */
[----:B------:R-:W-:Y:S02]  /*04e0*/  CS2R R144, SRZ ;  /* 0x0000000000907805 */ /* 0x000fe4000001ff00 */
[----:B------:R-:W-:Y:S02]  /*04f0*/  CS2R R146, SRZ ;  /* 0x0000000000927805 */ /* 0x000fe4000001ff00 */
[----:B------:R-:W-:Y:S02]  /*0500*/  CS2R R148, SRZ ;  /* 0x0000000000947805 */ /* 0x000fe4000001ff00 */
[----:B------:R-:W-:Y:S01]  /*0510*/  CS2R R150, SRZ ;  /* 0x0000000000967805 */ /* 0x000fe2000001ff00 */
[----:B0-----:R-:W-:Y:S01]  /*0520*/  VIADD R2, R0, 0xffffffe ;  /* 0x0ffffffe00027836 */ /* 0x001fe20000000000 */
[----:B------:R-:W-:-:S03]  /*0530*/  IABS R0, R4 ;  /* 0x0000000400007213 */ /* 0x000fc60000000000 */
[----:B------:R0:W1:Y:S02]  /*0540*/  F2I.FTZ.U32.TRUNC.NTZ R3, R2 ;  /* 0x0000000200037305 */ /* 0x000064000021f000 */
[----:B------:R-:W-:Y:S02]  /*0550*/  IMAD.MOV R0, RZ, RZ, -R0 ;  /* 0x000000ffff007224 */ /* 0x000fe400078e0a00 */
[----:B0-----:R-:W-:Y:S02]  /*0560*/  IMAD.MOV.U32 R2, RZ, RZ, RZ ;  /* 0x000000ffff027224 */ /* 0x001fe400078e00ff */
[----:B-1----:R-:W-:-:S04]  /*0570*/  IMAD.MOV R6, RZ, RZ, -R3 ;  /* 0x000000ffff067224 */ /* 0x002fc800078e0a03 */
[----:B------:R-:W-:-:S04]  /*0580*/  IMAD R9, R6, R7, RZ ;  /* 0x0000000706097224 */ /* 0x000fc800078e02ff */
[----:B------:R-:W-:-:S06]  /*0590*/  IMAD.HI.U32 R2, R3, R9, R2 ;  /* 0x0000000903027227 */ /* 0x000fcc00078e0002 */
[----:B------:R-:W-:-:S04]  /*05a0*/  IMAD.HI.U32 R2, R2, R11, RZ ;  /* 0x0000000b02027227 */ /* 0x000fc800078e00ff */
[----:B------:R-:W-:-:S05]  /*05b0*/  IMAD R0, R2, R0, R11 ;  /* 0x0000000002007224 */ /* 0x000fca00078e020b */
[----:B------:R-:W-:-:S13]  /*05c0*/  ISETP.GT.U32.AND P1, PT, R7, R0, PT ;  /* 0x000000000700720c */ /* 0x000fda0003f24070 */
[----:B------:R-:W-:Y:S02]  /*05d0*/  @!P1 IMAD.IADD R0, R0, 0x1, -R7 ;  /* 0x0000000100009824 */ /* 0x000fe400078e0a07 */
[----:B------:R-:W-:Y:S01]  /*05e0*/  @!P1 VIADD R2, R2, 0x1 ;  /* 0x0000000102029836 */ /* 0x000fe20000000000 */
[----:B------:R-:W-:Y:S02]  /*05f0*/  ISETP.NE.AND P1, PT, R4, RZ, PT ;  /* 0x000000ff0400720c */ /* 0x000fe40003f25270 */
[----:B------:R-:W-:Y:S02]  /*0600*/  ISETP.GE.U32.AND P0, PT, R0, R7, PT ;  /* 0x000000070000720c */ /* 0x000fe40003f06070 */
[----:B------:R-:W-:-:S04]  /*0610*/  LOP3.LUT R0, R5, R4, RZ, 0x3c, !PT ;  /* 0x0000000405007212 */ /* 0x000fc800078e3cff */
[----:B------:R-:W-:Y:S01]  /*0620*/  ISETP.GE.AND P2, PT, R0, RZ, PT ;  /* 0x000000ff0000720c */ /* 0x000fe20003f46270 */
[----:B------:R-:W-:-:S05]  /*0630*/  VIADD R0, R52, 0x7f ;  /* 0x0000007f34007836 */ /* 0x000fca0000000000 */
[----:B------:R-:W-:Y:S01]  /*0640*/  SHF.R.S32.HI R3, RZ, 0x1f, R0 ;  /* 0x0000001fff037819 */ /* 0x000fe20000011400 */
[----:B------:R-:W-:-:S03]  /*0650*/  @P0 VIADD R2, R2, 0x1 ;  /* 0x0000000102020836 */ /* 0x000fc60000000000 */
[----:B------:R-:W-:-:S03]  /*0660*/  LEA.HI R3, R3, R0, RZ, 0x7 ;  /* 0x0000000003037211 */ /* 0x000fc600078f38ff */
[----:B------:R-:W-:Y:S01]  /*0670*/  @!P2 IMAD.MOV R2, RZ, RZ, -R2 ;  /* 0x000000ffff02a224 */ /* 0x000fe200078e0a02 */
[----:B------:R-:W-:-:S05]  /*0680*/  @!P1 LOP3.LUT R2, RZ, R4, RZ, 0x33, !PT ;  /* 0x00000004ff029212 */ /* 0x000fca00078e33ff */
[----:B------:R-:W-:Y:S02]  /*0690*/  IMAD.SHL.U32 R6, R2, 0x8, RZ ;  /* 0x0000000802067824 */ /* 0x000fe400078e00ff */
[----:B------:R-:W-:-:S03]  /*06a0*/  IMAD.MOV R2, RZ, RZ, -R2 ;  /* 0x000000ffff027224 */ /* 0x000fc600078e0a02 */
[----:B------:R-:W-:Y:S01]  /*06b0*/  LEA.HI.SX32 R3, R3, -R6, 0x19 ;  /* 0x8000000603037211 */ /* 0x000fe200078fcaff */
[----:B------:R-:W-:-:S03]  /*06c0*/  IMAD R4, R4, R2, R5 ;  /* 0x0000000204047224 */ /* 0x000fc600078e0205 */
[----:B------:R-:W-:Y:S02]  /*06d0*/  VIMNMX R11, R3, 0x8, PT ;  /* 0x00000008030b7848 */ /* 0x000fe40003fe0100 */
[----:B------:R-:W-:Y:S02]  /*06e0*/  IABS R9, R4 ;  /* 0x0000000400097213 */ /* 0x000fe40000000000 */
[----:B------:R-:W-:-:S04]  /*06f0*/  IABS R7, R11 ;  /* 0x0000000b00077213 */ /* 0x000fc80000000000 */
[----:B------:R-:W0:Y:S08]  /*0700*/  I2F.RP R0, R7 ;  /* 0x0000000700007306 */ /* 0x000e300000209400 */
[----:B0-----:R-:W0:Y:S02]  /*0710*/  MUFU.RCP R0, R0 ;  /* 0x0000000000007308 */ /* 0x001e240000001000 */
[----:B0-----:R-:W-:-:S06]  /*0720*/  VIADD R3, R0, 0xffffffe ;  /* 0x0ffffffe00037836 */ /* 0x001fcc0000000000 */
[----:B------:R-:W0:Y:S02]  /*0730*/  F2I.FTZ.U32.TRUNC.NTZ R3, R3 ;  /* 0x0000000300037305 */ /* 0x000e24000021f000 */
[----:B0-----:R-:W-:-:S04]  /*0740*/  IMAD.MOV R8, RZ, RZ, -R3 ;  /* 0x000000ffff087224 */ /* 0x001fc800078e0a03 */
[----:B------:R-:W-:Y:S01]  /*0750*/  IMAD.MOV.U32 R2, RZ, RZ, R8 ;  /* 0x000000ffff027224 */ /* 0x000fe200078e0008 */
[----:B------:R-:W-:-:S03]  /*0760*/  IABS R8, R11 ;  /* 0x0000000b00087213 */ /* 0x000fc60000000000 */
[----:B------:R-:W-:Y:S02]  /*0770*/  IMAD R5, R2, R7, RZ ;  /* 0x0000000702057224 */ /* 0x000fe400078e02ff */
[----:B------:R-:W-:Y:S02]  /*0780*/  IMAD.MOV.U32 R2, RZ, RZ, RZ ;  /* 0x000000ffff027224 */ /* 0x000fe400078e00ff */
[----:B------:R-:W-:Y:S02]  /*0790*/  IMAD.MOV R0, RZ, RZ, -R8 ;  /* 0x000000ffff007224 */ /* 0x000fe400078e0a08 */
[----:B------:R-:W-:Y:S01]  /*07a0*/  IMAD.HI.U32 R2, R3, R5, R2 ;  /* 0x0000000503027227 */ /* 0x000fe200078e0002 */
[----:B------:R-:W-:-:S04]  /*07b0*/  MOV R3, 0x400 ;  /* 0x0000040000037802 */ /* 0x000fc80000000f00 */
[----:B------:R-:W-:Y:S01]  /*07c0*/  R2UR UR12, R3 ;  /* 0x00000000030c72ca */ /* 0x000fe200000e0000 */
[----:B------:R-:W-:-:S04]  /*07d0*/  IMAD.HI.U32 R2, R2, R9, RZ ;  /* 0x0000000902027227 */ /* 0x000fc800078e00ff */
[----:B------:R-:W-:Y:S01]  /*07e0*/  IMAD R0, R2, R0, R9 ;  /* 0x0000000002007224 */ /* 0x000fe200078e0209 */
[----:B------:R-:W-:-:S04]  /*07f0*/  CS2R R8, SRZ ;  /* 0x0000000000087805 */ /* 0x000fc8000001ff00 */
[----:B------:R-:W-:-:S13]  /*0800*/  ISETP.GT.U32.AND P1, PT, R7, R0, PT ;  /* 0x000000000700720c */ /* 0x000fda0003f24070 */
[----:B------:R-:W-:Y:S02]  /*0810*/  @!P1 IMAD.IADD R0, R0, 0x1, -R7 ;  /* 0x0000000100009824 */ /* 0x000fe400078e0a07 */
[----:B------:R-:W-:Y:S01]  /*0820*/  @!P1 VIADD R2, R2, 0x1 ;  /* 0x0000000102029836 */ /* 0x000fe20000000000 */
[----:B------:R-:W-:Y:S02]  /*0830*/  ISETP.NE.AND P1, PT, R11, RZ, PT ;  /* 0x000000ff0b00720c */ /* 0x000fe40003f25270 */
[----:B------:R-:W-:Y:S02]  /*0840*/  ISETP.GE.U32.AND P0, PT, R0, R7, PT ;  /* 0x000000070000720c */ /* 0x000fe40003f06070 */
[----:B------:R-:W-:-:S04]  /*0850*/  LOP3.LUT R0, R4, R11, RZ, 0x3c, !PT ;  /* 0x0000000b04007212 */ /* 0x000fc800078e3cff */
[----:B------:R-:W-:-:S07]  /*0860*/  ISETP.GE.AND P2, PT, R0, RZ, PT ;  /* 0x000000ff0000720c */ /* 0x000fce0003f46270 */
[----:B------:R-:W-:Y:S01]  /*0870*/  @P0 VIADD R2, R2, 0x1 ;  /* 0x0000000102020836 */ /* 0x000fe20000000000 */
[----:B------:R-:W-:-:S05]  /*0880*/  ISETP.GE.AND P0, PT, R196, 0x20, PT ;  /* 0x00000020c400780c */ /* 0x000fca0003f06270 */
[----:B------:R-:W-:Y:S01]  /*0890*/  @!P2 IMAD.MOV R2, RZ, RZ, -R2 ;  /* 0x000000ffff02a224 */ /* 0x000fe200078e0a02 */
[----:B------:R-:W-:-:S05]  /*08a0*/  @!P1 LOP3.LUT R2, RZ, R11, RZ, 0x33, !PT ;  /* 0x0000000bff029212 */ /* 0x000fca00078e33ff */
[----:B------:R-:W-:Y:S02]  /*08b0*/  IMAD.MOV R0, RZ, RZ, -R2 ;  /* 0x000000ffff007224 */ /* 0x000fe400078e0a02 */
[----:B------:R-:W-:Y:S02]  /*08c0*/  IMAD.SHL.U32 R7, R2, 0x200, RZ ;  /* 0x0000020002077824 */ /* 0x000fe400078e00ff */
[----:B------:R-:W-:Y:S01]  /*08d0*/  IMAD R0, R11, R0, R4 ;  /* 0x000000000b007224 */ /* 0x000fe200078e0204 */
[----:B------:R-:W-:Y:S01]  /*08e0*/  CS2R R10, SRZ ;  /* 0x00000000000a7805 */ /* 0x000fe2000001ff00 */
[----:B------:R-:W0:Y:S02]  /*08f0*/  S2R R4, SR_CgaCtaId ;  /* 0x0000000000047919 */ /* 0x000e240000008800 */
[----:B------:R-:W-:Y:S02]  /*0900*/  IMAD.IADD R3, R6, 0x1, R0 ;  /* 0x0000000106037824 */ /* 0x000fe400078e0200 */
[----:B------:R-:W1:Y:S01]  /*0910*/  S2R R0, SR_TID.X ;  /* 0x0000000000007919 */ /* 0x000e620000002100 */
[C---:B0-----:R-:W-:Y:S01]  /*0920*/  R2UR UR4, R4.reuse ;  /* 0x00000000040472ca */ /* 0x041fe200000e0000 */
[----:B------:R-:W-:Y:S01]  /*0930*/  IMAD.SHL.U32 R4, R4, 0x100, RZ ;  /* 0x0000010004047824 */ /* 0x000fe200078e00ff */
[----:B-1----:R-:W-:-:S04]  /*0940*/  LOP3.LUT R24, R0, 0x7f, RZ, 0xc0, !PT ;  /* 0x0000007f00187812 */ /* 0x002fc800078ec0ff */
[----:B------:R-:W-:Y:S01]  /*0950*/  LOP3.LUT R25, R4, 0x100, RZ, 0xc0, !PT ;  /* 0x0000010004197812 */ /* 0x000fe200078ec0ff */
[----:B------:R-:W-:-:S06]  /*0960*/  IMAD R24, R3, 0x80, R24 ;  /* 0x0000008003187824 */ /* 0x000fcc00078e0218 */
[----:B------:R-:W-:Y:S01]  /*0970*/  ULEA UR12, UR4, UR12, 0x18 ;  /* 0x0000000c040c7291 */ /* 0x000fe2000f8ec03f */
[----:B------:R0:W-:Y:S01]  /*0980*/  STL [R1+0x320], R24 ;  /* 0x0003201801007387 */ /* 0x0001e20000100800 */
[----:B------:R-:W-:Y:S10]  /*0990*/  @!P0 BRA `(.L_x_0) ;  /* 0x000000bc00388947 */ /* 0x000ff40003800000 */
[----:B------:R-:W-:Y:S01]  /*09a0*/  IABS R16, R52 ;  /* 0x0000003400107213 */ /* 0x000fe20000000000 */
[----:B------:R-:W-:Y:S01]  /*09b0*/  ULDC UR4, c[0x0][0x234] ;  /* 0x00008d0000047ab9 */ /* 0x000fe20000000800 */
[----:B------:R-:W-:Y:S01]  /*09c0*/  IABS R3, R53 ;  /* 0x0000003500037213 */ /* 0x000fe20000000000 */
[----:B------:R-:W-:Y:S01]  /*09d0*/  ULDC.64 UR16, c[0x0][0x210] ;  /* 0x0000840000107ab9 */ /* 0x000fe20000000a00 */
[----:B------:R-:W1:Y:S01]  /*09e0*/  I2F.RP R6, R16 ;  /* 0x0000001000067306 */ /* 0x000e620000209400 */
[----:B------:R-:W-:Y:S01]  /*09f0*/  SHF.R.S32.HI R10, RZ, 0x6, R0 ;  /* 0x00000006ff0a7819 */ /* 0x000fe20000011400 */
[----:B------:R-:W-:Y:S01]  /*0a00*/  ULDC UR7, c[0x0][0x230] ;  /* 0x00008c0000077ab9 */ /* 0x000fe20000000800 */
[----:B------:R-:W-:Y:S02]  /*0a10*/  LOP3.LUT R14, R0, 0x40, RZ, 0xc0, !PT ;  /* 0x00000040000e7812 */ /* 0x000fe400078ec0ff */
[----:B------:R-:W-:Y:S02]  /*0a20*/  CS2R R96, SRZ ;  /* 0x0000000000607805 */ /* 0x000fe4000001ff00 */
[----:B------:R-:W-:-:S02]  /*0a30*/  SGXT R10, R10, 0x1 ;  /* 0x000000010a0a781a */ /* 0x000fc40000000200 */
[----:B------:R-:W-:Y:S02]  /*0a40*/  CS2R R98, SRZ ;  /* 0x0000000000627805 */ /* 0x000fe4000001ff00 */
[----:B------:R-:W-:Y:S01]  /*0a50*/  ISETP.GE.AND P5, PT, R24, RZ, PT ;  /* 0x000000ff1800720c */ /* 0x000fe20003fa6270 */
[----:B------:R-:W2:Y:S01]  /*0a60*/  I2F.RP R2, R3 ;  /* 0x0000000300027306 */ /* 0x000ea20000209400 */
[----:B------:R-:W-:Y:S02]  /*0a70*/  CS2R R100, SRZ ;  /* 0x0000000000647805 */ /* 0x000fe4000001ff00 */
[----:B------:R-:W-:Y:S02]  /*0a80*/  CS2R R102, SRZ ;  /* 0x0000000000667805 */ /* 0x000fe4000001ff00 */
[----:B------:R-:W-:Y:S02]  /*0a90*/  CS2R R104, SRZ ;  /* 0x0000000000687805 */ /* 0x000fe4000001ff00 */
[----:B------:R-:W-:-:S02]  /*0aa0*/  CS2R R106, SRZ ;  /* 0x00000000006a7805 */ /* 0x000fc4000001ff00 */
[----:B------:R-:W-:Y:S02]  /*0ab0*/  CS2R R108, SRZ ;  /* 0x00000000006c7805 */ /* 0x000fe4000001ff00 */
[----:B------:R-:W-:Y:S02]  /*0ac0*/  CS2R R110, SRZ ;  /* 0x00000000006e7805 */ /* 0x000fe4000001ff00 */
[----:B------:R-:W-:Y:S01]  /*0ad0*/  CS2R R112, SRZ ;  /* 0x0000000000707805 */ /* 0x000fe2000001ff00 */
[----:B-1----:R-:W1:Y:S01]  /*0ae0*/  MUFU.RCP R6, R6 ;  /* 0x0000000600067308 */ /* 0x002e620000001000 */
[----:B------:R-:W-:Y:S02]  /*0af0*/  CS2R R114, SRZ ;  /* 0x0000000000727805 */ /* 0x000fe4000001ff00 */
[----:B------:R-:W-:Y:S02]  /*0b00*/  CS2R R116, SRZ ;  /* 0x0000000000747805 */ /* 0x000fe4000001ff00 */
[----:B------:R-:W-:-:S02]  /*0b10*/  CS2R R118, SRZ ;  /* 0x0000000000767805 */ /* 0x000fc4000001ff00 */
[----:B------:R-:W-:Y:S02]  /*0b20*/  CS2R R120, SRZ ;  /* 0x0000000000787805 */ /* 0x000fe4000001ff00 */
[----:B------:R-:W-:Y:S02]  /*0b30*/  CS2R R122, SRZ ;  /* 0x00000000007a7805 */ /* 0x000fe4000001ff00 */
[----:B------:R-:W-:Y:S02]  /*0b40*/  CS2R R124, SRZ ;  /* 0x00000000007c7805 */ /* 0x000fe4000001ff00 */
[----:B------:R-:W-:Y:S01]  /*0b50*/  CS2R R126, SRZ ;  /* 0x00000000007e7805 */ /* 0x000fe2000001ff00 */
[----:B--2---:R-:W2:Y:S01]  /*0b60*/  MUFU.RCP R2, R2 ;  /* 0x0000000200027308 */ /* 0x004ea20000001000 */
[----:B------:R-:W-:Y:S02]  /*0b70*/  CS2R R128, SRZ ;  /* 0x0000000000807805 */ /* 0x000fe4000001ff00 */
        /* <DEDUP_REMOVED lines=8> */
[----:B------:R-:W-:-:S02]  /*0c00*/  IABS R6, R24 ;  /* 0x0000001800067213 */ /* 0x000fc40000000000 */
[----:B------:R-:W-:Y:S02]  /*0c10*/  CS2R R144, SRZ ;  /* 0x0000000000907805 */ /* 0x000fe4000001ff00 */
[----:B------:R-:W-:Y:S01]  /*0c20*/  CS2R R146, SRZ ;  /* 0x0000000000927805 */ /* 0x000fe2000001ff00 */
[----:B------:R1:W3:Y:S01]  /*0c30*/  F2I.FTZ.U32.TRUNC.NTZ R9, R8 ;  /* 0x0000000800097305 */ /* 0x0002e2000021f000 */
[----:B------:R-:W-:Y:S02]  /*0c40*/  CS2R R148, SRZ ;  /* 0x0000000000947805 */ /* 0x000fe4000001ff00 */
[----:B------:R-:W-:Y:S01]  /*0c50*/  CS2R R150, SRZ ;  /* 0x0000000000967805 */ /* 0x000fe2000001ff00 */
[----:B------:R-:W-:Y:S01]  /*0c60*/  UMOV UR5, 0x7fffffdf ;  /* 0x7fffffdf00057882 */ /* 0x000fe20000000000 */
[----:B--2---:R-:W-:-:S04]  /*0c70*/  VIADD R4, R2, 0xffffffe ;  /* 0x0ffffffe02047836 */ /* 0x004fc80000000000 */
[----:B------:R-:W2:Y:S01]  /*0c80*/  F2I.FTZ.U32.TRUNC.NTZ R5, R4 ;  /* 0x0000000400057305 */ /* 0x000ea2000021f000 */
[----:B-1----:R-:W-:Y:S02]  /*0c90*/  IMAD.MOV.U32 R8, RZ, RZ, RZ ;  /* 0x000000ffff087224 */ /* 0x002fe400078e00ff */
[----:B---3--:R-:W-:-:S04]  /*0ca0*/  IMAD.MOV R11, RZ, RZ, -R9 ;  /* 0x000000ffff0b7224 */ /* 0x008fc800078e0a09 */
[----:B------:R-:W-:-:S04]  /*0cb0*/  IMAD R11, R11, R16, RZ ;  /* 0x000000100b0b7224 */ /* 0x000fc800078e02ff */
[----:B------:R-:W-:-:S04]  /*0cc0*/  IMAD.HI.U32 R9, R9, R11, R8 ;  /* 0x0000000b09097227 */ /* 0x000fc800078e0008 */
[----:B------:R-:W-:Y:S01]  /*0cd0*/  IMAD.MOV.U32 R11, RZ, RZ, R6 ;  /* 0x000000ffff0b7224 */ /* 0x000fe200078e0006 */
[----:B------:R-:W-:Y:S01]  /*0ce0*/  SHF.R.U32.HI R6, RZ, 0x5, R0 ;  /* 0x00000005ff067819 */ /* 0x000fe20000011600 */
[----:B--2---:R-:W-:Y:S02]  /*0cf0*/  IMAD.MOV R4, RZ, RZ, -R5 ;  /* 0x000000ffff047224 */ /* 0x004fe400078e0a05 */
[----:B------:R-:W-:Y:S01]  /*0d00*/  IMAD.HI.U32 R2, R9, R11, RZ ;  /* 0x0000000b09027227 */ /* 0x000fe200078e00ff */
[----:B------:R-:W-:Y:S02]  /*0d10*/  SGXT.U32 R6, R6, 0x2 ;  /* 0x000000020606781a */ /* 0x000fe40000000000 */
[----:B------:R-:W-:Y:S01]  /*0d20*/  SHF.R.S32.HI R9, RZ, 0x1f, R196 ;  /* 0x0000001fff097819 */ /* 0x000fe200000114c4 */
[----:B------:R-:W-:Y:S01]  /*0d30*/  IMAD.MOV R2, RZ, RZ, -R2 ;  /* 0x000000ffff027224 */ /* 0x000fe200078e0a02 */
[----:B------:R-:W-:Y:S02]  /*0d40*/  LOP3.LUT R6, R7, R25, R6, 0xfe, !PT ;  /* 0x0000001907067212 */ /* 0x000fe400078efe06 */
[----:B------:R-:W-:Y:S01]  /*0d50*/  LEA.HI R196, R9, R196, RZ, 0x5 ;  /* 0x000000c409c47211 */ /* 0x000fe200078f28ff */
[----:B------:R-:W-:Y:S01]  /*0d60*/  IMAD R11, R16, R2, R11 ;  /* 0x00000002100b7224 */ /* 0x000fe200078e020b */
[----:B------:R-:W-:Y:S01]  /*0d70*/  LOP3.LUT R17, R6, 0xfc, RZ, 0xfc, !PT ;  /* 0x000000fc06117812 */ /* 0x000fe200078efcff */
[----:B------:R-:W-:Y:S01]  /*0d80*/  IMAD R9, R4, R3, RZ ;  /* 0x0000000304097224 */ /* 0x000fe200078e02ff */
[----:B------:R-:W-:Y:S01]  /*0d90*/  LOP3.LUT R18, R6, 0xf8, RZ, 0xfc, !PT ;  /* 0x000000f806127812 */ /* 0x000fe200078efcff */
[----:B------:R-:W-:Y:S01]  /*0da0*/  IMAD.MOV.U32 R4, RZ, RZ, RZ ;  /* 0x000000ffff047224 */ /* 0x000fe200078e00ff */
[----:B------:R-:W-:Y:S01]  /*0db0*/  ISETP.GT.U32.AND P0, PT, R16, R11, PT ;  /* 0x0000000b1000720c */ /* 0x000fe20003f04070 */
[----:B------:R-:W-:Y:S01]  /*0dc0*/  IMAD.SHL.U32 R2, R0, 0x2, RZ ;  /* 0x0000000200027824 */ /* 0x000fe200078e00ff */
[----:B------:R-:W-:Y:S01]  /*0dd0*/  LOP3.LUT R19, R6, 0xf4, RZ, 0xfc, !PT ;  /* 0x000000f406137812 */ /* 0x000fe200078efcff */
[----:B------:R-:W-:Y:S01]  /*0de0*/  IMAD.HI.U32 R4, R5, R9, R4 ;  /* 0x0000000905047227 */ /* 0x000fe200078e0004 */
[----:B------:R-:W-:-:S02]  /*0df0*/  IABS R9, R17 ;  /* 0x0000001100097213 */ /* 0x000fc40000000000 */
[----:B------:R-:W-:Y:S02]  /*0e00*/  LOP3.LUT R5, R2, 0x7e, RZ, 0xc0, !PT ;  /* 0x0000007e02057812 */ /* 0x000fe400078ec0ff */
[----:B------:R-:W-:Y:S01]  /*0e10*/  IABS R13, R18 ;  /* 0x00000012000d7213 */ /* 0x000fe20000000000 */
[----:B------:R-:W-:Y:S01]  /*0e20*/  IMAD.HI.U32 R2, R4, R9, RZ ;  /* 0x0000000904027227 */ /* 0x000fe200078e00ff */
[----:B------:R-:W-:Y:S02]  /*0e30*/  IABS R15, R19 ;  /* 0x00000013000f7213 */ /* 0x000fe40000000000 */
[----:B------:R-:W-:Y:S01]  /*0e40*/  ISETP.GE.AND P4, PT, R19, RZ, PT ;  /* 0x000000ff1300720c */ /* 0x000fe20003f86270 */
[----:B------:R-:W-:Y:S01]  /*0e50*/  @!P0 IMAD.IADD R11, R11, 0x1, -R16 ;  /* 0x000000010b0b8824 */ /* 0x000fe200078e0a10 */
[----:B------:R-:W-:Y:S01]  /*0e60*/  LOP3.LUT R19, R6, 0xec, RZ, 0xfc, !PT ;  /* 0x000000ec06137812 */ /* 0x000fe200078efcff */
[----:B------:R-:W-:Y:S01]  /*0e70*/  IMAD.MOV R12, RZ, RZ, -R2 ;  /* 0x000000ffff0c7224 */ /* 0x000fe200078e0a02 */
[----:B------:R-:W-:Y:S01]  /*0e80*/  ISETP.GE.AND P6, PT, R17, RZ, PT ;  /* 0x000000ff1100720c */ /* 0x000fe20003fc6270 */
[----:B------:R-:W-:Y:S01]  /*0e90*/  IMAD R14, R14, 0x40, R5 ;  /* 0x000000400e0e7824 */ /* 0x000fe200078e0205 */
[----:B------:R-:W-:Y:S01]  /*0ea0*/  ISETP.GT.U32.AND P0, PT, R16, R11, PT ;  /* 0x0000000b1000720c */ /* 0x000fe20003f04070 */
[----:B------:R-:W-:Y:S01]  /*0eb0*/  IMAD.HI.U32 R2, R4, R13, RZ ;  /* 0x0000000d04027227 */ /* 0x000fe200078e00ff */
[----:B------:R-:W-:-:S02]  /*0ec0*/  LOP3.LUT R5, R5, 0x90, R10, 0x78, !PT ;  /* 0x0000009005057812 */ /* 0x000fc400078e780a */
[----:B------:R-:W-:Y:S01]  /*0ed0*/  LOP3.LUT R20, R6, 0xe8, RZ, 0xfc, !PT ;  /* 0x000000e806147812 */ /* 0x000fe200078efcff */
[----:B------:R-:W-:Y:S01]  /*0ee0*/  IMAD.HI.U32 R8, R4, R15, RZ ;  /* 0x0000000f04087227 */ /* 0x000fe200078e00ff */
[----:B------:R-:W-:Y:S02]  /*0ef0*/  IABS R17, R19 ;  /* 0x0000001300117213 */ /* 0x000fe40000000000 */
[----:B------:R-:W-:Y:S01]  /*0f00*/  ISETP.GE.AND P2, PT, R18, RZ, PT ;  /* 0x000000ff1200720c */ /* 0x000fe20003f46270 */
[C---:B------:R-:W-:Y:S01]  /*0f10*/  IMAD R10, R3.reuse, R12, R9 ;  /* 0x0000000c030a7224 */ /* 0x040fe200078e0209 */
[----:B------:R-:W-:Y:S01]  /*0f20*/  IABS R18, R20 ;  /* 0x0000001400127213 */ /* 0x000fe20000000000 */
[----:B------:R-:W-:Y:S01]  /*0f30*/  IMAD.MOV R2, RZ, RZ, -R2 ;  /* 0x000000ffff027224 */ /* 0x000fe200078e0a02 */
[----:B------:R-:W-:Y:S01]  /*0f40*/  LOP3.LUT R22, R6, 0xe0, RZ, 0xfc, !PT ;  /* 0x000000e006167812 */ /* 0x000fe200078efcff */
[----:B------:R-:W-:Y:S01]  /*0f50*/  IMAD.MOV R12, RZ, RZ, -R8 ;  /* 0x000000ffff0c7224 */ /* 0x000fe200078e0a08 */
[----:B------:R-:W-:Y:S01]  /*0f60*/  ISETP.GT.U32.AND P3, PT, R3, R10, PT ;  /* 0x0000000a0300720c */ /* 0x000fe20003f64070 */
[----:B------:R-:W-:Y:S01]  /*0f70*/  @!P0 IMAD.IADD R11, R11, 0x1, -R16 ;  /* 0x000000010b0b8824 */ /* 0x000fe200078e0a10 */
[----:B------:R-:W-:Y:S01]  /*0f80*/  ISETP.NE.AND P0, PT, R52, RZ, PT ;  /* 0x000000ff3400720c */ /* 0x000fe20003f05270 */
[C---:B------:R-:W-:Y:S01]  /*0f90*/  IMAD R8, R3.reuse, R2, R13 ;  /* 0x0000000203087224 */ /* 0x040fe200078e020d */
[C---:B------:R-:W-:Y:S01]  /*0fa0*/  LOP3.LUT R13, R6.reuse, 0xf0, RZ, 0xfc, !PT ;  /* 0x000000f0060d7812 */ /* 0x040fe200078efcff */
[C---:B------:R-:W-:Y:S01]  /*0fb0*/  IMAD R9, R3.reuse, R12, R15 ;  /* 0x0000000c03097224 */ /* 0x040fe200078e020f */
[----:B------:R-:W-:Y:S01]  /*0fc0*/  LOP3.LUT R23, R6, 0xdc, RZ, 0xfc, !PT ;  /* 0x000000dc06177812 */ /* 0x000fe200078efcff */
[----:B------:R-:W-:Y:S01]  /*0fd0*/  IMAD.MOV.U32 R2, RZ, RZ, R11 ;  /* 0x000000ffff027224 */ /* 0x000fe200078e000b */
[----:B------:R-:W-:Y:S01]  /*0fe0*/  ISETP.GT.U32.AND P1, PT, R3, R8, PT ;  /* 0x000000080300720c */ /* 0x000fe20003f24070 */
[----:B------:R-:W-:Y:S01]  /*0ff0*/  IMAD.HI.U32 R12, R4, R17, RZ ;  /* 0x00000011040c7227 */ /* 0x000fe200078e00ff */
[----:B------:R-:W-:-:S02]  /*1000*/  IABS R15, R13 ;  /* 0x0000000d000f7213 */ /* 0x000fc40000000000 */
[----:B0-----:R-:W-:Y:S01]  /*1010*/  LOP3.LUT R24, R6, 0xd8, RZ, 0xfc, !PT ;  /* 0x000000d806187812 */ /* 0x001fe200078efcff */
[----:B------:R-:W-:Y:S01]  /*1020*/  @!P5 IMAD.MOV R2, RZ, RZ, -R2 ;  /* 0x000000ffff02d224 */ /* 0x000fe200078e0a02 */
[----:B------:R-:W-:Y:S01]  /*1030*/  ISETP.GT.U32.AND P5, PT, R3, R9, PT ;  /* 0x000000090300720c */ /* 0x000fe20003fa4070 */
[--C-:B------:R-:W-:Y:S01]  /*1040*/  @!P3 IMAD.IADD R10, R10, 0x1, -R3.reuse ;  /* 0x000000010a0ab824 */ /* 0x100fe200078e0a03 */
[----:B------:R-:W-:Y:S01]  /*1050*/  @!P0 LOP3.LUT R2, RZ, R52, RZ, 0x33, !PT ;  /* 0x00000034ff028212 */ /* 0x000fe200078e33ff */
[----:B------:R-:W-:Y:S01]  /*1060*/  IMAD.MOV R12, RZ, RZ, -R12 ;  /* 0x000000ffff0c7224 */ /* 0x000fe200078e0a0c */
[----:B------:R-:W-:Y:S01]  /*1070*/  ISETP.GE.AND P0, PT, R13, RZ, PT ;  /* 0x000000ff0d00720c */ /* 0x000fe20003f06270 */
[----:B------:R-:W-:Y:S01]  /*1080*/  IMAD.HI.U32 R13, R4, R18, RZ ;  /* 0x00000012040d7227 */ /* 0x000fe200078e00ff */
[----:B------:R-:W-:Y:S02]  /*1090*/  ISETP.GT.U32.AND P3, PT, R3, R10, PT ;  /* 0x0000000a0300720c */ /* 0x000fe40003f64070 */
[----:B------:R-:W-:Y:S01]  /*10a0*/  IABS R21, R24 ;  /* 0x0000001800157213 */ /* 0x000fe20000000000 */
[----:B------:R-:W-:Y:S01]  /*10b0*/  @!P1 IMAD.IADD R8, R8, 0x1, -R3 ;  /* 0x0000000108089824 */ /* 0x000fe200078e0a03 */
[----:B------:R-:W-:Y:S01]  /*10c0*/  LOP3.LUT R25, R6, 0xd4, RZ, 0xfc, !PT ;  /* 0x000000d406197812 */ /* 0x000fe200078efcff */
[----:B------:R-:W-:Y:S01]  /*10d0*/  IMAD.HI.U32 R11, R4, R15, RZ ;  /* 0x0000000f040b7227 */ /* 0x000fe200078e00ff */
[----:B------:R-:W-:-:S02]  /*10e0*/  LOP3.LUT R26, R6, 0xcc, RZ, 0xfc, !PT ;  /* 0x000000cc061a7812 */ /* 0x000fc400078efcff */
[----:B------:R-:W-:Y:S01]  /*10f0*/  ISETP.GT.U32.AND P1, PT, R3, R8, PT ;  /* 0x000000080300720c */ /* 0x000fe20003f24070 */
[----:B------:R-:W-:Y:S01]  /*1100*/  @!P5 IMAD.IADD R9, R9, 0x1, -R3 ;  /* 0x000000010909d824 */ /* 0x000fe200078e0a03 */
[C---:B------:R-:W-:Y:S01]  /*1110*/  LOP3.LUT R27, R6.reuse, 0xc8, RZ, 0xfc, !PT ;  /* 0x000000c8061b7812 */ /* 0x040fe200078efcff */
[----:B------:R-:W-:Y:S01]  /*1120*/  IMAD.MOV R13, RZ, RZ, -R13 ;  /* 0x000000ffff0d7224 */ /* 0x000fe200078e0a0d */
[----:B------:R-:W-:Y:S01]  /*1130*/  LOP3.LUT R33, R6, 0xbc, RZ, 0xfc, !PT ;  /* 0x000000bc06217812 */ /* 0x000fe200078efcff */
[----:B------:R-:W-:Y:S01]  /*1140*/  @!P3 IMAD.IADD R10, R10, 0x1, -R3 ;  /* 0x000000010a0ab824 */ /* 0x000fe200078e0a03 */
[C---:B------:R-:W-:Y:S01]  /*1150*/  ISETP.GT.U32.AND P5, PT, R3.reuse, R9, PT ;  /* 0x000000090300720c */ /* 0x040fe20003fa4070 */
[----:B------:R-:W-:Y:S01]  /*1160*/  IMAD R12, R3, R12, R17 ;  /* 0x0000000c030c7224 */ /* 0x000fe200078e0211 */
[----:B------:R-:W-:Y:S01]  /*1170*/  ISETP.GE.AND P3, PT, R19, RZ, PT ;  /* 0x000000ff1300720c */ /* 0x000fe20003f66270 */
[----:B------:R-:W-:Y:S01]  /*1180*/  IMAD.MOV R16, RZ, RZ, -R11 ;  /* 0x000000ffff107224 */ /* 0x000fe200078e0a0b */
[----:B------:R-:W-:Y:S01]  /*1190*/  IABS R19, R22 ;  /* 0x0000001600137213 */ /* 0x000fe20000000000 */
[C---:B------:R-:W-:Y:S01]  /*11a0*/  IMAD R13, R3.reuse, R13, R18 ;  /* 0x0000000d030d7224 */ /* 0x040fe200078e0212 */
[C---:B------:R-:W-:Y:S01]  /*11b0*/  LOP3.LUT R32, R6.reuse, 0xc0, RZ, 0xfc, !PT ;  /* 0x000000c006207812 */ /* 0x040fe200078efcff */
[----:B------:R-:W-:Y:S01]  /*11c0*/  @!P6 IMAD.MOV R10, RZ, RZ, -R10 ;  /* 0x000000ffff0ae224 */ /* 0x000fe200078e0a0a */
[C---:B------:R-:W-:Y:S01]  /*11d0*/  ISETP.GT.U32.AND P6, PT, R3.reuse, R12, PT ;  /* 0x0000000c0300720c */ /* 0x040fe20003fc4070 */
[----:B------:R-:W-:Y:S01]  /*11e0*/  IMAD R11, R3, R16, R15 ;  /* 0x00000010030b7224 */ /* 0x000fe200078e020f */
[----:B------:R-:W-:Y:S01]  /*11f0*/  LOP3.LUT R15, R6, 0xe4, RZ, 0xfc, !PT ;  /* 0x000000e4060f7812 */ /* 0x000fe200078efcff */
[--C-:B------:R-:W-:Y:S01]  /*1200*/  @!P1 IMAD.IADD R8, R8, 0x1, -R3.reuse ;  /* 0x0000000108089824 */ /* 0x100fe200078e0a03 */
[----:B------:R-:W-:Y:S01]  /*1210*/  LOP3.LUT R35, R6, 0xb4, RZ, 0xfc, !PT ;  /* 0x000000b406237812 */ /* 0x000fe200078efcff */
[----:B------:R-:W-:Y:S01]  /*1220*/  @!P5 IMAD.IADD R9, R9, 0x1, -R3 ;  /* 0x000000010909d824 */ /* 0x000fe200078e0a03 */
[C---:B------:R-:W-:Y:S01]  /*1230*/  ISETP.GT.U32.AND P5, PT, R3.reuse, R13, PT ;  /* 0x0000000d0300720c */ /* 0x040fe20003fa4070 */
[----:B------:R-:W-:Y:S01]  /*1240*/  IMAD.HI.U32 R16, R4, R19, RZ ;  /* 0x0000001304107227 */ /* 0x000fe200078e00ff */
[----:B------:R-:W-:-:S02]  /*1250*/  ISETP.GT.U32.AND P1, PT, R3, R11, PT ;  /* 0x0000000b0300720c */ /* 0x000fc40003f24070 */
[----:B------:R-:W-:Y:S01]  /*1260*/  IABS R17, R15 ;  /* 0x0000000f00117213 */ /* 0x000fe20000000000 */
[----:B------:R-:W-:Y:S01]  /*1270*/  IMAD.MOV R16, RZ, RZ, -R16 ;  /* 0x000000ffff107224 */ /* 0x000fe200078e0a10 */
[----:B------:R-:W-:Y:S01]  /*1280*/  IABS R30, R35 ;  /* 0x00000023001e7213 */ /* 0x000fe20000000000 */
[----:B------:R-:W-:Y:S01]  /*1290*/  @!P6 IMAD.IADD R12, R12, 0x1, -R3 ;  /* 0x000000010c0ce824 */ /* 0x000fe200078e0a03 */
[C---:B------:R-:W-:Y:S01]  /*12a0*/  LOP3.LUT R34, R6.reuse, 0xb8, RZ, 0xfc, !PT ;  /* 0x000000b806227812 */ /* 0x040fe200078efcff */
[----:B------:R-:W-:Y:S01]  /*12b0*/  IMAD R16, R3, R16, R19 ;  /* 0x0000001003107224 */ /* 0x000fe200078e0213 */
[----:B------:R-:W-:Y:S01]  /*12c0*/  LOP3.LUT R36, R6, 0xb0, RZ, 0xfc, !PT ;  /* 0x000000b006247812 */ /* 0x000fe200078efcff */
[----:B------:R-:W-:Y:S01]  /*12d0*/  @!P2 IMAD.MOV R8, RZ, RZ, -R8 ;  /* 0x000000ffff08a224 */ /* 0x000fe200078e0a08 */
[----:B------:R-:W-:Y:S01]  /*12e0*/  ISETP.GE.AND P2, PT, R20, RZ, PT ;  /* 0x000000ff1400720c */ /* 0x000fe20003f46270 */
[--C-:B------:R-:W-:Y:S01]  /*12f0*/  @!P5 IMAD.IADD R13, R13, 0x1, -R3.reuse ;  /* 0x000000010d0dd824 */ /* 0x100fe200078e0a03 */
[----:B------:R-:W-:Y:S01]  /*1300*/  ISETP.GT.U32.AND P5, PT, R3, R12, PT ;  /* 0x0000000c0300720c */ /* 0x000fe20003fa4070 */
[----:B------:R-:W-:Y:S01]  /*1310*/  @!P1 IMAD.IADD R11, R11, 0x1, -R3 ;  /* 0x000000010b0b9824 */ /* 0x000fe200078e0a03 */
[----:B------:R-:W-:Y:S01]  /*1320*/  ISETP.GE.AND P1, PT, R15, RZ, PT ;  /* 0x000000ff0f00720c */ /* 0x000fe20003f26270 */
[----:B------:R-:W-:Y:S01]  /*1330*/  IMAD.HI.U32 R15, R4, R17, RZ ;  /* 0x00000011040f7227 */ /* 0x000fe200078e00ff */
[----:B------:R-:W-:-:S02]  /*1340*/  IABS R20, R23 ;  /* 0x0000001700147213 */ /* 0x000fc40000000000 */
[C---:B------:R-:W-:Y:S01]  /*1350*/  ISETP.GT.U32.AND P6, PT, R3.reuse, R11, PT ;  /* 0x0000000b0300720c */ /* 0x040fe20003fc4070 */
[----:B------:R-:W-:Y:S01]  /*1360*/  IMAD.MOV R18, RZ, RZ, -R15 ;  /* 0x000000ffff127224 */ /* 0x000fe200078e0a0f */
[----:B------:R-:W-:Y:S01]  /*1370*/  IABS R29, R34 ;  /* 0x00000022001d7213 */ /* 0x000fe20000000000 */
[----:B------:R-:W-:Y:S01]  /*1380*/  @!P4 IMAD.MOV R9, RZ, RZ, -R9 ;  /* 0x000000ffff09c224 */ /* 0x000fe200078e0a09 */
[C---:B------:R-:W-:Y:S01]  /*1390*/  ISETP.GT.U32.AND P4, PT, R3.reuse, R13, PT ;  /* 0x0000000d0300720c */ /* 0x040fe20003f84070 */
[C---:B------:R-:W-:Y:S01]  /*13a0*/  IMAD R15, R3.reuse, R18, R17 ;  /* 0x00000012030f7224 */ /* 0x040fe200078e0211 */
[----:B------:R-:W-:Y:S01]  /*13b0*/  IABS R31, R36 ;  /* 0x00000024001f7213 */ /* 0x000fe20000000000 */
[----:B------:R-:W-:Y:S01]  /*13c0*/  @!P5 IMAD.IADD R12, R12, 0x1, -R3 ;  /* 0x000000010c0cd824 */ /* 0x000fe200078e0a03 */
[----:B------:R-:W-:Y:S01]  /*13d0*/  ISETP.GT.U32.AND P5, PT, R3, R16, PT ;  /* 0x000000100300720c */ /* 0x000fe20003fa4070 */
[----:B------:R-:W-:Y:S01]  /*13e0*/  IMAD.HI.U32 R17, R4, R20, RZ ;  /* 0x0000001404117227 */ /* 0x000fe200078e00ff */
[----:B------:R-:W-:-:S02]  /*13f0*/  LOP3.LUT R37, R6, 0xac, RZ, 0xfc, !PT ;  /* 0x000000ac06257812 */ /* 0x000fc400078efcff */
[C---:B------:R-:W-:Y:S01]  /*1400*/  LOP3.LUT R38, R6.reuse, 0xa8, RZ, 0xfc, !PT ;  /* 0x000000a806267812 */ /* 0x040fe200078efcff */
[----:B------:R-:W-:Y:S01]  /*1410*/  @!P6 IMAD.IADD R11, R11, 0x1, -R3 ;  /* 0x000000010b0be824 */ /* 0x000fe200078e0a03 */
[C---:B------:R-:W-:Y:S01]  /*1420*/  ISETP.GT.U32.AND P6, PT, R3.reuse, R15, PT ;  /* 0x0000000f0300720c */ /* 0x040fe20003fc4070 */
[----:B------:R-:W-:Y:S01]  /*1430*/  IMAD.MOV R17, RZ, RZ, -R17 ;  /* 0x000000ffff117224 */ /* 0x000fe200078e0a11 */
[----:B------:R-:W-:Y:S01]  /*1440*/  LOP3.LUT R39, R6, 0xa0, RZ, 0xfc, !PT ;  /* 0x000000a006277812 */ /* 0x000fe200078efcff */
[----:B------:R-:W-:Y:S01]  /*1450*/  IMAD.HI.U32 R18, R4, R21, RZ ;  /* 0x0000001504127227 */ /* 0x000fe200078e00ff */
[C---:B------:R-:W-:Y:S02]  /*1460*/  LOP3.LUT R42, R6.reuse, 0x94, RZ, 0xfc, !PT ;  /* 0x00000094062a7812 */ /* 0x040fe400078efcff */
[----:B------:R-:W-:Y:S01]  /*1470*/  LOP3.LUT R40, R6, 0x9c, RZ, 0xfc, !PT ;  /* 0x0000009c06287812 */ /* 0x000fe200078efcff */
[--C-:B------:R-:W-:Y:S01]  /*1480*/  @!P5 IMAD.IADD R16, R16, 0x1, -R3.reuse ;  /* 0x000000011010d824 */ /* 0x100fe200078e0a03 */
[C---:B------:R-:W-:Y:S01]  /*1490*/  LOP3.LUT R41, R6.reuse, 0x98, RZ, 0xfc, !PT ;  /* 0x0000009806297812 */ /* 0x040fe200078efcff */
[C---:B------:R-:W-:Y:S01]  /*14a0*/  IMAD R17, R3.reuse, R17, R20 ;  /* 0x0000001103117224 */ /* 0x040fe200078e0214 */
[----:B------:R-:W-:Y:S01]  /*14b0*/  LOP3.LUT R43, R6, 0x90, RZ, 0xfc, !PT ;  /* 0x00000090062b7812 */ /* 0x000fe200078efcff */
[----:B------:R-:W-:Y:S01]  /*14c0*/  @!P3 IMAD.MOV R12, RZ, RZ, -R12 ;  /* 0x000000ffff0cb224 */ /* 0x000fe200078e0a0c */
[----:B------:R-:W-:Y:S01]  /*14d0*/  ISETP.GT.U32.AND P5, PT, R3, R16, PT ;  /* 0x000000100300720c */ /* 0x000fe20003fa4070 */
[--C-:B------:R-:W-:Y:S01]  /*14e0*/  @!P6 IMAD.IADD R15, R15, 0x1, -R3.reuse ;  /* 0x000000010f0fe824 */ /* 0x100fe200078e0a03 */
[----:B------:R-:W-:Y:S01]  /*14f0*/  ISETP.GT.U32.AND P3, PT, R3, R17, PT ;  /* 0x000000110300720c */ /* 0x000fe20003f64070 */
[----:B------:R-:W-:Y:S01]  /*1500*/  IMAD.MOV R18, RZ, RZ, -R18 ;  /* 0x000000ffff127224 */ /* 0x000fe200078e0a12 */
[----:B------:R-:W-:Y:S01]  /*1510*/  ISETP.GE.AND P6, PT, R23, RZ, PT ;  /* 0x000000ff1700720c */ /* 0x000fe20003fc6270 */
[----:B------:R-:W-:Y:S01]  /*1520*/  @!P4 IMAD.IADD R13, R13, 0x1, -R3 ;  /* 0x000000010d0dc824 */ /* 0x000fe200078e0a03 */
[----:B------:R-:W-:Y:S01]  /*1530*/  ISETP.GE.AND P4, PT, R22, RZ, PT ;  /* 0x000000ff1600720c */ /* 0x000fe20003f86270 */
[----:B------:R-:W-:Y:S01]  /*1540*/  @!P0 IMAD.MOV R11, RZ, RZ, -R11 ;  /* 0x000000ffff0b8224 */ /* 0x000fe200078e0a0b */
[----:B------:R-:W-:Y:S01]  /*1550*/  IABS R22, R25 ;  /* 0x0000001900167213 */ /* 0x000fe20000000000 */
[C---:B------:R-:W-:Y:S01]  /*1560*/  IMAD R18, R3.reuse, R18, R21 ;  /* 0x0000001203127224 */ /* 0x040fe200078e0215 */
[----:B------:R-:W-:Y:S01]  /*1570*/  ISETP.GT.U32.AND P0, PT, R3, R15, PT ;  /* 0x0000000f0300720c */ /* 0x000fe20003f04070 */
[----:B------:R-:W-:Y:S01]  /*1580*/  @!P2 IMAD.MOV R13, RZ, RZ, -R13 ;  /* 0x000000ffff0da224 */ /* 0x000fe200078e0a0d */
[----:B------:R-:W-:Y:S01]  /*1590*/  IABS R23, R26 ;  /* 0x0000001a00177213 */ /* 0x000fe20000000000 */
[----:B------:R-:W-:Y:S01]  /*15a0*/  IMAD.HI.U32 R19, R4, R22, RZ ;  /* 0x0000001604137227 */ /* 0x000fe200078e00ff */
[----:B------:R-:W-:-:S02]  /*15b0*/  ISETP.GE.AND P2, PT, R24, RZ, PT ;  /* 0x000000ff1800720c */ /* 0x000fc40003f46270 */
[----:B------:R-:W-:Y:S01]  /*15c0*/  LOP3.LUT R24, R6, 0xd0, RZ, 0xfc, !PT ;  /* 0x000000d006187812 */ /* 0x000fe200078efcff */
[----:B------:R-:W-:Y:S01]  /*15d0*/  @!P5 IMAD.IADD R16, R16, 0x1, -R3 ;  /* 0x000000011010d824 */ /* 0x000fe200078e0a03 */
[----:B------:R-:W-:Y:S01]  /*15e0*/  ISETP.GT.U32.AND P5, PT, R3, R18, PT ;  /* 0x000000120300720c */ /* 0x000fe20003fa4070 */
[----:B------:R-:W-:Y:S01]  /*15f0*/  IMAD.MOV R19, RZ, RZ, -R19 ;  /* 0x000000ffff137224 */ /* 0x000fe200078e0a13 */
[C---:B------:R-:W-:Y:S01]  /*1600*/  LOP3.LUT R44, R6.reuse, 0x84, RZ, 0xfc, !PT ;  /* 0x00000084062c7812 */ /* 0x040fe200078efcff */
[--C-:B------:R-:W-:Y:S01]  /*1610*/  @!P3 IMAD.IADD R17, R17, 0x1, -R3.reuse ;  /* 0x000000011111b824 */ /* 0x100fe200078e0a03 */
[----:B------:R-:W-:Y:S01]  /*1620*/  LOP3.LUT R46, R6, 0x7c, RZ, 0xfc, !PT ;  /* 0x0000007c062e7812 */ /* 0x000fe200078efcff */
[----:B------:R-:W-:Y:S01]  /*1630*/  @!P0 IMAD.IADD R15, R15, 0x1, -R3 ;  /* 0x000000010f0f8824 */ /* 0x000fe200078e0a03 */
[----:B------:R-:W-:Y:S01]  /*1640*/  ISETP.GE.AND P0, PT, R25, RZ, PT ;  /* 0x000000ff1900720c */ /* 0x000fe20003f06270 */
[C---:B------:R-:W-:Y:S01]  /*1650*/  IMAD R19, R3.reuse, R19, R22 ;  /* 0x0000001303137224 */ /* 0x040fe200078e0216 */
[C---:B------:R-:W-:Y:S01]  /*1660*/  ISETP.GT.U32.AND P3, PT, R3.reuse, R17, PT ;  /* 0x000000110300720c */ /* 0x040fe20003f64070 */
[----:B------:R-:W-:Y:S01]  /*1670*/  @!P1 IMAD.MOV R15, RZ, RZ, -R15 ;  /* 0x000000ffff0f9224 */ /* 0x000fe200078e0a0f */
[----:B------:R-:W-:Y:S01]  /*1680*/  IABS R22, R24 ;  /* 0x0000001800167213 */ /* 0x000fe20000000000 */
[----:B------:R-:W-:Y:S01]  /*1690*/  IMAD.HI.U32 R21, R4, R23, RZ ;  /* 0x0000001704157227 */ /* 0x000fe200078e00ff */
[----:B------:R-:W-:-:S02]  /*16a0*/  ISETP.GT.U32.AND P1, PT, R3, R19, PT ;  /* 0x000000130300720c */ /* 0x000fc40003f24070 */
[----:B------:R-:W-:Y:S01]  /*16b0*/  IABS R25, R27 ;  /* 0x0000001b00197213 */ /* 0x000fe20000000000 */
[----:B------:R-:W-:Y:S01]  /*16c0*/  @!P5 IMAD.IADD R18, R18, 0x1, -R3 ;  /* 0x000000011212d824 */ /* 0x000fe200078e0a03 */
[----:B------:R-:W-:Y:S01]  /*16d0*/  LOP3.LUT R45, R6, 0x80, RZ, 0xfc, !PT ;  /* 0x00000080062d7812 */ /* 0x000fe200078efcff */
[----:B------:R-:W-:Y:S01]  /*16e0*/  @!P4 IMAD.MOV R16, RZ, RZ, -R16 ;  /* 0x000000ffff10c224 */ /* 0x000fe200078e0a10 */
[----:B------:R-:W-:Y:S01]  /*16f0*/  ISETP.GE.AND P4, PT, R24, RZ, PT ;  /* 0x000000ff1800720c */ /* 0x000fe20003f86270 */
[----:B------:R-:W-:Y:S01]  /*1700*/  IMAD.MOV R24, RZ, RZ, -R21 ;  /* 0x000000ffff187224 */ /* 0x000fe200078e0a15 */
[----:B------:R-:W-:Y:S01]  /*1710*/  ISETP.GT.U32.AND P5, PT, R3, R18, PT ;  /* 0x000000120300720c */ /* 0x000fe20003fa4070 */
[----:B------:R-:W-:Y:S01]  /*1720*/  IMAD.HI.U32 R20, R4, R22, RZ ;  /* 0x0000001604147227 */ /* 0x000fe200078e00ff */
[C---:B------:R-:W-:Y:S02]  /*1730*/  LOP3.LUT R51, R6.reuse, 0x6c, RZ, 0xfc, !PT ;  /* 0x0000006c06337812 */ /* 0x040fe400078efcff */
[----:B------:R-:W-:Y:S01]  /*1740*/  LOP3.LUT R49, R6, 0x74, RZ, 0xfc, !PT ;  /* 0x0000007406317812 */ /* 0x000fe200078efcff */
[----:B------:R-:W-:Y:S01]  /*1750*/  @!P3 IMAD.IADD R17, R17, 0x1, -R3 ;  /* 0x000000011111b824 */ /* 0x000fe200078e0a03 */
[----:B------:R-:W-:Y:S01]  /*1760*/  ISETP.GE.AND P3, PT, R26, RZ, PT ;  /* 0x000000ff1a00720c */ /* 0x000fe20003f66270 */
[----:B------:R-:W-:Y:S01]  /*1770*/  IMAD R21, R3, R24, R23 ;  /* 0x0000001803157224 */ /* 0x000fe200078e0217 */
[----:B------:R-:W-:Y:S01]  /*1780*/  LOP3.LUT R23, R6, 0xc4, RZ, 0xfc, !PT ;  /* 0x000000c406177812 */ /* 0x000fe200078efcff */
[----:B------:R-:W-:Y:S01]  /*1790*/  IMAD.MOV R20, RZ, RZ, -R20 ;  /* 0x000000ffff147224 */ /* 0x000fe200078e0a14 */
[----:B------:R-:W-:Y:S01]  /*17a0*/  IABS R26, R32 ;  /* 0x00000020001a7213 */ /* 0x000fe20000000000 */
[----:B------:R-:W-:Y:S01]  /*17b0*/  @!P1 IMAD.IADD R19, R19, 0x1, -R3 ;  /* 0x0000000113139824 */ /* 0x000fe200078e0a03 */
[----:B------:R-:W-:Y:S01]  /*17c0*/  IABS R24, R23 ;  /* 0x0000001700187213 */ /* 0x000fe20000000000 */
[----:B------:R-:W-:Y:S01]  /*17d0*/  @!P6 IMAD.MOV R17, RZ, RZ, -R17 ;  /* 0x000000ffff11e224 */ /* 0x000fe200078e0a11 */
[C---:B------:R-:W-:Y:S01]  /*17e0*/  ISETP.GT.U32.AND P6, PT, R3.reuse, R21, PT ;  /* 0x000000150300720c */ /* 0x040fe20003fc4070 */
[C---:B------:R-:W-:Y:S01]  /*17f0*/  IMAD R20, R3.reuse, R20, R22 ;  /* 0x0000001403147224 */ /* 0x040fe200078e0216 */
[C---:B------:R-:W-:Y:S01]  /*1800*/  ISETP.GT.U32.AND P1, PT, R3.reuse, R19, PT ;  /* 0x000000130300720c */ /* 0x040fe20003f24070 */
[----:B------:R-:W-:Y:S01]  /*1810*/  @!P5 IMAD.IADD R18, R18, 0x1, -R3 ;  /* 0x000000011212d824 */ /* 0x000fe200078e0a03 */
[----:B------:R-:W-:Y:S01]  /*1820*/  IABS R48, R51 ;  /* 0x0000003300307213 */ /* 0x000fe20000000000 */
[----:B------:R-:W-:Y:S01]  /*1830*/  IMAD.HI.U32 R22, R4, R25, RZ ;  /* 0x0000001904167227 */ /* 0x000fe200078e00ff */
[----:B------:R-:W-:-:S02]  /*1840*/  ISETP.GT.U32.AND P5, PT, R3, R20, PT ;  /* 0x000000140300720c */ /* 0x000fc40003fa4070 */
[----:B------:R-:W-:Y:S01]  /*1850*/  LOP3.LUT R50, R6, 0x70, RZ, 0xfc, !PT ;  /* 0x0000007006327812 */ /* 0x000fe200078efcff */
[----:B------:R-:W-:Y:S01]  /*1860*/  @!P2 IMAD.MOV R18, RZ, RZ, -R18 ;  /* 0x000000ffff12a224 */ /* 0x000fe200078e0a12 */
[----:B------:R-:W-:Y:S01]  /*1870*/  ISETP.GE.AND P2, PT, R27, RZ, PT ;  /* 0x000000ff1b00720c */ /* 0x000fe20003f46270 */
[----:B------:R-:W-:Y:S01]  /*1880*/  IMAD.MOV R22, RZ, RZ, -R22 ;  /* 0x000000ffff167224 */ /* 0x000fe200078e0a16 */
[----:B------:R-:W-:Y:S01]  /*1890*/  IABS R27, R33 ;  /* 0x00000021001b7213 */ /* 0x000fe20000000000 */
[--C-:B------:R-:W-:Y:S01]  /*18a0*/  @!P6 IMAD.IADD R21, R21, 0x1, -R3.reuse ;  /* 0x000000011515e824 */ /* 0x100fe200078e0a03 */
[----:B------:R-:W-:Y:S01]  /*18b0*/  IABS R47, R50 ;  /* 0x00000032002f7213 */ /* 0x000fe20000000000 */
[----:B------:R-:W-:Y:S01]  /*18c0*/  @!P1 IMAD.IADD R19, R19, 0x1, -R3 ;  /* 0x0000000113139824 */ /* 0x000fe200078e0a03 */
[----:B------:R-:W-:Y:S01]  /*18d0*/  ISETP.GE.AND P1, PT, R23, RZ, PT ;  /* 0x000000ff1700720c */ /* 0x000fe20003f26270 */
[----:B------:R-:W-:Y:S01]  /*18e0*/  IMAD.HI.U32 R23, R4, R24, RZ ;  /* 0x0000001804177227 */ /* 0x000fe200078e00ff */
[----:B------:R-:W-:-:S02]  /*18f0*/  ISETP.GT.U32.AND P6, PT, R3, R21, PT ;  /* 0x000000150300720c */ /* 0x000fc40003fc4070 */
[----:B------:R-:W-:Y:S01]  /*1900*/  LOP3.LUT R52, R6, 0x68, RZ, 0xfc, !PT ;  /* 0x0000006806347812 */ /* 0x000fe200078efcff */
[----:B------:R-:W-:Y:S01]  /*1910*/  @!P5 IMAD.IADD R20, R20, 0x1, -R3 ;  /* 0x000000011414d824 */ /* 0x000fe200078e0a03 */
[C---:B------:R-:W-:Y:S01]  /*1920*/  LOP3.LUT R54, R6.reuse, 0x64, RZ, 0xfc, !PT ;  /* 0x0000006406367812 */ /* 0x040fe200078efcff */
[----:B------:R-:W-:Y:S01]  /*1930*/  IMAD.MOV R23, RZ, RZ, -R23 ;  /* 0x000000ffff177224 */ /* 0x000fe200078e0a17 */
[C---:B------:R-:W-:Y:S01]  /*1940*/  LOP3.LUT R55, R6.reuse, 0x60, RZ, 0xfc, !PT ;  /* 0x0000006006377812 */ /* 0x040fe200078efcff */
[C---:B------:R-:W-:Y:S01]  /*1950*/  IMAD R22, R3.reuse, R22, R25 ;  /* 0x0000001603167224 */ /* 0x040fe200078e0219 */
[C---:B------:R-:W-:Y:S01]  /*1960*/  ISETP.GT.U32.AND P5, PT, R3.reuse, R20, PT ;  /* 0x000000140300720c */ /* 0x040fe20003fa4070 */
[----:B------:R-:W-:Y:S01]  /*1970*/  IMAD R23, R3, R23, R24 ;  /* 0x0000001703177224 */ /* 0x000fe200078e0218 */
[----:B------:R-:W-:Y:S01]  /*1980*/  LOP3.LUT R56, R6, 0x5c, RZ, 0xfc, !PT ;  /* 0x0000005c06387812 */ /* 0x000fe200078efcff */
[----:B------:R-:W-:Y:S01]  /*1990*/  IMAD.HI.U32 R25, R4, R27, RZ ;  /* 0x0000001b04197227 */ /* 0x000fe200078e00ff */
[----:B------:R-:W-:-:S02]  /*19a0*/  LOP3.LUT R57, R6, 0x50, RZ, 0xfc, !PT ;  /* 0x0000005006397812 */ /* 0x000fc400078efcff */
[----:B------:R-:W-:Y:S01]  /*19b0*/  LOP3.LUT R59, R6, 0x44, RZ, 0xfc, !PT ;  /* 0x00000044063b7812 */ /* 0x000fe200078efcff */
[----:B------:R-:W-:Y:S01]  /*19c0*/  @!P6 IMAD.IADD R21, R21, 0x1, -R3 ;  /* 0x000000011515e824 */ /* 0x000fe200078e0a03 */
[C---:B------:R-:W-:Y:S01]  /*19d0*/  ISETP.GT.U32.AND P6, PT, R3.reuse, R23, PT ;  /* 0x000000170300720c */ /* 0x040fe20003fc4070 */
[----:B------:R-:W-:Y:S01]  /*19e0*/  IMAD.MOV R28, RZ, RZ, -R25 ;  /* 0x000000ffff1c7224 */ /* 0x000fe200078e0a19 */
[----:B------:R-:W-:Y:S01]  /*19f0*/  IABS R58, R57 ;  /* 0x00000039003a7213 */ /* 0x000fe20000000000 */
[----:B------:R-:W-:Y:S01]  /*1a00*/  IMAD.HI.U32 R24, R4, R26, RZ ;  /* 0x0000001a04187227 */ /* 0x000fe200078e00ff */
[----:B------:R-:W-:Y:S02]  /*1a10*/  IABS R64, R59 ;  /* 0x0000003b00407213 */ /* 0x000fe40000000000 */
[----:B------:R-:W-:Y:S01]  /*1a20*/  LOP3.LUT R61, R6, 0x34, RZ, 0xfc, !PT ;  /* 0x00000034063d7812 */ /* 0x000fe200078efcff */
[----:B------:R-:W-:Y:S01]  /*1a30*/  @!P5 IMAD.IADD R20, R20, 0x1, -R3 ;  /* 0x000000011414d824 */ /* 0x000fe200078e0a03 */
[C---:B------:R-:W-:Y:S01]  /*1a40*/  ISETP.GT.U32.AND P5, PT, R3.reuse, R22, PT ;  /* 0x000000160300720c */ /* 0x040fe20003fa4070 */
[----:B------:R-:W-:Y:S01]  /*1a50*/  IMAD R25, R3, R28, R27 ;  /* 0x0000001c03197224 */ /* 0x000fe200078e021b */
[----:B------:R-:W-:Y:S01]  /*1a60*/  IABS R72, R61 ;  /* 0x0000003d00487213 */ /* 0x000fe20000000000 */
[----:B------:R-:W-:Y:S01]  /*1a70*/  IMAD.MOV R24, RZ, RZ, -R24 ;  /* 0x000000ffff187224 */ /* 0x000fe200078e0a18 */
[C---:B------:R-:W-:Y:S01]  /*1a80*/  LOP3.LUT R65, R6.reuse, 0x1c, RZ, 0xfc, !PT ;  /* 0x0000001c06417812 */ /* 0x040fe200078efcff */
[----:B------:R-:W-:Y:S01]  /*1a90*/  @!P6 IMAD.IADD R23, R23, 0x1, -R3 ;  /* 0x000000011717e824 */ /* 0x000fe200078e0a03 */
[C---:B------:R-:W-:Y:S01]  /*1aa0*/  ISETP.GT.U32.AND P6, PT, R3.reuse, R25, PT ;  /* 0x000000190300720c */ /* 0x040fe20003fc4070 */
[----:B------:R-:W-:Y:S01]  /*1ab0*/  IMAD R24, R3, R24, R26 ;  /* 0x0000001803187224 */ /* 0x000fe200078e021a */
[----:B------:R-:W-:Y:S01]  /*1ac0*/  IABS R63, R65 ;  /* 0x00000041003f7213 */ /* 0x000fe20000000000 */
[----:B------:R-:W-:Y:S01]  /*1ad0*/  @!P4 IMAD.MOV R20, RZ, RZ, -R20 ;  /* 0x000000ffff14c224 */ /* 0x000fe200078e0a14 */
[----:B------:R-:W-:Y:S01]  /*1ae0*/  LOP3.LUT R67, R6, 0x8, RZ, 0xfc, !PT ;  /* 0x0000000806437812 */ /* 0x000fe200078efcff */
[----:B------:R-:W-:Y:S01]  /*1af0*/  IMAD.HI.U32 R27, R4, R30, RZ ;  /* 0x0000001e041b7227 */ /* 0x000fe200078e00ff */
[----:B------:R-:W-:-:S02]  /*1b00*/  IABS R94, R6 ;  /* 0x00000006005e7213 */ /* 0x000fc40000000000 */
[----:B------:R-:W-:Y:S01]  /*1b10*/  IABS R92, R67 ;  /* 0x00000043005c7213 */ /* 0x000fe20000000000 */
[----:B------:R-:W-:Y:S01]  /*1b20*/  @!P5 IMAD.IADD R22, R22, 0x1, -R3 ;  /* 0x000000011616d824 */ /* 0x000fe200078e0a03 */
[----:B------:R-:W-:Y:S01]  /*1b30*/  ISETP.GT.U32.AND P5, PT, R3, R24, PT ;  /* 0x000000180300720c */ /* 0x000fe20003fa4070 */
[----:B------:R-:W-:Y:S01]  /*1b40*/  IMAD.MOV R27, RZ, RZ, -R27 ;  /* 0x000000ffff1b7224 */ /* 0x000fe200078e0a1b */
[----:B------:R-:W-:Y:S01]  /*1b50*/  SHF.R.S32.HI R196, RZ, 0x5, R196 ;  /* 0x00000005ffc47819 */ /* 0x000fe200000114c4 */
[----:B------:R-:W-:Y:S02]  /*1b60*/  @!P6 IMAD.IADD R25, R25, 0x1, -R3 ;  /* 0x000000011919e824 */ /* 0x000fe400078e0a03 */
[----:B------:R-:W-:-:S03]  /*1b70*/  IMAD.HI.U32 R26, R4, R29, RZ ;  /* 0x0000001d041a7227 */ /* 0x000fc600078e00ff */
[----:B------:R-:W-:Y:S01]  /*1b80*/  ISETP.GT.U32.AND P4, PT, R3, R25, PT ;  /* 0x000000190300720c */ /* 0x000fe20003f84070 */
[----:B------:R-:W-:-:S04]  /*1b90*/  IMAD.HI.U32 R28, R4, R31, RZ ;  /* 0x0000001f041c7227 */ /* 0x000fc800078e00ff */
[--C-:B------:R-:W-:Y:S01]  /*1ba0*/  @!P5 IMAD.IADD R24, R24, 0x1, -R3.reuse ;  /* 0x000000011818d824 */ /* 0x100fe200078e0a03 */
[C---:B------:R-:W-:Y:S01]  /*1bb0*/  ISETP.GT.U32.AND P5, PT, R3.reuse, R22, PT ;  /* 0x000000160300720c */ /* 0x040fe20003fa4070 */
[C---:B------:R-:W-:Y:S01]  /*1bc0*/  IMAD R27, R3.reuse, R27, R30 ;  /* 0x0000001b031b7224 */ /* 0x040fe200078e021e */
[----:B------:R-:W-:Y:S01]  /*1bd0*/  IABS R30, R37 ;  /* 0x00000025001e7213 */ /* 0x000fe20000000000 */
[----:B------:R-:W-:Y:S01]  /*1be0*/  IMAD.MOV R26, RZ, RZ, -R26 ;  /* 0x000000ffff1a7224 */ /* 0x000fe200078e0a1a */
[----:B------:R-:W-:Y:S01]  /*1bf0*/  ISETP.GT.U32.AND P6, PT, R3, R24, PT ;  /* 0x000000180300720c */ /* 0x000fe20003fc4070 */
[----:B------:R-:W-:Y:S02]  /*1c00*/  IMAD.MOV R28, RZ, RZ, -R28 ;  /* 0x000000ffff1c7224 */ /* 0x000fe400078e0a1c */
[----:B------:R-:W-:Y:S01]  /*1c10*/  @!P4 IMAD.IADD R25, R25, 0x1, -R3 ;  /* 0x000000011919c824 */ /* 0x000fe200078e0a03 */
[----:B------:R-:W-:Y:S01]  /*1c20*/  ISETP.GE.AND P4, PT, R33, RZ, PT ;  /* 0x000000ff2100720c */ /* 0x000fe20003f86270 */
[C---:B------:R-:W-:Y:S01]  /*1c30*/  IMAD R26, R3.reuse, R26, R29 ;  /* 0x0000001a031a7224 */ /* 0x040fe200078e021d */
[----:B------:R-:W-:Y:S01]  /*1c40*/  LOP3.LUT R33, R6, 0xa4, RZ, 0xfc, !PT ;  /* 0x000000a406217812 */ /* 0x000fe200078efcff */
[----:B------:R-:W-:Y:S01]  /*1c50*/  IMAD R28, R3, R28, R31 ;  /* 0x0000001c031c7224 */ /* 0x000fe200078e021f */
[----:B------:R-:W-:Y:S01]  /*1c60*/  IABS R31, R38 ;  /* 0x00000026001f7213 */ /* 0x000fe20000000000 */
[----:B------:R-:W-:-:S04]  /*1c70*/  IMAD.HI.U32 R29, R4, R30, RZ ;  /* 0x0000001e041d7227 */ /* 0x000fc800078e00ff */
[----:B------:R-:W-:Y:S01]  /*1c80*/  @!P6 IMAD.IADD R24, R24, 0x1, -R3 ;  /* 0x000000011818e824 */ /* 0x000fe200078e0a03 */
[C---:B------:R-:W-:Y:S01]  /*1c90*/  ISETP.GT.U32.AND P6, PT, R3.reuse, R28, PT ;  /* 0x0000001c0300720c */ /* 0x040fe20003fc4070 */
[----:B------:R-:W-:Y:S02]  /*1ca0*/  IMAD.MOV R29, RZ, RZ, -R29 ;  /* 0x000000ffff1d7224 */ /* 0x000fe400078e0a1d */
[----:B------:R-:W-:Y:S01]  /*1cb0*/  @!P0 IMAD.MOV R19, RZ, RZ, -R19 ;  /* 0x000000ffff138224 */ /* 0x000fe200078e0a13 */
[C---:B------:R-:W-:Y:S01]  /*1cc0*/  ISETP.GT.U32.AND P0, PT, R3.reuse, R23, PT ;  /* 0x000000170300720c */ /* 0x040fe20003f04070 */
[C---:B------:R-:W-:Y:S02]  /*1cd0*/  IMAD R29, R3.reuse, R29, R30 ;  /* 0x0000001d031d7224 */ /* 0x040fe400078e021e */
[----:B------:R-:W-:Y:S02]  /*1ce0*/  @!P4 IMAD.MOV R25, RZ, RZ, -R25 ;  /* 0x000000ffff19c224 */ /* 0x000fe400078e0a19 */
[----:B------:R-:W-:Y:S01]  /*1cf0*/  @!P3 IMAD.MOV R21, RZ, RZ, -R21 ;  /* 0x000000ffff15b224 */ /* 0x000fe200078e0a15 */
[C---:B------:R-:W-:Y:S01]  /*1d00*/  ISETP.GT.U32.AND P4, PT, R3.reuse, R29, PT ;  /* 0x0000001d0300720c */ /* 0x040fe20003f84070 */
[----:B------:R-:W-:Y:S01]  /*1d10*/  IMAD.HI.U32 R30, R4, R31, RZ ;  /* 0x0000001f041e7227 */ /* 0x000fe200078e00ff */
[----:B------:R-:W-:-:S03]  /*1d20*/  ISETP.GT.U32.AND P3, PT, R3, R26, PT ;  /* 0x0000001a0300720c */ /* 0x000fc60003f64070 */
[--C-:B------:R-:W-:Y:S02]  /*1d30*/  @!P6 IMAD.IADD R28, R28, 0x1, -R3.reuse ;  /* 0x000000011c1ce824 */ /* 0x100fe400078e0a03 */
[--C-:B------:R-:W-:Y:S01]  /*1d40*/  @!P5 IMAD.IADD R22, R22, 0x1, -R3.reuse ;  /* 0x000000011616d824 */ /* 0x100fe200078e0a03 */
[----:B------:R-:W-:Y:S01]  /*1d50*/  ISETP.GT.U32.AND P5, PT, R3, R27, PT ;  /* 0x0000001b0300720c */ /* 0x000fe20003fa4070 */
[--C-:B------:R-:W-:Y:S01]  /*1d60*/  @!P0 IMAD.IADD R23, R23, 0x1, -R3.reuse ;  /* 0x0000000117178824 */ /* 0x100fe200078e0a03 */
[----:B------:R-:W-:Y:S01]  /*1d70*/  ISETP.GT.U32.AND P6, PT, R3, R28, PT ;  /* 0x0000001c0300720c */ /* 0x000fe20003fc4070 */
[----:B------:R-:W-:Y:S01]  /*1d80*/  IMAD.MOV R30, RZ, RZ, -R30 ;  /* 0x000000ffff1e7224 */ /* 0x000fe200078e0a1e */
[----:B------:R-:W-:Y:S01]  /*1d90*/  ISETP.GE.AND P0, PT, R32, RZ, PT ;  /* 0x000000ff2000720c */ /* 0x000fe20003f06270 */
[--C-:B------:R-:W-:Y:S01]  /*1da0*/  @!P4 IMAD.IADD R29, R29, 0x1, -R3.reuse ;  /* 0x000000011d1dc824 */ /* 0x100fe200078e0a03 */
[----:B------:R-:W-:Y:S01]  /*1db0*/  IABS R32, R33 ;  /* 0x0000002100207213 */ /* 0x000fe20000000000 */
[----:B------:R-:W-:Y:S01]  /*1dc0*/  @!P3 IMAD.IADD R26, R26, 0x1, -R3 ;  /* 0x000000011a1ab824 */ /* 0x000fe200078e0a03 */
[----:B------:R-:W-:Y:S01]  /*1dd0*/  ISETP.GE.AND P3, PT, R34, RZ, PT ;  /* 0x000000ff2200720c */ /* 0x000fe20003f66270 */
[----:B------:R-:W-:Y:S01]  /*1de0*/  @!P2 IMAD.MOV R22, RZ, RZ, -R22 ;  /* 0x000000ffff16a224 */ /* 0x000fe200078e0a16 */
[C---:B------:R-:W-:Y:S01]  /*1df0*/  ISETP.GT.U32.AND P4, PT, R3.reuse, R29, PT ;  /* 0x0000001d0300720c */ /* 0x040fe20003f84070 */
[C---:B------:R-:W-:Y:S01]  /*1e00*/  IMAD R30, R3.reuse, R30, R31 ;  /* 0x0000001e031e7224 */ /* 0x040fe200078e021f */
[----:B------:R-:W-:Y:S01]  /*1e10*/  ISETP.GT.U32.AND P2, PT, R3, R26, PT ;  /* 0x0000001a0300720c */ /* 0x000fe20003f44070 */
[----:B------:R-:W-:-:S04]  /*1e20*/  IMAD.HI.U32 R31, R4, R32, RZ ;  /* 0x00000020041f7227 */ /* 0x000fc800078e00ff */
[----:B------:R-:W-:Y:S01]  /*1e30*/  @!P6 IMAD.IADD R28, R28, 0x1, -R3 ;  /* 0x000000011c1ce824 */ /* 0x000fe200078e0a03 */
[----:B------:R-:W-:Y:S01]  /*1e40*/  ISETP.GT.U32.AND P6, PT, R3, R30, PT ;  /* 0x0000001e0300720c */ /* 0x000fe20003fc4070 */
[----:B------:R-:W-:Y:S02]  /*1e50*/  IMAD.MOV R31, RZ, RZ, -R31 ;  /* 0x000000ffff1f7224 */ /* 0x000fe400078e0a1f */
[----:B------:R-:W-:Y:S01]  /*1e60*/  @!P5 IMAD.IADD R27, R27, 0x1, -R3 ;  /* 0x000000011b1bd824 */ /* 0x000fe200078e0a03 */
[----:B------:R-:W-:Y:S01]  /*1e70*/  ISETP.GE.AND P5, PT, R35, RZ, PT ;  /* 0x000000ff2300720c */ /* 0x000fe20003fa6270 */
[C---:B------:R-:W-:Y:S02]  /*1e80*/  IMAD R31, R3.reuse, R31, R32 ;  /* 0x0000001f031f7224 */ /* 0x040fe400078e0220 */
[----:B------:R-:W-:Y:S01]  /*1e90*/  @!P1 IMAD.MOV R23, RZ, RZ, -R23 ;  /* 0x000000ffff179224 */ /* 0x000fe200078e0a17 */
[----:B------:R-:W-:Y:S01]  /*1ea0*/  ISETP.GT.U32.AND P1, PT, R3, R27, PT ;  /* 0x0000001b0300720c */ /* 0x000fe20003f24070 */
[--C-:B------:R-:W-:Y:S01]  /*1eb0*/  @!P4 IMAD.IADD R29, R29, 0x1, -R3.reuse ;  /* 0x000000011d1dc824 */ /* 0x100fe200078e0a03 */
[----:B------:R-:W-:Y:S01]  /*1ec0*/  ISETP.GT.U32.AND P4, PT, R3, R31, PT ;  /* 0x0000001f0300720c */ /* 0x000fe20003f84070 */
[--C-:B------:R-:W-:Y:S01]  /*1ed0*/  @!P2 IMAD.IADD R26, R26, 0x1, -R3.reuse ;  /* 0x000000011a1aa824 */ /* 0x100fe200078e0a03 */
[----:B------:R-:W-:Y:S01]  /*1ee0*/  ISETP.GE.AND P2, PT, R37, RZ, PT ;  /* 0x000000ff2500720c */ /* 0x000fe20003f46270 */
[----:B------:R-:W-:Y:S01]  /*1ef0*/  @!P6 IMAD.IADD R30, R30, 0x1, -R3 ;  /* 0x000000011e1ee824 */ /* 0x000fe200078e0a03 */
[----:B------:R-:W-:Y:S01]  /*1f00*/  IABS R37, R41 ;  /* 0x0000002900257213 */ /* 0x000fe20000000000 */
[----:B------:R-:W-:Y:S01]  /*1f10*/  @!P3 IMAD.MOV R26, RZ, RZ, -R26 ;  /* 0x000000ffff1ab224 */ /* 0x000fe200078e0a1a */
[----:B------:R-:W-:Y:S01]  /*1f20*/  ISETP.GE.AND P3, PT, R33, RZ, PT ;  /* 0x000000ff2100720c */ /* 0x000fe20003f66270 */
[----:B------:R-:W-:Y:S01]  /*1f30*/  @!P0 IMAD.MOV R24, RZ, RZ, -R24 ;  /* 0x000000ffff188224 */ /* 0x000fe200078e0a18 */
[----:B------:R-:W-:Y:S01]  /*1f40*/  IABS R33, R39 ;  /* 0x0000002700217213 */ /* 0x000fe20000000000 */
[----:B------:R-:W-:Y:S01]  /*1f50*/  IMAD.HI.U32 R34, R4, R37, RZ ;  /* 0x0000002504227227 */ /* 0x000fe200078e00ff */
[----:B------:R-:W-:-:S02]  /*1f60*/  ISETP.GT.U32.AND P6, PT, R3, R30, PT ;  /* 0x0000001e0300720c */ /* 0x000fc40003fc4070 */
[----:B------:R-:W-:Y:S01]  /*1f70*/  ISETP.GE.AND P0, PT, R36, RZ, PT ;  /* 0x000000ff2400720c */ /* 0x000fe20003f06270 */
[----:B------:R-:W-:Y:S01]  /*1f80*/  IMAD.HI.U32 R32, R4, R33, RZ ;  /* 0x0000002104207227 */ /* 0x000fe200078e00ff */
[----:B------:R-:W-:-:S03]  /*1f90*/  IABS R36, R40 ;  /* 0x0000002800247213 */ /* 0x000fc60000000000 */
[--C-:B------:R-:W-:Y:S01]  /*1fa0*/  @!P1 IMAD.IADD R27, R27, 0x1, -R3.reuse ;  /* 0x000000011b1b9824 */ /* 0x100fe200078e0a03 */
[----:B------:R-:W-:Y:S01]  /*1fb0*/  ISETP.GE.AND P1, PT, R38, RZ, PT ;  /* 0x000000ff2600720c */ /* 0x000fe20003f26270 */
[----:B------:R-:W-:Y:S01]  /*1fc0*/  @!P4 IMAD.IADD R31, R31, 0x1, -R3 ;  /* 0x000000011f1fc824 */ /* 0x000fe200078e0a03 */
[----:B------:R-:W-:Y:S01]  /*1fd0*/  IABS R38, R42 ;  /* 0x0000002a00267213 */ /* 0x000fe20000000000 */
[----:B------:R-:W-:Y:S01]  /*1fe0*/  IMAD.MOV R32, RZ, RZ, -R32 ;  /* 0x000000ffff207224 */ /* 0x000fe200078e0a20 */
[----:B------:R-:W-:Y:S01]  /*1ff0*/  ISETP.GE.AND P4, PT, R39, RZ, PT ;  /* 0x000000ff2700720c */ /* 0x000fe20003f86270 */
[----:B------:R-:W-:Y:S01]  /*2000*/  @!P5 IMAD.MOV R27, RZ, RZ, -R27 ;  /* 0x000000ffff1bd224 */ /* 0x000fe200078e0a1b */
[C---:B------:R-:W-:Y:S01]  /*2010*/  ISETP.GT.U32.AND P5, PT, R3.reuse, R31, PT ;  /* 0x0000001f0300720c */ /* 0x040fe20003fa4070 */
[----:B------:R-:W-:Y:S02]  /*2020*/  IMAD R32, R3, R32, R33 ;  /* 0x0000002003207224 */ /* 0x000fe400078e0221 */
[----:B------:R-:W-:-:S04]  /*2030*/  IMAD.HI.U32 R35, R4, R38, RZ ;  /* 0x0000002604237227 */ /* 0x000fc800078e00ff */
[----:B------:R-:W-:Y:S01]  /*2040*/  @!P6 IMAD.IADD R30, R30, 0x1, -R3 ;  /* 0x000000011e1ee824 */ /* 0x000fe200078e0a03 */
[----:B------:R-:W-:Y:S01]  /*2050*/  ISETP.GT.U32.AND P6, PT, R3, R32, PT ;  /* 0x000000200300720c */ /* 0x000fe20003fc4070 */
[----:B------:R-:W-:Y:S02]  /*2060*/  IMAD.MOV R35, RZ, RZ, -R35 ;  /* 0x000000ffff237224 */ /* 0x000fe400078e0a23 */
[----:B------:R-:W-:-:S04]  /*2070*/  IMAD.HI.U32 R33, R4, R36, RZ ;  /* 0x0000002404217227 */ /* 0x000fc800078e00ff */
[----:B------:R-:W-:Y:S02]  /*2080*/  IMAD R35, R3, R35, R38 ;  /* 0x0000002303237224 */ /* 0x000fe400078e0226 */
[----:B------:R-:W-:Y:S02]  /*2090*/  IMAD.MOV R33, RZ, RZ, -R33 ;  /* 0x000000ffff217224 */ /* 0x000fe400078e0a21 */
[----:B------:R-:W-:Y:S01]  /*20a0*/  @!P5 IMAD.IADD R31, R31, 0x1, -R3 ;  /* 0x000000011f1fd824 */ /* 0x000fe200078e0a03 */
[C---:B------:R-:W-:Y:S01]  /*20b0*/  ISETP.GT.U32.AND P5, PT, R3.reuse, R35, PT ;  /* 0x000000230300720c */ /* 0x040fe20003fa4070 */
[----:B------:R-:W-:Y:S02]  /*20c0*/  IMAD.MOV R34, RZ, RZ, -R34 ;  /* 0x000000ffff227224 */ /* 0x000fe400078e0a22 */
[C---:B------:R-:W-:Y:S01]  /*20d0*/  IMAD R33, R3.reuse, R33, R36 ;  /* 0x0000002103217224 */ /* 0x040fe200078e0224 */
[----:B------:R-:W-:Y:S01]  /*20e0*/  IABS R36, R43 ;  /* 0x0000002b00247213 */ /* 0x000fe20000000000 */
[----:B------:R-:W-:-:S02]  /*20f0*/  IMAD R34, R3, R34, R37 ;  /* 0x0000002203227224 */ /* 0x000fc400078e0225 */
[----:B------:R-:W-:Y:S01]  /*2100*/  @!P6 IMAD.IADD R32, R32, 0x1, -R3 ;  /* 0x000000012020e824 */ /* 0x000fe200078e0a03 */
[C---:B------:R-:W-:Y:S01]  /*2110*/  ISETP.GT.U32.AND P6, PT, R3.reuse, R33, PT ;  /* 0x000000210300720c */ /* 0x040fe20003fc4070 */
[----:B------:R-:W-:Y:S02]  /*2120*/  IMAD.MOV.U32 R37, RZ, RZ, R36 ;  /* 0x000000ffff257224 */ /* 0x000fe400078e0024 */
[----:B------:R-:W-:Y:S01]  /*2130*/  @!P2 IMAD.MOV R29, RZ, RZ, -R29 ;  /* 0x000000ffff1da224 */ /* 0x000fe200078e0a1d */
[C---:B------:R-:W-:Y:S01]  /*2140*/  ISETP.GT.U32.AND P2, PT, R3.reuse, R34, PT ;  /* 0x000000220300720c */ /* 0x040fe20003f44070 */
[----:B------:R-:W-:Y:S01]  /*2150*/  @!P1 IMAD.MOV R30, RZ, RZ, -R30 ;  /* 0x000000ffff1e9224 */ /* 0x000fe200078e0a1e */
[----:B------:R-:W-:Y:S01]  /*2160*/  ISETP.GE.AND P1, PT, R40, RZ, PT ;  /* 0x000000ff2800720c */ /* 0x000fe20003f26270 */
[----:B------:R-:W-:Y:S01]  /*2170*/  @!P0 IMAD.MOV R28, RZ, RZ, -R28 ;  /* 0x000000ffff1c8224 */ /* 0x000fe200078e0a1c */
[----:B------:R-:W-:Y:S01]  /*2180*/  ISETP.GT.U32.AND P0, PT, R3, R32, PT ;  /* 0x000000200300720c */ /* 0x000fe20003f04070 */
[----:B------:R-:W-:Y:S01]  /*2190*/  IMAD.HI.U32 R36, R4, R37, RZ ;  /* 0x0000002504247227 */ /* 0x000fe200078e00ff */
[----:B------:R-:W-:-:S03]  /*21a0*/  LOP3.LUT R40, R6, 0x8c, RZ, 0xfc, !PT ;  /* 0x0000008c06287812 */ /* 0x000fc600078efcff */
[--C-:B------:R-:W-:Y:S01]  /*21b0*/  @!P5 IMAD.IADD R35, R35, 0x1, -R3.reuse ;  /* 0x000000012323d824 */ /* 0x100fe200078e0a03 */
[----:B------:R-:W-:Y:S01]  /*21c0*/  IABS R38, R40 ;  /* 0x0000002800267213 */ /* 0x000fe20000000000 */
[----:B------:R-:W-:Y:S02]  /*21d0*/  IMAD.MOV R36, RZ, RZ, -R36 ;  /* 0x000000ffff247224 */ /* 0x000fe400078e0a24 */
[----:B------:R-:W-:Y:S01]  /*21e0*/  @!P2 IMAD.IADD R34, R34, 0x1, -R3 ;  /* 0x000000012222a824 */ /* 0x000fe200078e0a03 */
[C---:B------:R-:W-:Y:S01]  /*21f0*/  ISETP.GT.U32.AND P5, PT, R3.reuse, R35, PT ;  /* 0x000000230300720c */ /* 0x040fe20003fa4070 */
[----:B------:R-:W-:Y:S02]  /*2200*/  IMAD R36, R3, R36, R37 ;  /* 0x0000002403247224 */ /* 0x000fe400078e0225 */
[----:B------:R-:W-:-:S04]  /*2210*/  IMAD.HI.U32 R37, R4, R38, RZ ;  /* 0x0000002604257227 */ /* 0x000fc800078e00ff */
[----:B------:R-:W-:Y:S01]  /*2220*/  @!P0 IMAD.IADD R32, R32, 0x1, -R3 ;  /* 0x0000000120208824 */ /* 0x000fe200078e0a03 */
[----:B------:R-:W-:Y:S01]  /*2230*/  ISETP.GE.AND P0, PT, R41, RZ, PT ;  /* 0x000000ff2900720c */ /* 0x000fe20003f06270 */
[----:B------:R-:W-:Y:S01]  /*2240*/  IMAD.MOV R37, RZ, RZ, -R37 ;  /* 0x000000ffff257224 */ /* 0x000fe200078e0a25 */
[----:B------:R-:W-:Y:S01]  /*2250*/  LOP3.LUT R41, R6, 0x88, RZ, 0xfc, !PT ;  /* 0x0000008806297812 */ /* 0x000fe200078efcff */
[----:B------:R-:W-:Y:S01]  /*2260*/  @!P3 IMAD.MOV R31, RZ, RZ, -R31 ;  /* 0x000000ffff1fb224 */ /* 0x000fe200078e0a1f */
[C---:B------:R-:W-:Y:S01]  /*2270*/  ISETP.GT.U32.AND P3, PT, R3.reuse, R34, PT ;  /* 0x000000220300720c */ /* 0x040fe20003f64070 */
[----:B------:R-:W-:Y:S01]  /*2280*/  @!P4 IMAD.MOV R32, RZ, RZ, -R32 ;  /* 0x000000ffff20c224 */ /* 0x000fe200078e0a20 */
[C---:B------:R-:W-:Y:S01]  /*2290*/  ISETP.GT.U32.AND P4, PT, R3.reuse, R36, PT ;  /* 0x000000240300720c */ /* 0x040fe20003f84070 */
[----:B------:R-:W-:Y:S01]  /*22a0*/  IMAD R37, R3, R37, R38 ;  /* 0x0000002503257224 */ /* 0x000fe200078e0226 */
[----:B------:R-:W-:Y:S01]  /*22b0*/  IABS R39, R41 ;  /* 0x0000002900277213 */ /* 0x000fe20000000000 */
[----:B------:R-:W-:-:S02]  /*22c0*/  @!P5 IMAD.IADD R35, R35, 0x1, -R3 ;  /* 0x000000012323d824 */ /* 0x000fc400078e0a03 */
[--C-:B------:R-:W-:Y:S01]  /*22d0*/  @!P6 IMAD.IADD R33, R33, 0x1, -R3.reuse ;  /* 0x000000012121e824 */ /* 0x100fe200078e0a03 */
[C---:B------:R-:W-:Y:S01]  /*22e0*/  ISETP.GT.U32.AND P5, PT, R3.reuse, R37, PT ;  /* 0x000000250300720c */ /* 0x040fe20003fa4070 */
[----:B------:R-:W-:Y:S01]  /*22f0*/  IMAD.HI.U32 R38, R4, R39, RZ ;  /* 0x0000002704267227 */ /* 0x000fe200078e00ff */
[----:B------:R-:W-:Y:S02]  /*2300*/  ISETP.GE.AND P6, PT, R42, RZ, PT ;  /* 0x000000ff2a00720c */ /* 0x000fe40003fc6270 */
[----:B------:R-:W-:Y:S01]  /*2310*/  ISETP.GT.U32.AND P2, PT, R3, R33, PT ;  /* 0x000000210300720c */ /* 0x000fe20003f44070 */
[--C-:B------:R-:W-:Y:S01]  /*2320*/  @!P3 IMAD.IADD R34, R34, 0x1, -R3.reuse ;  /* 0x000000012222b824 */ /* 0x100fe200078e0a03 */
[----:B------:R-:W-:Y:S01]  /*2330*/  ISETP.GE.AND P3, PT, R40, RZ, PT ;  /* 0x000000ff2800720c */ /* 0x000fe20003f66270 */
[--C-:B------:R-:W-:Y:S01]  /*2340*/  @!P4 IMAD.IADD R36, R36, 0x1, -R3.reuse ;  /* 0x000000012424c824 */ /* 0x100fe200078e0a03 */
[----:B------:R-:W-:Y:S01]  /*2350*/  IABS R40, R44 ;  /* 0x0000002c00287213 */ /* 0x000fe20000000000 */
[----:B------:R-:W-:Y:S01]  /*2360*/  IMAD.MOV R38, RZ, RZ, -R38 ;  /* 0x000000ffff267224 */ /* 0x000fe200078e0a26 */
[----:B------:R-:W-:Y:S01]  /*2370*/  ISETP.GE.AND P4, PT, R41, RZ, PT ;  /* 0x000000ff2900720c */ /* 0x000fe20003f86270 */
[----:B------:R-:W-:Y:S01]  /*2380*/  @!P0 IMAD.MOV R34, RZ, RZ, -R34 ;  /* 0x000000ffff228224 */ /* 0x000fe200078e0a22 */
[----:B------:R-:W-:Y:S01]  /*2390*/  IABS R42, R45 ;  /* 0x0000002d002a7213 */ /* 0x000fe20000000000 */
[----:B------:R-:W-:Y:S01]  /*23a0*/  @!P5 IMAD.IADD R37, R37, 0x1, -R3 ;  /* 0x000000012525d824 */ /* 0x000fe200078e0a03 */
[C---:B------:R-:W-:Y:S01]  /*23b0*/  ISETP.GT.U32.AND P5, PT, R3.reuse, R36, PT ;  /* 0x000000240300720c */ /* 0x040fe20003fa4070 */
[----:B------:R-:W-:-:S02]  /*23c0*/  IMAD R38, R3, R38, R39 ;  /* 0x0000002603267224 */ /* 0x000fc400078e0227 */
[----:B------:R-:W-:Y:S01]  /*23d0*/  IMAD.HI.U32 R39, R4, R40, RZ ;  /* 0x0000002804277227 */ /* 0x000fe200078e00ff */
[----:B------:R-:W-:-:S03]  /*23e0*/  ISETP.GT.U32.AND P0, PT, R3, R37, PT ;  /* 0x000000250300720c */ /* 0x000fc60003f04070 */
[----:B------:R-:W-:Y:S01]  /*23f0*/  @!P2 IMAD.IADD R33, R33, 0x1, -R3 ;  /* 0x000000012121a824 */ /* 0x000fe200078e0a03 */
[----:B------:R-:W-:Y:S01]  /*2400*/  ISETP.GE.AND P2, PT, R43, RZ, PT ;  /* 0x000000ff2b00720c */ /* 0x000fe20003f46270 */
[----:B------:R-:W-:Y:S01]  /*2410*/  IMAD.MOV R39, RZ, RZ, -R39 ;  /* 0x000000ffff277224 */ /* 0x000fe200078e0a27 */
[----:B------:R-:W-:Y:S01]  /*2420*/  IABS R43, R46 ;  /* 0x0000002e002b7213 */ /* 0x000fe20000000000 */
[----:B------:R-:W-:Y:S01]  /*2430*/  @!P1 IMAD.MOV R33, RZ, RZ, -R33 ;  /* 0x000000ffff219224 */ /* 0x000fe200078e0a21 */
[C---:B------:R-:W-:Y:S01]  /*2440*/  ISETP.GT.U32.AND P1, PT, R3.reuse, R38, PT ;  /* 0x000000260300720c */ /* 0x040fe20003f24070 */
[C---:B------:R-:W-:Y:S02]  /*2450*/  IMAD R39, R3.reuse, R39, R40 ;  /* 0x0000002703277224 */ /* 0x040fe400078e0228 */
[----:B------:R-:W-:Y:S02]  /*2460*/  @!P5 IMAD.IADD R36, R36, 0x1, -R3 ;  /* 0x000000012424d824 */ /* 0x000fe400078e0a03 */
[----:B------:R-:W-:Y:S01]  /*2470*/  IMAD.HI.U32 R41, R4, R43, RZ ;  /* 0x0000002b04297227 */ /* 0x000fe200078e00ff */
[----:B------:R-:W-:-:S03]  /*2480*/  ISETP.GT.U32.AND P5, PT, R3, R39, PT ;  /* 0x000000270300720c */ /* 0x000fc60003fa4070 */
[----:B------:R-:W-:Y:S01]  /*2490*/  @!P6 IMAD.MOV R35, RZ, RZ, -R35 ;  /* 0x000000ffff23e224 */ /* 0x000fe200078e0a23 */
[----:B------:R-:W-:Y:S01]  /*24a0*/  ISETP.GE.AND P6, PT, R44, RZ, PT ;  /* 0x000000ff2c00720c */ /* 0x000fe20003fc6270 */
[----:B------:R-:W-:Y:S02]  /*24b0*/  IMAD.MOV R44, RZ, RZ, -R41 ;  /* 0x000000ffff2c7224 */ /* 0x000fe400078e0a29 */
[----:B------:R-:W-:Y:S01]  /*24c0*/  @!P1 IMAD.IADD R38, R38, 0x1, -R3 ;  /* 0x0000000126269824 */ /* 0x000fe200078e0a03 */
[----:B------:R-:W-:Y:S01]  /*24d0*/  ISETP.GE.AND P1, PT, R46, RZ, PT ;  /* 0x000000ff2e00720c */ /* 0x000fe20003f26270 */
[----:B------:R-:W-:Y:S01]  /*24e0*/  IMAD R41, R3, R44, R43 ;  /* 0x0000002c03297224 */ /* 0x000fe200078e022b */
[----:B------:R-:W-:Y:S01]  /*24f0*/  IABS R46, R49 ;  /* 0x00000031002e7213 */ /* 0x000fe20000000000 */
[----:B------:R-:W-:-:S04]  /*2500*/  IMAD.HI.U32 R40, R4, R42, RZ ;  /* 0x0000002a04287227 */ /* 0x000fc800078e00ff */
[--C-:B------:R-:W-:Y:S01]  /*2510*/  @!P5 IMAD.IADD R39, R39, 0x1, -R3.reuse ;  /* 0x000000012727d824 */ /* 0x100fe200078e0a03 */
[----:B------:R-:W-:Y:S01]  /*2520*/  ISETP.GT.U32.AND P5, PT, R3, R38, PT ;  /* 0x000000260300720c */ /* 0x000fe20003fa4070 */
[----:B------:R-:W-:Y:S01]  /*2530*/  @!P0 IMAD.IADD R37, R37, 0x1, -R3 ;  /* 0x0000000125258824 */ /* 0x000fe200078e0a03 */
[----:B------:R-:W-:Y:S01]  /*2540*/  ISETP.GE.AND P0, PT, R45, RZ, PT ;  /* 0x000000ff2d00720c */ /* 0x000fe20003f06270 */
[----:B------:R-:W-:Y:S01]  /*2550*/  IMAD.MOV R40, RZ, RZ, -R40 ;  /* 0x000000ffff287224 */ /* 0x000fe200078e0a28 */
[----:B------:R-:W-:Y:S01]  /*2560*/  LOP3.LUT R45, R6, 0x78, RZ, 0xfc, !PT ;  /* 0x00000078062d7812 */ /* 0x000fe200078efcff */
[----:B------:R-:W-:Y:S01]  /*2570*/  @!P2 IMAD.MOV R36, RZ, RZ, -R36 ;  /* 0x000000ffff24a224 */ /* 0x000fe200078e0a24 */
[C---:B------:R-:W-:Y:S01]  /*2580*/  ISETP.GT.U32.AND P2, PT, R3.reuse, R39, PT ;  /* 0x000000270300720c */ /* 0x040fe20003f44070 */
[----:B------:R-:W-:Y:S01]  /*2590*/  IMAD R40, R3, R40, R42 ;  /* 0x0000002803287224 */ /* 0x000fe200078e022a */
[----:B------:R-:W-:Y:S01]  /*25a0*/  IABS R43, R45 ;  /* 0x0000002d002b7213 */ /* 0x000fe20000000000 */
[----:B------:R-:W-:-:S02]  /*25b0*/  @!P3 IMAD.MOV R37, RZ, RZ, -R37 ;  /* 0x000000ffff25b224 */ /* 0x000fc400078e0a25 */
[----:B------:R-:W-:Y:S01]  /*25c0*/  IMAD.HI.U32 R44, R4, R47, RZ ;  /* 0x0000002f042c7227 */ /* 0x000fe200078e00ff */
[----:B------:R-:W-:-:S03]  /*25d0*/  ISETP.GT.U32.AND P3, PT, R3, R40, PT ;  /* 0x000000280300720c */ /* 0x000fc60003f64070 */
[----:B------:R-:W-:Y:S01]  /*25e0*/  @!P5 IMAD.IADD R38, R38, 0x1, -R3 ;  /* 0x000000012626d824 */ /* 0x000fe200078e0a03 */
[----:B------:R-:W-:Y:S01]  /*25f0*/  ISETP.GT.U32.AND P5, PT, R3, R41, PT ;  /* 0x000000290300720c */ /* 0x000fe20003fa4070 */
[----:B------:R-:W-:-:S04]  /*2600*/  IMAD.HI.U32 R42, R4, R43, RZ ;  /* 0x0000002b042a7227 */ /* 0x000fc800078e00ff */
[----:B------:R-:W-:Y:S02]  /*2610*/  IMAD.MOV R42, RZ, RZ, -R42 ;  /* 0x000000ffff2a7224 */ /* 0x000fe400078e0a2a */
[----:B------:R-:W-:Y:S01]  /*2620*/  @!P2 IMAD.IADD R39, R39, 0x1, -R3 ;  /* 0x000000012727a824 */ /* 0x000fe200078e0a03 */
[----:B------:R-:W-:Y:S01]  /*2630*/  ISETP.GE.AND P2, PT, R45, RZ, PT ;  /* 0x000000ff2d00720c */ /* 0x000fe20003f46270 */
[----:B------:R-:W-:Y:S02]  /*2640*/  IMAD R42, R3, R42, R43 ;  /* 0x0000002a032a7224 */ /* 0x000fe400078e022b */
[----:B------:R-:W-:-:S04]  /*2650*/  IMAD.HI.U32 R45, R4, R48, RZ ;  /* 0x00000030042d7227 */ /* 0x000fc800078e00ff */
[--C-:B------:R-:W-:Y:S02]  /*2660*/  @!P5 IMAD.IADD R41, R41, 0x1, -R3.reuse ;  /* 0x000000012929d824 */ /* 0x100fe400078e0a03 */
[----:B------:R-:W-:Y:S01]  /*2670*/  @!P3 IMAD.IADD R40, R40, 0x1, -R3 ;  /* 0x000000012828b824 */ /* 0x000fe200078e0a03 */
[C---:B------:R-:W-:Y:S01]  /*2680*/  ISETP.GT.U32.AND P3, PT, R3.reuse, R42, PT ;  /* 0x0000002a0300720c */ /* 0x040fe20003f64070 */
[----:B------:R-:W-:Y:S01]  /*2690*/  IMAD.MOV R45, RZ, RZ, -R45 ;  /* 0x000000ffff2d7224 */ /* 0x000fe200078e0a2d */
[C---:B------:R-:W-:Y:S01]  /*26a0*/  ISETP.GT.U32.AND P5, PT, R3.reuse, R41, PT ;  /* 0x000000290300720c */ /* 0x040fe20003fa4070 */
[----:B------:R-:W-:Y:S01]  /*26b0*/  @!P4 IMAD.MOV R38, RZ, RZ, -R38 ;  /* 0x000000ffff26c224 */ /* 0x000fe200078e0a26 */
[----:B------:R-:W-:Y:S01]  /*26c0*/  ISETP.GT.U32.AND P4, PT, R3, R40, PT ;  /* 0x000000280300720c */ /* 0x000fe20003f84070 */
[----:B------:R-:W-:-:S04]  /*26d0*/  IMAD.HI.U32 R43, R4, R46, RZ ;  /* 0x0000002e042b7227 */ /* 0x000fc800078e00ff */
[----:B------:R-:W-:Y:S02]  /*26e0*/  IMAD R45, R3, R45, R48 ;  /* 0x0000002d032d7224 */ /* 0x000fe400078e0230 */
[----:B------:R-:W-:Y:S02]  /*26f0*/  IMAD.MOV R43, RZ, RZ, -R43 ;  /* 0x000000ffff2b7224 */ /* 0x000fe400078e0a2b */
[----:B------:R-:W-:Y:S02]  /*2700*/  IMAD.MOV R44, RZ, RZ, -R44 ;  /* 0x000000ffff2c7224 */ /* 0x000fe400078e0a2c */
[----:B------:R-:W-:Y:S02]  /*2710*/  @!P5 IMAD.IADD R41, R41, 0x1, -R3 ;  /* 0x000000012929d824 */ /* 0x000fe400078e0a03 */
[C---:B------:R-:W-:Y:S02]  /*2720*/  IMAD R43, R3.reuse, R43, R46 ;  /* 0x0000002b032b7224 */ /* 0x040fe400078e022e */
[----:B------:R-:W-:Y:S01]  /*2730*/  @!P1 IMAD.MOV R41, RZ, RZ, -R41 ;  /* 0x000000ffff299224 */ /* 0x000fe200078e0a29 */
[----:B------:R-:W-:Y:S01]  /*2740*/  ISETP.GT.U32.AND P1, PT, R3, R45, PT ;  /* 0x0000002d0300720c */ /* 0x000fe20003f24070 */
[----:B------:R-:W-:-:S02]  /*2750*/  @!P3 IMAD.IADD R42, R42, 0x1, -R3 ;  /* 0x000000012a2ab824 */ /* 0x000fc400078e0a03 */
[C---:B------:R-:W-:Y:S01]  /*2760*/  IMAD R44, R3.reuse, R44, R47 ;  /* 0x0000002c032c7224 */ /* 0x040fe200078e022f */
[----:B------:R-:W-:Y:S01]  /*2770*/  IABS R47, R52 ;  /* 0x00000034002f7213 */ /* 0x000fe20000000000 */
[----:B------:R-:W-:Y:S01]  /*2780*/  @!P4 IMAD.IADD R40, R40, 0x1, -R3 ;  /* 0x000000012828c824 */ /* 0x000fe200078e0a03 */
[C---:B------:R-:W-:Y:S01]  /*2790*/  ISETP.GT.U32.AND P3, PT, R3.reuse, R42, PT ;  /* 0x0000002a0300720c */ /* 0x040fe20003f64070 */
[----:B------:R-:W-:Y:S01]  /*27a0*/  @!P6 IMAD.MOV R39, RZ, RZ, -R39 ;  /* 0x000000ffff27e224 */ /* 0x000fe200078e0a27 */
[----:B------:R-:W-:Y:S01]  /*27b0*/  ISETP.GT.U32.AND P4, PT, R3, R43, PT ;  /* 0x0000002b0300720c */ /* 0x000fe20003f84070 */
[----:B------:R-:W-:Y:S01]  /*27c0*/  IMAD.HI.U32 R46, R4, R47, RZ ;  /* 0x0000002f042e7227 */ /* 0x000fe200078e00ff */
[----:B------:R-:W-:Y:S02]  /*27d0*/  ISETP.GE.AND P6, PT, R49, RZ, PT ;  /* 0x000000ff3100720c */ /* 0x000fe40003fc6270 */
[----:B------:R-:W-:Y:S01]  /*27e0*/  IABS R49, R54 ;  /* 0x0000003600317213 */ /* 0x000fe20000000000 */
[----:B------:R-:W-:Y:S01]  /*27f0*/  @!P1 IMAD.IADD R45, R45, 0x1, -R3 ;  /* 0x000000012d2d9824 */ /* 0x000fe200078e0a03 */
[----:B------:R-:W-:Y:S01]  /*2800*/  ISETP.GT.U32.AND P5, PT, R3, R44, PT ;  /* 0x0000002c0300720c */ /* 0x000fe20003fa4070 */
[----:B------:R-:W-:-:S02]  /*2810*/  IMAD.MOV R46, RZ, RZ, -R46 ;  /* 0x000000ffff2e7224 */ /* 0x000fc400078e0a2e */
[----:B------:R-:W-:Y:S01]  /*2820*/  @!P0 IMAD.MOV R40, RZ, RZ, -R40 ;  /* 0x000000ffff288224 */ /* 0x000fe200078e0a28 */
[C---:B------:R-:W-:Y:S01]  /*2830*/  ISETP.GT.U32.AND P1, PT, R3.reuse, R45, PT ;  /* 0x0000002d0300720c */ /* 0x040fe20003f24070 */
[----:B------:R-:W-:Y:S01]  /*2840*/  IMAD R46, R3, R46, R47 ;  /* 0x0000002e032e7224 */ /* 0x000fe200078e022f */
[----:B------:R-:W-:Y:S01]  /*2850*/  ISETP.GE.AND P0, PT, R50, RZ, PT ;  /* 0x000000ff3200720c */ /* 0x000fe20003f06270 */
[----:B------:R-:W-:-:S04]  /*2860*/  IMAD.HI.U32 R47, R4, R49, RZ ;  /* 0x00000031042f7227 */ /* 0x000fc800078e00ff */
[--C-:B------:R-:W-:Y:S01]  /*2870*/  @!P3 IMAD.IADD R42, R42, 0x1, -R3.reuse ;  /* 0x000000012a2ab824 */ /* 0x100fe200078e0a03 */
[----:B------:R-:W-:Y:S01]  /*2880*/  ISETP.GE.AND P3, PT, R51, RZ, PT ;  /* 0x000000ff3300720c */ /* 0x000fe20003f66270 */
[----:B------:R-:W-:Y:S01]  /*2890*/  @!P4 IMAD.IADD R43, R43, 0x1, -R3 ;  /* 0x000000012b2bc824 */ /* 0x000fe200078e0a03 */
[----:B------:R-:W-:Y:S01]  /*28a0*/  IABS R51, R55 ;  /* 0x0000003700337213 */ /* 0x000fe20000000000 */
[----:B------:R-:W-:Y:S02]  /*28b0*/  IMAD.MOV R50, RZ, RZ, -R47 ;  /* 0x000000ffff327224 */ /* 0x000fe400078e0a2f */
[----:B------:R-:W-:Y:S01]  /*28c0*/  @!P2 IMAD.MOV R42, RZ, RZ, -R42 ;  /* 0x000000ffff2aa224 */ /* 0x000fe200078e0a2a */
[C---:B------:R-:W-:Y:S01]  /*28d0*/  ISETP.GT.U32.AND P4, PT, R3.reuse, R43, PT ;  /* 0x0000002b0300720c */ /* 0x040fe20003f84070 */
[C---:B------:R-:W-:Y:S01]  /*28e0*/  IMAD R47, R3.reuse, R50, R49 ;  /* 0x00000032032f7224 */ /* 0x040fe200078e0231 */
[----:B------:R-:W-:Y:S01]  /*28f0*/  ISETP.GT.U32.AND P2, PT, R3, R46, PT ;  /* 0x0000002e0300720c */ /* 0x000fe20003f44070 */
[----:B------:R-:W-:Y:S01]  /*2900*/  IMAD.HI.U32 R48, R4, R51, RZ ;  /* 0x0000003304307227 */ /* 0x000fe200078e00ff */
[----:B------:R-:W-:-:S03]  /*2910*/  LOP3.LUT R50, R6, 0x58, RZ, 0xfc, !PT ;  /* 0x0000005806327812 */ /* 0x000fc600078efcff */
[--C-:B------:R-:W-:Y:S01]  /*2920*/  @!P1 IMAD.IADD R45, R45, 0x1, -R3.reuse ;  /* 0x000000012d2d9824 */ /* 0x100fe200078e0a03 */
[C---:B------:R-:W-:Y:S01]  /*2930*/  ISETP.GT.U32.AND P1, PT, R3.reuse, R47, PT ;  /* 0x0000002f0300720c */ /* 0x040fe20003f24070 */
[----:B------:R-:W-:Y:S02]  /*2940*/  IMAD.MOV R48, RZ, RZ, -R48 ;  /* 0x000000ffff307224 */ /* 0x000fe400078e0a30 */
[----:B------:R-:W-:Y:S02]  /*2950*/  @!P5 IMAD.IADD R44, R44, 0x1, -R3 ;  /* 0x000000012c2cd824 */ /* 0x000fe400078e0a03 */
[----:B------:R-:W-:Y:S02]  /*2960*/  IMAD R48, R3, R48, R51 ;  /* 0x0000003003307224 */ /* 0x000fe400078e0233 */
[--C-:B------:R-:W-:Y:S01]  /*2970*/  @!P4 IMAD.IADD R43, R43, 0x1, -R3.reuse ;  /* 0x000000012b2bc824 */ /* 0x100fe200078e0a03 */
[C---:B------:R-:W-:Y:S01]  /*2980*/  ISETP.GT.U32.AND P5, PT, R3.reuse, R44, PT ;  /* 0x0000002c0300720c */ /* 0x040fe20003fa4070 */
[----:B------:R-:W-:Y:S01]  /*2990*/  @!P2 IMAD.IADD R46, R46, 0x1, -R3 ;  /* 0x000000012e2ea824 */ /* 0x000fe200078e0a03 */
[----:B------:R-:W-:Y:S01]  /*29a0*/  ISETP.GE.AND P4, PT, R52, RZ, PT ;  /* 0x000000ff3400720c */ /* 0x000fe20003f86270 */
[----:B------:R-:W-:Y:S01]  /*29b0*/  @!P3 IMAD.MOV R45, RZ, RZ, -R45 ;  /* 0x000000ffff2db224 */ /* 0x000fe200078e0a2d */
[C---:B------:R-:W-:Y:S01]  /*29c0*/  ISETP.GT.U32.AND P3, PT, R3.reuse, R48, PT ;  /* 0x000000300300720c */ /* 0x040fe20003f64070 */
[----:B------:R-:W-:Y:S01]  /*29d0*/  @!P6 IMAD.MOV R43, RZ, RZ, -R43 ;  /* 0x000000ffff2be224 */ /* 0x000fe200078e0a2b */
[----:B------:R-:W-:Y:S01]  /*29e0*/  ISETP.GT.U32.AND P6, PT, R3, R46, PT ;  /* 0x0000002e0300720c */ /* 0x000fe20003fc4070 */
[----:B------:R-:W-:Y:S01]  /*29f0*/  @!P1 IMAD.IADD R47, R47, 0x1, -R3 ;  /* 0x000000012f2f9824 */ /* 0x000fe200078e0a03 */
[----:B------:R-:W-:Y:S01]  /*2a00*/  IABS R52, R56 ;  /* 0x0000003800347213 */ /* 0x000fe20000000000 */
[----:B------:R-:W-:Y:S01]  /*2a10*/  IMAD R2, R2, UR4, RZ ;  /* 0x0000000402027c24 */ /* 0x000fe2000f8e02ff */
[----:B------:R-:W-:Y:S01]  /*2a20*/  ISETP.GE.AND P2, PT, R55, RZ, PT ;  /* 0x000000ff3700720c */ /* 0x000fe20003f46270 */
[----:B------:R-:W-:Y:S01]  /*2a30*/  ULDC UR4, c[0x0][0x240] ;  /* 0x0000900000047ab9 */ /* 0x000fe20000000800 */
[----:B------:R-:W-:Y:S01]  /*2a40*/  ISETP.GT.U32.AND P1, PT, R3, R47, PT ;  /* 0x0000002f0300720c */ /* 0x000fe20003f24070 */
[----:B------:R-:W-:Y:S01]  /*2a50*/  IMAD.HI.U32 R49, R4, R52, RZ ;  /* 0x0000003404317227 */ /* 0x000fe200078e00ff */
[----:B------:R-:W-:-:S03]  /*2a60*/  LOP3.LUT R55, R6, 0x54, RZ, 0xfc, !PT ;  /* 0x0000005406377812 */ /* 0x000fc600078efcff */
[----:B------:R-:W-:Y:S01]  /*2a70*/  @!P5 IMAD.IADD R44, R44, 0x1, -R3 ;  /* 0x000000012c2cd824 */ /* 0x000fe200078e0a03 */
[----:B------:R-:W-:Y:S01]  /*2a80*/  ISETP.GE.AND P5, PT, R54, RZ, PT ;  /* 0x000000ff3600720c */ /* 0x000fe20003fa6270 */
[----:B------:R-:W-:Y:S01]  /*2a90*/  IMAD.MOV R49, RZ, RZ, -R49 ;  /* 0x000000ffff317224 */ /* 0x000fe200078e0a31 */
[----:B------:R-:W-:Y:S01]  /*2aa0*/  IABS R54, R50 ;  /* 0x0000003200367213 */ /* 0x000fe20000000000 */
[--C-:B------:R-:W-:Y:S02]  /*2ab0*/  @!P3 IMAD.IADD R48, R48, 0x1, -R3.reuse ;  /* 0x000000013030b824 */ /* 0x100fe400078e0a03 */
[----:B------:R-:W-:Y:S01]  /*2ac0*/  @!P6 IMAD.IADD R46, R46, 0x1, -R3 ;  /* 0x000000012e2ee824 */ /* 0x000fe200078e0a03 */
[----:B------:R-:W-:Y:S01]  /*2ad0*/  ISETP.GE.AND P6, PT, R50, RZ, PT ;  /* 0x000000ff3200720c */ /* 0x000fe20003fc6270 */
[----:B------:R-:W-:Y:S01]  /*2ae0*/  @!P0 IMAD.MOV R44, RZ, RZ, -R44 ;  /* 0x000000ffff2c8224 */ /* 0x000fe200078e0a2c */
[----:B------:R-:W-:Y:S01]  /*2af0*/  ISETP.GE.AND P0, PT, R56, RZ, PT ;  /* 0x000000ff3800720c */ /* 0x000fe20003f06270 */
[C---:B------:R-:W-:Y:S01]  /*2b00*/  IMAD R50, R3.reuse, R49, R52 ;  /* 0x0000003103327224 */ /* 0x040fe200078e0234 */
[----:B------:R-:W-:Y:S01]  /*2b10*/  IABS R56, R55 ;  /* 0x0000003700387213 */ /* 0x000fe20000000000 */
[----:B------:R-:W-:Y:S01]  /*2b20*/  IMAD.HI.U32 R49, R4, R54, RZ ;  /* 0x0000003604317227 */ /* 0x000fe200078e00ff */
[----:B------:R-:W-:-:S03]  /*2b30*/  ISETP.GT.U32.AND P3, PT, R3, R48, PT ;  /* 0x000000300300720c */ /* 0x000fc60003f64070 */
[----:B------:R-:W-:Y:S01]  /*2b40*/  @!P1 IMAD.IADD R47, R47, 0x1, -R3 ;  /* 0x000000012f2f9824 */ /* 0x000fe200078e0a03 */
[----:B------:R-:W-:Y:S01]  /*2b50*/  ISETP.GT.U32.AND P1, PT, R3, R50, PT ;  /* 0x000000320300720c */ /* 0x000fe20003f24070 */
[----:B------:R-:W-:Y:S02]  /*2b60*/  IMAD.MOV R51, RZ, RZ, -R49 ;  /* 0x000000ffff337224 */ /* 0x000fe400078e0a31 */
[----:B------:R-:W-:-:S04]  /*2b70*/  IMAD.HI.U32 R49, R4, R56, RZ ;  /* 0x0000003804317227 */ /* 0x000fc800078e00ff */
[C---:B------:R-:W-:Y:S02]  /*2b80*/  IMAD R54, R3.reuse, R51, R54 ;  /* 0x0000003303367224 */ /* 0x040fe400078e0236 */
[----:B------:R-:W-:Y:S02]  /*2b90*/  IMAD.MOV R51, RZ, RZ, -R49 ;  /* 0x000000ffff337224 */ /* 0x000fe400078e0a31 */
[--C-:B------:R-:W-:Y:S01]  /*2ba0*/  @!P3 IMAD.IADD R48, R48, 0x1, -R3.reuse ;  /* 0x000000013030b824 */ /* 0x100fe200078e0a03 */
[C---:B------:R-:W-:Y:S01]  /*2bb0*/  ISETP.GT.U32.AND P3, PT, R3.reuse, R54, PT ;  /* 0x000000360300720c */ /* 0x040fe20003f64070 */
[C---:B------:R-:W-:Y:S02]  /*2bc0*/  IMAD R56, R3.reuse, R51, R56 ;  /* 0x0000003303387224 */ /* 0x040fe400078e0238 */
[----:B------:R-:W-:Y:S02]  /*2bd0*/  @!P1 IMAD.IADD R50, R50, 0x1, -R3 ;  /* 0x0000000132329824 */ /* 0x000fe400078e0a03 */
[----:B------:R-:W-:Y:S01]  /*2be0*/  @!P2 IMAD.MOV R48, RZ, RZ, -R48 ;  /* 0x000000ffff30a224 */ /* 0x000fe200078e0a30 */
[C---:B------:R-:W-:Y:S01]  /*2bf0*/  ISETP.GT.U32.AND P2, PT, R3.reuse, R56, PT ;  /* 0x000000380300720c */ /* 0x040fe20003f44070 */
[----:B------:R-:W-:Y:S01]  /*2c00*/  IMAD.HI.U32 R49, R4, R58, RZ ;  /* 0x0000003a04317227 */ /* 0x000fe200078e00ff */
[----:B------:R-:W-:-:S03]  /*2c10*/  ISETP.GT.U32.AND P1, PT, R3, R50, PT ;  /* 0x000000320300720c */ /* 0x000fc60003f24070 */
[----:B------:R-:W-:Y:S01]  /*2c20*/  @!P5 IMAD.MOV R47, RZ, RZ, -R47 ;  /* 0x000000ffff2fd224 */ /* 0x000fe200078e0a2f */
[----:B------:R-:W-:Y:S01]  /*2c30*/  ISETP.GE.AND P5, PT, R57, RZ, PT ;  /* 0x000000ff3900720c */ /* 0x000fe20003fa6270 */
[----:B------:R-:W-:Y:S01]  /*2c40*/  IMAD.MOV R49, RZ, RZ, -R49 ;  /* 0x000000ffff317224 */ /* 0x000fe200078e0a31 */
[----:B------:R-:W-:Y:S01]  /*2c50*/  LOP3.LUT R57, R6, 0x48, RZ, 0xfc, !PT ;  /* 0x0000004806397812 */ /* 0x000fe200078efcff */
[----:B------:R-:W-:Y:S01]  /*2c60*/  @!P4 IMAD.MOV R46, RZ, RZ, -R46 ;  /* 0x000000ffff2ec224 */ /* 0x000fe200078e0a2e */
[----:B------:R-:W-:Y:S01]  /*2c70*/  ISETP.GE.AND P4, PT, R55, RZ, PT ;  /* 0x000000ff3700720c */ /* 0x000fe20003f86270 */
[C---:B------:R-:W-:Y:S01]  /*2c80*/  IMAD R58, R3.reuse, R49, R58 ;  /* 0x00000031033a7224 */ /* 0x040fe200078e023a */
[----:B------:R-:W-:Y:S01]  /*2c90*/  IABS R62, R57 ;  /* 0x00000039003e7213 */ /* 0x000fe20000000000 */
[--C-:B------:R-:W-:Y:S01]  /*2ca0*/  @!P2 IMAD.IADD R56, R56, 0x1, -R3.reuse ;  /* 0x000000013838a824 */ /* 0x100fe200078e0a03 */
[----:B------:R-:W-:Y:S01]  /*2cb0*/  LOP3.LUT R55, R6, 0x4c, RZ, 0xfc, !PT ;  /* 0x0000004c06377812 */ /* 0x000fe200078efcff */
[--C-:B------:R-:W-:Y:S01]  /*2cc0*/  @!P1 IMAD.IADD R50, R50, 0x1, -R3.reuse ;  /* 0x0000000132329824 */ /* 0x100fe200078e0a03 */
[C---:B------:R-:W-:Y:S01]  /*2cd0*/  ISETP.GT.U32.AND P1, PT, R3.reuse, R58, PT ;  /* 0x0000003a0300720c */ /* 0x040fe20003f24070 */
[----:B------:R-:W-:Y:S01]  /*2ce0*/  @!P3 IMAD.IADD R54, R54, 0x1, -R3 ;  /* 0x000000013636b824 */ /* 0x000fe200078e0a03 */
[C---:B------:R-:W-:Y:S01]  /*2cf0*/  ISETP.GT.U32.AND P2, PT, R3.reuse, R56, PT ;  /* 0x000000380300720c */ /* 0x040fe20003f44070 */
[----:B------:R-:W-:Y:S01]  /*2d00*/  IMAD.MOV.U32 R52, RZ, RZ, R50 ;  /* 0x000000ffff347224 */ /* 0x000fe200078e0032 */
[----:B------:R-:W-:Y:S01]  /*2d10*/  IABS R51, R55 ;  /* 0x0000003700337213 */ /* 0x000fe20000000000 */
[----:B------:R-:W-:Y:S01]  /*2d20*/  IMAD.HI.U32 R50, R4, R62, RZ ;  /* 0x0000003e04327227 */ /* 0x000fe200078e00ff */
[----:B------:R-:W-:-:S03]  /*2d30*/  ISETP.GT.U32.AND P3, PT, R3, R54, PT ;  /* 0x000000360300720c */ /* 0x000fc60003f64070 */
[----:B------:R-:W-:Y:S01]  /*2d40*/  @!P0 IMAD.MOV R52, RZ, RZ, -R52 ;  /* 0x000000ffff348224 */ /* 0x000fe200078e0a34 */
[----:B------:R-:W-:Y:S01]  /*2d50*/  ISETP.GE.AND P0, PT, R55, RZ, PT ;  /* 0x000000ff3700720c */ /* 0x000fe20003f06270 */
[----:B------:R-:W-:Y:S02]  /*2d60*/  IMAD.MOV R55, RZ, RZ, -R50 ;  /* 0x000000ffff377224 */ /* 0x000fe400078e0a32 */
[----:B------:R-:W-:-:S04]  /*2d70*/  IMAD.HI.U32 R49, R4, R51, RZ ;  /* 0x0000003304317227 */ /* 0x000fc800078e00ff */
[C---:B------:R-:W-:Y:S02]  /*2d80*/  IMAD R62, R3.reuse, R55, R62 ;  /* 0x00000037033e7224 */ /* 0x040fe400078e023e */
[--C-:B------:R-:W-:Y:S02]  /*2d90*/  @!P2 IMAD.IADD R56, R56, 0x1, -R3.reuse ;  /* 0x000000013838a824 */ /* 0x100fe400078e0a03 */
[----:B------:R-:W-:Y:S02]  /*2da0*/  @!P1 IMAD.IADD R58, R58, 0x1, -R3 ;  /* 0x000000013a3a9824 */ /* 0x000fe400078e0a03 */
[----:B------:R-:W-:Y:S01]  /*2db0*/  @!P4 IMAD.MOV R56, RZ, RZ, -R56 ;  /* 0x000000ffff38c224 */ /* 0x000fe200078e0a38 */
[C---:B------:R-:W-:Y:S01]  /*2dc0*/  ISETP.GT.U32.AND P4, PT, R3.reuse, R62, PT ;  /* 0x0000003e0300720c */ /* 0x040fe20003f84070 */
[----:B------:R-:W-:Y:S01]  /*2dd0*/  IMAD.MOV R60, RZ, RZ, -R49 ;  /* 0x000000ffff3c7224 */ /* 0x000fe200078e0a31 */
[----:B------:R-:W-:Y:S01]  /*2de0*/  ISETP.GT.U32.AND P1, PT, R3, R58, PT ;  /* 0x0000003a0300720c */ /* 0x000fe20003f24070 */
[----:B------:R-:W-:-:S04]  /*2df0*/  IMAD.HI.U32 R49, R4, R64, RZ ;  /* 0x0000004004317227 */ /* 0x000fc800078e00ff */
[----:B------:R-:W-:Y:S02]  /*2e00*/  IMAD.MOV R49, RZ, RZ, -R49 ;  /* 0x000000ffff317224 */ /* 0x000fe400078e0a31 */
[--C-:B------:R-:W-:Y:S01]  /*2e10*/  @!P3 IMAD.IADD R54, R54, 0x1, -R3.reuse ;  /* 0x000000013636b824 */ /* 0x100fe200078e0a03 */
[----:B------:R-:W-:Y:S01]  /*2e20*/  ISETP.GE.AND P3, PT, R57, RZ, PT ;  /* 0x000000ff3900720c */ /* 0x000fe20003f66270 */
[C---:B------:R-:W-:Y:S01]  /*2e30*/  IMAD R64, R3.reuse, R49, R64 ;  /* 0x0000003103407224 */ /* 0x040fe200078e0240 */
[----:B------:R-:W-:Y:S01]  /*2e40*/  LOP3.LUT R49, R6, 0x40, RZ, 0xfc, !PT ;  /* 0x0000004006317812 */ /* 0x000fe200078efcff */
[--C-:B------:R-:W-:Y:S01]  /*2e50*/  @!P4 IMAD.IADD R62, R62, 0x1, -R3.reuse ;  /* 0x000000013e3ec824 */ /* 0x100fe200078e0a03 */
[----:B------:R-:W-:Y:S01]  /*2e60*/  LOP3.LUT R57, R6, 0x3c, RZ, 0xfc, !PT ;  /* 0x0000003c06397812 */ /* 0x000fe200078efcff */
[----:B------:R-:W-:Y:S01]  /*2e70*/  @!P1 IMAD.IADD R58, R58, 0x1, -R3 ;  /* 0x000000013a3a9824 */ /* 0x000fe200078e0a03 */
[----:B------:R-:W-:Y:S01]  /*2e80*/  IABS R66, R49 ;  /* 0x0000003100427213 */ /* 0x000fe20000000000 */
[----:B------:R-:W-:Y:S01]  /*2e90*/  IMAD R50, R3, R60, R51 ;  /* 0x0000003c03327224 */ /* 0x000fe200078e0233 */
[----:B------:R-:W-:Y:S01]  /*2ea0*/  ISETP.GE.AND P1, PT, R49, RZ, PT ;  /* 0x000000ff3100720c */ /* 0x000fe20003f26270 */
[----:B------:R-:W-:Y:S01]  /*2eb0*/  @!P5 IMAD.MOV R58, RZ, RZ, -R58 ;  /* 0x000000ffff3ad224 */ /* 0x000fe200078e0a3a */
[C---:B------:R-:W-:Y:S01]  /*2ec0*/  ISETP.GT.U32.AND P4, PT, R3.reuse, R62, PT ;  /* 0x0000003e0300720c */ /* 0x040fe20003f84070 */
[----:B------:R-:W-:Y:S01]  /*2ed0*/  IMAD.HI.U32 R49, R4, R66, RZ ;  /* 0x0000004204317227 */ /* 0x000fe200078e00ff */
[----:B------:R-:W-:-:S02]  /*2ee0*/  ISETP.GT.U32.AND P2, PT, R3, R50, PT ;  /* 0x000000320300720c */ /* 0x000fc40003f44070 */
[----:B------:R-:W-:Y:S01]  /*2ef0*/  IABS R68, R57 ;  /* 0x0000003900447213 */ /* 0x000fe20000000000 */
[----:B------:R-:W-:Y:S01]  /*2f00*/  IMAD.MOV R49, RZ, RZ, -R49 ;  /* 0x000000ffff317224 */ /* 0x000fe200078e0a31 */
[----:B------:R-:W-:Y:S01]  /*2f10*/  ISETP.GT.U32.AND P5, PT, R3, R64, PT ;  /* 0x000000400300720c */ /* 0x000fe20003fa4070 */
[----:B------:R-:W-:Y:S01]  /*2f20*/  @!P6 IMAD.MOV R54, RZ, RZ, -R54 ;  /* 0x000000ffff36e224 */ /* 0x000fe200078e0a36 */
[----:B------:R-:W-:Y:S01]  /*2f30*/  ISETP.GE.AND P6, PT, R59, RZ, PT ;  /* 0x000000ff3b00720c */ /* 0x000fe20003fc6270 */
[----:B------:R-:W-:Y:S01]  /*2f40*/  IMAD R66, R3, R49, R66 ;  /* 0x0000003103427224 */ /* 0x000fe200078e0242 */
[----:B------:R-:W-:Y:S01]  /*2f50*/  LOP3.LUT R59, R6, 0x38, RZ, 0xfc, !PT ;  /* 0x00000038063b7812 */ /* 0x000fe200078efcff */
[----:B------:R-:W-:-:S03]  /*2f60*/  IMAD.HI.U32 R51, R4, R68, RZ ;  /* 0x0000004404337227 */ /* 0x000fc600078e00ff */
[----:B------:R-:W-:Y:S01]  /*2f70*/  IABS R55, R59 ;  /* 0x0000003b00377213 */ /* 0x000fe20000000000 */
[----:B------:R-:W-:Y:S01]  /*2f80*/  @!P4 IMAD.IADD R62, R62, 0x1, -R3 ;  /* 0x000000013e3ec824 */ /* 0x000fe200078e0a03 */
[C---:B------:R-:W-:Y:S01]  /*2f90*/  ISETP.GT.U32.AND P4, PT, R3.reuse, R66, PT ;  /* 0x000000420300720c */ /* 0x040fe20003f84070 */
[----:B------:R-:W-:Y:S02]  /*2fa0*/  IMAD.MOV R51, RZ, RZ, -R51 ;  /* 0x000000ffff337224 */ /* 0x000fe400078e0a33 */
[----:B------:R-:W-:Y:S02]  /*2fb0*/  @!P2 IMAD.IADD R50, R50, 0x1, -R3 ;  /* 0x000000013232a824 */ /* 0x000fe400078e0a03 */
[C---:B------:R-:W-:Y:S02]  /*2fc0*/  IMAD R68, R3.reuse, R51, R68 ;  /* 0x0000003303447224 */ /* 0x040fe400078e0244 */
[----:B------:R-:W-:Y:S01]  /*2fd0*/  IMAD.HI.U32 R51, R4, R72, RZ ;  /* 0x0000004804337227 */ /* 0x000fe200078e00ff */
[----:B------:R-:W-:-:S03]  /*2fe0*/  ISETP.GT.U32.AND P2, PT, R3, R50, PT ;  /* 0x000000320300720c */ /* 0x000fc60003f44070 */
[----:B------:R-:W-:Y:S02]  /*2ff0*/  IMAD.MOV R51, RZ, RZ, -R51 ;  /* 0x000000ffff337224 */ /* 0x000fe400078e0a33 */
[--C-:B------:R-:W-:Y:S02]  /*3000*/  @!P4 IMAD.IADD R66, R66, 0x1, -R3.reuse ;  /* 0x000000014242c824 */ /* 0x100fe400078e0a03 */
[C---:B------:R-:W-:Y:S02]  /*3010*/  IMAD R72, R3.reuse, R51, R72 ;  /* 0x0000003303487224 */ /* 0x040fe400078e0248 */
[----:B------:R-:W-:Y:S01]  /*3020*/  @!P5 IMAD.IADD R64, R64, 0x1, -R3 ;  /* 0x000000014040d824 */ /* 0x000fe200078e0a03 */
[----:B------:R-:W-:Y:S01]  /*3030*/  ISETP.GT.U32.AND P4, PT, R3, R66, PT ;  /* 0x000000420300720c */ /* 0x000fe20003f84070 */
[----:B------:R-:W-:-:S03]  /*3040*/  IMAD.HI.U32 R49, R4, R55, RZ ;  /* 0x0000003704317227 */ /* 0x000fc600078e00ff */
[----:B------:R-:W-:Y:S01]  /*3050*/  ISETP.GT.U32.AND P5, PT, R3, R64, PT ;  /* 0x000000400300720c */ /* 0x000fe20003fa4070 */
[----:B------:R-:W-:Y:S01]  /*3060*/  @!P2 IMAD.IADD R50, R50, 0x1, -R3 ;  /* 0x000000013232a824 */ /* 0x000fe200078e0a03 */
[----:B------:R-:W-:Y:S01]  /*3070*/  ISETP.GE.AND P2, PT, R57, RZ, PT ;  /* 0x000000ff3900720c */ /* 0x000fe20003f46270 */
[----:B------:R-:W-:Y:S01]  /*3080*/  IMAD.MOV R70, RZ, RZ, -R49 ;  /* 0x000000ffff467224 */ /* 0x000fe200078e0a31 */
[C---:B------:R-:W-:Y:S01]  /*3090*/  LOP3.LUT R57, R6.reuse, 0x2c, RZ, 0xfc, !PT ;  /* 0x0000002c06397812 */ /* 0x040fe200078efcff */
[----:B------:R-:W-:Y:S02]  /*30a0*/  IMAD.MOV.U32 R60, RZ, RZ, R50 ;  /* 0x000000ffff3c7224 */ /* 0x000fe400078e0032 */
[C---:B------:R-:W-:Y:S01]  /*30b0*/  IMAD R50, R3.reuse, R70, R55 ;  /* 0x0000004603327224 */ /* 0x040fe200078e0237 */
[----:B------:R-:W-:Y:S01]  /*30c0*/  LOP3.LUT R55, R6, 0x30, RZ, 0xfc, !PT ;  /* 0x0000003006377812 */ /* 0x000fe200078efcff */
[--C-:B------:R-:W-:Y:S01]  /*30d0*/  @!P4 IMAD.IADD R66, R66, 0x1, -R3.reuse ;  /* 0x000000014242c824 */ /* 0x100fe200078e0a03 */
[C---:B------:R-:W-:Y:S01]  /*30e0*/  ISETP.GT.U32.AND P4, PT, R3.reuse, R72, PT ;  /* 0x000000480300720c */ /* 0x040fe20003f84070 */
[----:B------:R-:W-:Y:S01]  /*30f0*/  @!P0 IMAD.MOV R60, RZ, RZ, -R60 ;  /* 0x000000ffff3c8224 */ /* 0x000fe200078e0a3c */
[C---:B------:R-:W-:Y:S01]  /*3100*/  ISETP.GT.U32.AND P0, PT, R3.reuse, R68, PT ;  /* 0x000000440300720c */ /* 0x040fe20003f04070 */
[----:B------:R-:W-:Y:S01]  /*3110*/  @!P5 IMAD.IADD R64, R64, 0x1, -R3 ;  /* 0x000000014040d824 */ /* 0x000fe200078e0a03 */
[----:B------:R-:W-:Y:S01]  /*3120*/  IABS R74, R55 ;  /* 0x00000037004a7213 */ /* 0x000fe20000000000 */
[----:B------:R-:W-:Y:S01]  /*3130*/  @!P3 IMAD.MOV R62, RZ, RZ, -R62 ;  /* 0x000000ffff3eb224 */ /* 0x000fe200078e0a3e */
[----:B------:R-:W-:Y:S01]  /*3140*/  ISETP.GT.U32.AND P5, PT, R3, R50, PT ;  /* 0x000000320300720c */ /* 0x000fe20003fa4070 */
[----:B------:R-:W-:Y:S01]  /*3150*/  @!P6 IMAD.MOV R64, RZ, RZ, -R64 ;  /* 0x000000ffff40e224 */ /* 0x000fe200078e0a40 */
[----:B------:R-:W-:Y:S01]  /*3160*/  IABS R76, R57 ;  /* 0x00000039004c7213 */ /* 0x000fe20000000000 */
[----:B------:R-:W-:Y:S01]  /*3170*/  IMAD.HI.U32 R49, R4, R74, RZ ;  /* 0x0000004a04317227 */ /* 0x000fe200078e00ff */
[----:B------:R-:W-:-:S02]  /*3180*/  ISETP.GE.AND P6, PT, R61, RZ, PT ;  /* 0x000000ff3d00720c */ /* 0x000fc40003fc6270 */
[----:B------:R-:W-:Y:S01]  /*3190*/  ISETP.GE.AND P3, PT, R59, RZ, PT ;  /* 0x000000ff3b00720c */ /* 0x000fe20003f66270 */
[----:B------:R-:W-:Y:S02]  /*31a0*/  @!P4 IMAD.IADD R72, R72, 0x1, -R3 ;  /* 0x000000014848c824 */ /* 0x000fe400078e0a03 */
[----:B------:R-:W-:Y:S02]  /*31b0*/  IMAD.MOV R49, RZ, RZ, -R49 ;  /* 0x000000ffff317224 */ /* 0x000fe400078e0a31 */
[----:B------:R-:W-:Y:S01]  /*31c0*/  @!P0 IMAD.IADD R68, R68, 0x1, -R3 ;  /* 0x0000000144448824 */ /* 0x000fe200078e0a03 */
[C---:B------:R-:W-:Y:S01]  /*31d0*/  ISETP.GT.U32.AND P4, PT, R3.reuse, R72, PT ;  /* 0x000000480300720c */ /* 0x040fe20003f84070 */
[C---:B------:R-:W-:Y:S01]  /*31e0*/  IMAD R74, R3.reuse, R49, R74 ;  /* 0x00000031034a7224 */ /* 0x040fe200078e024a */
[----:B------:R-:W-:Y:S01]  /*31f0*/  LOP3.LUT R49, R6, 0x28, RZ, 0xfc, !PT ;  /* 0x0000002806317812 */ /* 0x000fe200078efcff */
[----:B------:R-:W-:Y:S01]  /*3200*/  IMAD.HI.U32 R51, R4, R76, RZ ;  /* 0x0000004c04337227 */ /* 0x000fe200078e00ff */
[----:B------:R-:W-:-:S03]  /*3210*/  ISETP.GT.U32.AND P0, PT, R3, R68, PT ;  /* 0x000000440300720c */ /* 0x000fc60003f04070 */
[----:B------:R-:W-:Y:S02]  /*3220*/  @!P5 IMAD.IADD R50, R50, 0x1, -R3 ;  /* 0x000000013232d824 */ /* 0x000fe400078e0a03 */
[----:B------:R-:W-:Y:S02]  /*3230*/  IMAD.MOV R51, RZ, RZ, -R51 ;  /* 0x000000ffff337224 */ /* 0x000fe400078e0a33 */
[----:B------:R-:W-:Y:S01]  /*3240*/  @!P1 IMAD.MOV R66, RZ, RZ, -R66 ;  /* 0x000000ffff429224 */ /* 0x000fe200078e0a42 */
[C---:B------:R-:W-:Y:S01]  /*3250*/  ISETP.GT.U32.AND P5, PT, R3.reuse, R50, PT ;  /* 0x000000320300720c */ /* 0x040fe20003fa4070 */
[--C-:B------:R-:W-:Y:S01]  /*3260*/  @!P4 IMAD.IADD R72, R72, 0x1, -R3.reuse ;  /* 0x000000014848c824 */ /* 0x100fe200078e0a03 */
[C---:B------:R-:W-:Y:S01]  /*3270*/  ISETP.GT.U32.AND P4, PT, R3.reuse, R74, PT ;  /* 0x0000004a0300720c */ /* 0x040fe20003f84070 */
[----:B------:R-:W-:Y:S01]  /*3280*/  IMAD R76, R3, R51, R76 ;  /* 0x00000033034c7224 */ /* 0x000fe200078e024c */
[----:B------:R-:W-:Y:S01]  /*3290*/  LOP3.LUT R51, R6, 0x24, RZ, 0xfc, !PT ;  /* 0x0000002406337812 */ /* 0x000fe200078efcff */
[----:B------:R-:W-:Y:S01]  /*32a0*/  @!P6 IMAD.MOV R72, RZ, RZ, -R72 ;  /* 0x000000ffff48e224 */ /* 0x000fe200078e0a48 */
[----:B------:R-:W-:Y:S01]  /*32b0*/  ISETP.GE.AND P1, PT, R55, RZ, PT ;  /* 0x000000ff3700720c */ /* 0x000fe20003f26270 */
[----:B------:R-:W-:Y:S01]  /*32c0*/  @!P0 IMAD.IADD R68, R68, 0x1, -R3 ;  /* 0x0000000144448824 */ /* 0x000fe200078e0a03 */
[----:B------:R-:W-:-:S02]  /*32d0*/  ISETP.GT.U32.AND P6, PT, R3, R76, PT ;  /* 0x0000004c0300720c */ /* 0x000fc40003fc4070 */
[----:B------:R-:W-:Y:S01]  /*32e0*/  ISETP.GE.AND P0, PT, R57, RZ, PT ;  /* 0x000000ff3900720c */ /* 0x000fe20003f06270 */
[----:B------:R-:W-:Y:S01]  /*32f0*/  @!P2 IMAD.MOV R68, RZ, RZ, -R68 ;  /* 0x000000ffff44a224 */ /* 0x000fe200078e0a44 */
[----:B------:R-:W-:Y:S01]  /*3300*/  IABS R57, R49 ;  /* 0x0000003100397213 */ /* 0x000fe20000000000 */
[--C-:B------:R-:W-:Y:S01]  /*3310*/  @!P5 IMAD.IADD R50, R50, 0x1, -R3.reuse ;  /* 0x000000013232d824 */ /* 0x100fe200078e0a03 */
[----:B------:R-:W-:Y:S01]  /*3320*/  IABS R59, R51 ;  /* 0x00000033003b7213 */ /* 0x000fe20000000000 */
[----:B------:R-:W-:Y:S01]  /*3330*/  @!P4 IMAD.IADD R74, R74, 0x1, -R3 ;  /* 0x000000014a4ac824 */ /* 0x000fe200078e0a03 */
[----:B------:R-:W-:Y:S01]  /*3340*/  ISETP.GE.AND P5, PT, R49, RZ, PT ;  /* 0x000000ff3100720c */ /* 0x000fe20003fa6270 */
[----:B------:R-:W-:Y:S01]  /*3350*/  IMAD.HI.U32 R49, R4, R57, RZ ;  /* 0x0000003904317227 */ /* 0x000fe200078e00ff */
[----:B------:R-:W-:Y:S02]  /*3360*/  LOP3.LUT R55, R6, 0x20, RZ, 0xfc, !PT ;  /* 0x0000002006377812 */ /* 0x000fe400078efcff */
[----:B------:R-:W-:Y:S01]  /*3370*/  ISETP.GT.U32.AND P4, PT, R3, R74, PT ;  /* 0x0000004a0300720c */ /* 0x000fe20003f84070 */
[----:B------:R-:W-:Y:S01]  /*3380*/  IMAD.MOV.U32 R70, RZ, RZ, R50 ;  /* 0x000000ffff467224 */ /* 0x000fe200078e0032 */
[----:B------:R-:W-:Y:S01]  /*3390*/  IABS R61, R55 ;  /* 0x00000037003d7213 */ /* 0x000fe20000000000 */
[----:B------:R-:W-:Y:S01]  /*33a0*/  IMAD.HI.U32 R50, R4, R59, RZ ;  /* 0x0000003b04327227 */ /* 0x000fe200078e00ff */
[----:B------:R-:W-:-:S03]  /*33b0*/  ISETP.GE.AND P2, PT, R51, RZ, PT ;  /* 0x000000ff3300720c */ /* 0x000fc60003f46270 */
[----:B------:R-:W-:Y:S02]  /*33c0*/  IMAD.MOV R78, RZ, RZ, -R49 ;  /* 0x000000ffff4e7224 */ /* 0x000fe400078e0a31 */
[----:B------:R-:W-:Y:S02]  /*33d0*/  @!P6 IMAD.IADD R76, R76, 0x1, -R3 ;  /* 0x000000014c4ce824 */ /* 0x000fe400078e0a03 */
[----:B------:R-:W-:Y:S02]  /*33e0*/  IMAD.MOV R80, RZ, RZ, -R50 ;  /* 0x000000ffff507224 */ /* 0x000fe400078e0a32 */
[C---:B------:R-:W-:Y:S01]  /*33f0*/  IMAD R50, R3.reuse, R78, R57 ;  /* 0x0000004e03327224 */ /* 0x040fe200078e0239 */
[C---:B------:R-:W-:Y:S01]  /*3400*/  ISETP.GT.U32.AND P6, PT, R3.reuse, R76, PT ;  /* 0x0000004c0300720c */ /* 0x040fe20003fc4070 */
[----:B------:R-:W-:Y:S01]  /*3410*/  @!P4 IMAD.IADD R74, R74, 0x1, -R3 ;  /* 0x000000014a4ac824 */ /* 0x000fe200078e0a03 */
[----:B------:R-:W-:Y:S01]  /*3420*/  LOP3.LUT R57, R6, 0x18, RZ, 0xfc, !PT ;  /* 0x0000001806397812 */ /* 0x000fe200078efcff */
[----:B------:R-:W-:Y:S01]  /*3430*/  IMAD.HI.U32 R51, R4, R61, RZ ;  /* 0x0000003d04337227 */ /* 0x000fe200078e00ff */
[----:B------:R-:W-:-:S03]  /*3440*/  ISETP.GT.U32.AND P4, PT, R3, R50, PT ;  /* 0x000000320300720c */ /* 0x000fc60003f84070 */
[----:B------:R-:W-:Y:S02]  /*3450*/  IMAD.MOV R82, RZ, RZ, -R51 ;  /* 0x000000ffff527224 */ /* 0x000fe400078e0a33 */
[C---:B------:R-:W-:Y:S01]  /*3460*/  IMAD R78, R3.reuse, R80, R59 ;  /* 0x00000050034e7224 */ /* 0x040fe200078e023b */
[C---:B------:R-:W-:Y:S01]  /*3470*/  LOP3.LUT R59, R6.reuse, 0x14, RZ, 0xfc, !PT ;  /* 0x00000014063b7812 */ /* 0x040fe200078efcff */
[C---:B------:R-:W-:Y:S01]  /*3480*/  IMAD R80, R3.reuse, R82, R61 ;  /* 0x0000005203507224 */ /* 0x040fe200078e023d */
[----:B------:R-:W-:Y:S01]  /*3490*/  LOP3.LUT R61, R6, 0x10, RZ, 0xfc, !PT ;  /* 0x00000010063d7812 */ /* 0x000fe200078efcff */
[--C-:B------:R-:W-:Y:S01]  /*34a0*/  @!P6 IMAD.IADD R76, R76, 0x1, -R3.reuse ;  /* 0x000000014c4ce824 */ /* 0x100fe200078e0a03 */
[----:B------:R-:W-:Y:S01]  /*34b0*/  ISETP.GT.U32.AND P6, PT, R3, R78, PT ;  /* 0x0000004e0300720c */ /* 0x000fe20003fc4070 */
[----:B------:R-:W-:Y:S01]  /*34c0*/  @!P3 IMAD.MOV R70, RZ, RZ, -R70 ;  /* 0x000000ffff46b224 */ /* 0x000fe200078e0a46 */
[----:B------:R-:W-:Y:S01]  /*34d0*/  ISETP.GE.AND P3, PT, R55, RZ, PT ;  /* 0x000000ff3700720c */ /* 0x000fe20003f66270 */
[----:B------:R-:W-:Y:S01]  /*34e0*/  @!P4 IMAD.IADD R50, R50, 0x1, -R3 ;  /* 0x000000013232c824 */ /* 0x000fe200078e0a03 */
[----:B------:R-:W-:Y:S01]  /*34f0*/  ISETP.GT.U32.AND P4, PT, R3, R80, PT ;  /* 0x000000500300720c */ /* 0x000fe20003f84070 */
[----:B------:R-:W-:Y:S01]  /*3500*/  IMAD.HI.U32 R55, R4, R63, RZ ;  /* 0x0000003f04377227 */ /* 0x000fe200078e00ff */
[----:B------:R-:W-:-:S02]  /*3510*/  IABS R86, R59 ;  /* 0x0000003b00567213 */ /* 0x000fc40000000000 */
[----:B------:R-:W-:Y:S01]  /*3520*/  IABS R88, R61 ;  /* 0x0000003d00587213 */ /* 0x000fe20000000000 */
[----:B------:R-:W-:Y:S02]  /*3530*/  IMAD.MOV R84, RZ, RZ, -R55 ;  /* 0x000000ffff547224 */ /* 0x000fe400078e0a37 */
[----:B------:R-:W-:Y:S02]  /*3540*/  @!P1 IMAD.MOV R74, RZ, RZ, -R74 ;  /* 0x000000ffff4a9224 */ /* 0x000fe400078e0a4a */
[C---:B------:R-:W-:Y:S01]  /*3550*/  IMAD R82, R3.reuse, R84, R63 ;  /* 0x0000005403527224 */ /* 0x040fe200078e023f */
[----:B------:R-:W-:Y:S01]  /*3560*/  IABS R84, R57 ;  /* 0x0000003900547213 */ /* 0x000fe20000000000 */
[--C-:B------:R-:W-:Y:S01]  /*3570*/  @!P6 IMAD.IADD R78, R78, 0x1, -R3.reuse ;  /* 0x000000014e4ee824 */ /* 0x100fe200078e0a03 */
[----:B------:R-:W-:Y:S01]  /*3580*/  LOP3.LUT R63, R6, 0xc, RZ, 0xfc, !PT ;  /* 0x0000000c063f7812 */ /* 0x000fe200078efcff */
[----:B------:R-:W-:Y:S01]  /*3590*/  @!P4 IMAD.IADD R80, R80, 0x1, -R3 ;  /* 0x000000015050c824 */ /* 0x000fe200078e0a03 */
[C---:B------:R-:W-:Y:S01]  /*35a0*/  ISETP.GT.U32.AND P6, PT, R3.reuse, R50, PT ;  /* 0x000000320300720c */ /* 0x040fe20003fc4070 */
[----:B------:R-:W-:Y:S01]  /*35b0*/  IMAD.HI.U32 R49, R4, R84, RZ ;  /* 0x0000005404317227 */ /* 0x000fe200078e00ff */
[----:B------:R-:W-:-:S02]  /*35c0*/  ISETP.GT.U32.AND P4, PT, R3, R78, PT ;  /* 0x0000004e0300720c */ /* 0x000fc40003f84070 */
[----:B------:R-:W-:Y:S01]  /*35d0*/  ISETP.GT.U32.AND P1, PT, R3, R80, PT ;  /* 0x000000500300720c */ /* 0x000fe20003f24070 */
[----:B------:R-:W-:Y:S01]  /*35e0*/  IMAD.HI.U32 R51, R4, R86, RZ ;  /* 0x0000005604337227 */ /* 0x000fe200078e00ff */
[----:B------:R-:W-:-:S03]  /*35f0*/  IABS R90, R63 ;  /* 0x0000003f005a7213 */ /* 0x000fc60000000000 */
[----:B------:R-:W-:Y:S02]  /*3600*/  IMAD.MOV R49, RZ, RZ, -R49 ;  /* 0x000000ffff317224 */ /* 0x000fe400078e0a31 */
[----:B------:R-:W-:Y:S01]  /*3610*/  @!P0 IMAD.MOV R76, RZ, RZ, -R76 ;  /* 0x000000ffff4c8224 */ /* 0x000fe200078e0a4c */
[----:B------:R-:W-:Y:S01]  /*3620*/  ISETP.GT.U32.AND P0, PT, R3, R82, PT ;  /* 0x000000520300720c */ /* 0x000fe20003f04070 */
[----:B------:R-:W-:-:S04]  /*3630*/  IMAD.HI.U32 R55, R4, R88, RZ ;  /* 0x0000005804377227 */ /* 0x000fc800078e00ff */
[----:B------:R-:W-:Y:S02]  /*3640*/  IMAD.MOV R51, RZ, RZ, -R51 ;  /* 0x000000ffff337224 */ /* 0x000fe400078e0a33 */
[C---:B------:R-:W-:Y:S02]  /*3650*/  IMAD R84, R3.reuse, R49, R84 ;  /* 0x0000003103547224 */ /* 0x040fe400078e0254 */
[----:B------:R-:W-:Y:S02]  /*3660*/  IMAD.MOV R55, RZ, RZ, -R55 ;  /* 0x000000ffff377224 */ /* 0x000fe400078e0a37 */
[C---:B------:R-:W-:Y:S02]  /*3670*/  IMAD R86, R3.reuse, R51, R86 ;  /* 0x0000003303567224 */ /* 0x040fe400078e0256 */
[----:B------:R-:W-:Y:S01]  /*3680*/  @!P4 IMAD.IADD R78, R78, 0x1, -R3 ;  /* 0x000000014e4ec824 */ /* 0x000fe200078e0a03 */
[C---:B------:R-:W-:Y:S01]  /*3690*/  ISETP.GT.U32.AND P4, PT, R3.reuse, R84, PT ;  /* 0x000000540300720c */ /* 0x040fe20003f84070 */
[----:B------:R-:W-:-:S02]  /*36a0*/  IMAD R88, R3, R55, R88 ;  /* 0x0000003703587224 */ /* 0x000fc400078e0258 */
[----:B------:R-:W-:-:S04]  /*36b0*/  IMAD.HI.U32 R49, R4, R90, RZ ;  /* 0x0000005a04317227 */ /* 0x000fc800078e00ff */
[--C-:B------:R-:W-:Y:S01]  /*36c0*/  @!P1 IMAD.IADD R80, R80, 0x1, -R3.reuse ;  /* 0x0000000150509824 */ /* 0x100fe200078e0a03 */
[C---:B------:R-:W-:Y:S01]  /*36d0*/  ISETP.GT.U32.AND P1, PT, R3.reuse, R86, PT ;  /* 0x000000560300720c */ /* 0x040fe20003f24070 */
[----:B------:R-:W-:Y:S01]  /*36e0*/  @!P0 IMAD.IADD R82, R82, 0x1, -R3 ;  /* 0x0000000152528824 */ /* 0x000fe200078e0a03 */
[C---:B------:R-:W-:Y:S01]  /*36f0*/  ISETP.GT.U32.AND P0, PT, R3.reuse, R88, PT ;  /* 0x000000580300720c */ /* 0x040fe20003f04070 */
[----:B------:R-:W-:Y:S02]  /*3700*/  IMAD.MOV R49, RZ, RZ, -R49 ;  /* 0x000000ffff317224 */ /* 0x000fe400078e0a31 */
[----:B------:R-:W-:Y:S01]  /*3710*/  @!P4 IMAD.IADD R84, R84, 0x1, -R3 ;  /* 0x000000015454c824 */ /* 0x000fe200078e0a03 */
[C---:B------:R-:W-:Y:S01]  /*3720*/  ISETP.GT.U32.AND P4, PT, R3.reuse, R82, PT ;  /* 0x000000520300720c */ /* 0x040fe20003f84070 */
[----:B------:R-:W-:Y:S02]  /*3730*/  IMAD R90, R3, R49, R90 ;  /* 0x00000031035a7224 */ /* 0x000fe400078e025a */
[----:B------:R-:W-:-:S04]  /*3740*/  IMAD.HI.U32 R49, R4, R92, RZ ;  /* 0x0000005c04317227 */ /* 0x000fc800078e00ff */
[----:B------:R-:W-:-:S04]  /*3750*/  IMAD.HI.U32 R51, R4, R94, RZ ;  /* 0x0000005e04337227 */ /* 0x000fc800078e00ff */
[----:B------:R-:W-:Y:S01]  /*3760*/  IMAD.MOV R55, RZ, RZ, -R49 ;  /* 0x000000ffff377224 */ /* 0x000fe200078e0a31 */
[----:B------:R-:W-:Y:S01]  /*3770*/  LOP3.LUT R49, R6, 0x4, RZ, 0xfc, !PT ;  /* 0x0000000406317812 */ /* 0x000fe200078efcff */
[----:B------:R-:W-:Y:S01]  /*3780*/  @!P1 IMAD.IADD R86, R86, 0x1, -R3 ;  /* 0x0000000156569824 */ /* 0x000fe200078e0a03 */
[C---:B------:R-:W-:Y:S01]  /*3790*/  ISETP.GT.U32.AND P1, PT, R3.reuse, R84, PT ;  /* 0x000000540300720c */ /* 0x040fe20003f24070 */
[----:B------:R-:W-:Y:S02]  /*37a0*/  IMAD.MOV R51, RZ, RZ, -R51 ;  /* 0x000000ffff337224 */ /* 0x000fe400078e0a33 */
[C---:B------:R-:W-:Y:S01]  /*37b0*/  IMAD R92, R3.reuse, R55, R92 ;  /* 0x00000037035c7224 */ /* 0x040fe200078e025c */
[----:B------:R-:W-:Y:S01]  /*37c0*/  IABS R55, R49 ;  /* 0x0000003100377213 */ /* 0x000fe20000000000 */
[----:B------:R-:W-:Y:S02]  /*37d0*/  @!P0 IMAD.IADD R88, R88, 0x1, -R3 ;  /* 0x0000000158588824 */ /* 0x000fe400078e0a03 */
[----:B------:R-:W-:-:S02]  /*37e0*/  IMAD R94, R3, R51, R94 ;  /* 0x00000033035e7224 */ /* 0x000fc400078e025e */
[----:B------:R-:W-:Y:S01]  /*37f0*/  IMAD.HI.U32 R4, R4, R55, RZ ;  /* 0x0000003704047227 */ /* 0x000fe200078e00ff */
[----:B------:R-:W-:-:S03]  /*3800*/  ISETP.GT.U32.AND P0, PT, R3, R88, PT ;  /* 0x000000580300720c */ /* 0x000fc60003f04070 */
[--C-:B------:R-:W-:Y:S01]  /*3810*/  @!P6 IMAD.IADD R50, R50, 0x1, -R3.reuse ;  /* 0x000000013232e824 */ /* 0x100fe200078e0a03 */
[----:B------:R-:W-:Y:S01]  /*3820*/  ISETP.GE.AND P6, PT, R6, RZ, PT ;  /* 0x000000ff0600720c */ /* 0x000fe20003fc6270 */
[--C-:B------:R-:W-:Y:S01]  /*3830*/  @!P4 IMAD.IADD R82, R82, 0x1, -R3.reuse ;  /* 0x000000015252c824 */ /* 0x100fe200078e0a03 */
[C---:B------:R-:W-:Y:S01]  /*3840*/  ISETP.GT.U32.AND P4, PT, R3.reuse, R94, PT ;  /* 0x0000005e0300720c */ /* 0x040fe20003f84070 */
[----:B------:R-:W-:Y:S02]  /*3850*/  IMAD.U32 R6, RZ, RZ, UR12 ;  /* 0x0000000cff067e24 */ /* 0x000fe4000f8e00ff */
[----:B------:R-:W-:Y:S02]  /*3860*/  IMAD.MOV R4, RZ, RZ, -R4 ;  /* 0x000000ffff047224 */ /* 0x000fe400078e0a04 */
[----:B------:R-:W-:Y:S01]  /*3870*/  @!P1 IMAD.IADD R84, R84, 0x1, -R3 ;  /* 0x0000000154549824 */ /* 0x000fe200078e0a03 */
[C---:B------:R-:W-:Y:S01]  /*3880*/  ISETP.GT.U32.AND P1, PT, R3.reuse, R92, PT ;  /* 0x0000005c0300720c */ /* 0x040fe20003f24070 */
[----:B------:R-:W-:Y:S01]  /*3890*/  IMAD R4, R3, R4, R55 ;  /* 0x0000000403047224 */ /* 0x000fe200078e0237 */
[----:B------:R-:W-:Y:S01]  /*38a0*/  SHF.R.U32.HI R51, RZ, 0x4, R6 ;  /* 0x00000004ff337819 */ /* 0x000fe20000011606 */
[----:B------:R-:W-:-:S02]  /*38b0*/  IMAD.MOV.U32 R6, RZ, RZ, R50 ;  /* 0x000000ffff067224 */ /* 0x000fc400078e0032 */
[--C-:B------:R-:W-:Y:S01]  /*38c0*/  @!P0 IMAD.IADD R88, R88, 0x1, -R3.reuse ;  /* 0x0000000158588824 */ /* 0x100fe200078e0a03 */
[----:B------:R-:W-:Y:S01]  /*38d0*/  SGXT.U32 R50, R51, 0xe ;  /* 0x0000000e3332781a */ /* 0x000fe20000000000 */
[--C-:B------:R-:W-:Y:S01]  /*38e0*/  @!P4 IMAD.IADD R94, R94, 0x1, -R3.reuse ;  /* 0x000000015e5ec824 */ /* 0x100fe200078e0a03 */
[C---:B------:R-:W-:Y:S01]  /*38f0*/  ISETP.GT.U32.AND P0, PT, R3.reuse, R4, PT ;  /* 0x000000040300720c */ /* 0x040fe20003f04070 */
[----:B------:R-:W-:Y:S01]  /*3900*/  @!P5 IMAD.MOV R6, RZ, RZ, -R6 ;  /* 0x000000ffff06d224 */ /* 0x000fe200078e0a06 */
[C---:B------:R-:W-:Y:S01]  /*3910*/  R2UR UR6, R50.reuse ;  /* 0x00000000320672ca */ /* 0x040fe200000e0000 */
[----:B------:R-:W-:Y:S01]  /*3920*/  @!P2 IMAD.MOV R78, RZ, RZ, -R78 ;  /* 0x000000ffff4ea224 */ /* 0x000fe200078e0a4e */
[----:B------:R-:W-:Y:S01]  /*3930*/  R2UR UR10, R50 ;  /* 0x00000000320a72ca */ /* 0x000fe200000e0000 */
[----:B------:R-:W-:Y:S01]  /*3940*/  IMAD.U32 R50, RZ, RZ, UR12 ;  /* 0x0000000cff327e24 */ /* 0x000fe2000f8e00ff */
[C---:B------:R-:W-:Y:S01]  /*3950*/  ISETP.GT.U32.AND P5, PT, R3.reuse, R90, PT ;  /* 0x0000005a0300720c */ /* 0x040fe20003fa4070 */
[--C-:B------:R-:W-:Y:S01]  /*3960*/  @!P1 IMAD.IADD R92, R92, 0x1, -R3.reuse ;  /* 0x000000015c5c9824 */ /* 0x100fe200078e0a03 */
[C---:B------:R-:W-:Y:S01]  /*3970*/  ISETP.GT.U32.AND P1, PT, R3.reuse, R94, PT ;  /* 0x0000005e0300720c */ /* 0x040fe20003f24070 */
[----:B------:R-:W-:Y:S01]  /*3980*/  VIADD R50, R50, 0x4000 ;  /* 0x0000400032327836 */ /* 0x000fe20000000000 */
[----:B------:R-:W-:Y:S01]  /*3990*/  ISETP.GT.U32.AND P2, PT, R3, R86, PT ;  /* 0x000000560300720c */ /* 0x000fe20003f44070 */
[----:B------:R-:W-:Y:S01]  /*39a0*/  IMAD.MOV.U32 R51, RZ, RZ, RZ ;  /* 0x000000ffff337224 */ /* 0x000fe200078e00ff */
[----:B------:R-:W-:Y:S01]  /*39b0*/  ISETP.GE.AND P4, PT, R57, RZ, PT ;  /* 0x000000ff3900720c */ /* 0x000fe20003f86270 */
[----:B------:R-:W-:Y:S01]  /*39c0*/  @!P0 IMAD.IADD R4, R4, 0x1, -R3 ;  /* 0x0000000104048824 */ /* 0x000fe200078e0a03 */
[----:B------:R-:W-:Y:S01]  /*39d0*/  SHF.R.U32.HI R50, RZ, 0x4, R50 ;  /* 0x00000004ff327819 */ /* 0x000fe20000011632 */
[----:B------:R-:W-:Y:S01]  /*39e0*/  @!P3 IMAD.MOV R80, RZ, RZ, -R80 ;  /* 0x000000ffff50b224 */ /* 0x000fe200078e0a50 */
[----:B------:R-:W-:-:S02]  /*39f0*/  R2UR UR11, R51 ;  /* 0x00000000330b72ca */ /* 0x000fc400000e0000 */
[----:B------:R-:W-:Y:S01]  /*3a00*/  SGXT.U32 R69, R50, 0xe ;  /* 0x0000000e3245781a */ /* 0x000fe20000000000 */
[--C-:B------:R-:W-:Y:S01]  /*3a10*/  @!P5 IMAD.IADD R90, R90, 0x1, -R3.reuse ;  /* 0x000000015a5ad824 */ /* 0x100fe200078e0a03 */
[C---:B------:R-:W-:Y:S01]  /*3a20*/  ISETP.GT.U32.AND P0, PT, R3.reuse, R4, PT ;  /* 0x000000040300720c */ /* 0x040fe20003f04070 */
[----:B------:R-:W-:Y:S01]  /*3a30*/  IMAD.MOV.U32 R50, RZ, RZ, RZ ;  /* 0x000000ffff327224 */ /* 0x000fe200078e00ff */
[----:B------:R-:W-:Y:S01]  /*3a40*/  ISETP.GT.U32.AND P3, PT, R3, R92, PT ;  /* 0x0000005c0300720c */ /* 0x000fe20003f64070 */
[--C-:B------:R-:W-:Y:S01]  /*3a50*/  @!P1 IMAD.IADD R94, R94, 0x1, -R3.reuse ;  /* 0x000000015e5e9824 */ /* 0x100fe200078e0a03 */
[----:B------:R-:W-:Y:S01]  /*3a60*/  IADD3 R51, P1, R69, 0x80, RZ ;  /* 0x0000008045337810 */ /* 0x000fe20007f3e0ff */
[----:B------:R-:W-:Y:S01]  /*3a70*/  @!P2 IMAD.IADD R86, R86, 0x1, -R3 ;  /* 0x000000015656a824 */ /* 0x000fe200078e0a03 */
[----:B------:R-:W-:Y:S01]  /*3a80*/  ISETP.GT.U32.AND P5, PT, R3, R90, PT ;  /* 0x0000005a0300720c */ /* 0x000fe20003fa4070 */
[----:B------:R-:W-:Y:S01]  /*3a90*/  @!P4 IMAD.MOV R84, RZ, RZ, -R84 ;  /* 0x000000ffff54c224 */ /* 0x000fe200078e0a54 */
[----:B------:R-:W-:Y:S01]  /*3aa0*/  ISETP.GE.AND P2, PT, R65, RZ, PT ;  /* 0x000000ff4100720c */ /* 0x000fe20003f46270 */
[----:B------:R-:W-:Y:S01]  /*3ab0*/  @!P6 IMAD.MOV R94, RZ, RZ, -R94 ;  /* 0x000000ffff5ee224 */ /* 0x000fe200078e0a5e */
[----:B------:R-:W-:-:S02]  /*3ac0*/  IADD3.X R50, R50, 0x40000040, RZ, P1, !PT ;  /* 0x4000004032327810 */ /* 0x000fc40000ffe4ff */
[----:B------:R-:W-:Y:S01]  /*3ad0*/  ISETP.GE.AND P1, PT, R49, RZ, PT ;  /* 0x000000ff3100720c */ /* 0x000fe20003f26270 */
[--C-:B------:R-:W-:Y:S01]  /*3ae0*/  @!P0 IMAD.IADD R4, R4, 0x1, -R3.reuse ;  /* 0x0000000104048824 */ /* 0x100fe200078e0a03 */
[----:B------:R-:W-:Y:S01]  /*3af0*/  ISETP.NE.AND P0, PT, R53, RZ, PT ;  /* 0x000000ff3500720c */ /* 0x000fe20003f05270 */
[--C-:B------:R-:W-:Y:S01]  /*3b00*/  @!P3 IMAD.IADD R92, R92, 0x1, -R3.reuse ;  /* 0x000000015c5cb824 */ /* 0x100fe200078e0a03 */
[----:B------:R-:W-:Y:S02]  /*3b10*/  LOP3.LUT R53, RZ, R53, RZ, 0x33, !PT ;  /* 0x00000035ff357212 */ /* 0x000fe400078e33ff */
[----:B------:R-:W-:Y:S01]  /*3b20*/  ISETP.GE.AND P4, PT, R67, RZ, PT ;  /* 0x000000ff4300720c */ /* 0x000fe20003f86270 */
[----:B------:R-:W-:Y:S01]  /*3b30*/  @!P5 IMAD.IADD R90, R90, 0x1, -R3 ;  /* 0x000000015a5ad824 */ /* 0x000fe200078e0a03 */
[----:B------:R-:W-:Y:S01]  /*3b40*/  SEL R10, R53, R10, !P0 ;  /* 0x0000000a350a7207 */ /* 0x000fe20004000000 */
[----:B------:R-:W-:Y:S01]  /*3b50*/  @!P2 IMAD.MOV R82, RZ, RZ, -R82 ;  /* 0x000000ffff52a224 */ /* 0x000fe200078e0a52 */
[----:B------:R-:W-:-:S02]  /*3b60*/  ISETP.GE.AND P5, PT, R59, RZ, PT ;  /* 0x000000ff3b00720c */ /* 0x000fc40003fa6270 */
[----:B------:R-:W-:Y:S01]  /*3b70*/  ISETP.GE.AND P2, PT, R61, RZ, PT ;  /* 0x000000ff3d00720c */ /* 0x000fe20003f46270 */
[----:B------:R-:W-:Y:S01]  /*3b80*/  @!P1 IMAD.MOV R4, RZ, RZ, -R4 ;  /* 0x000000ffff049224 */ /* 0x000fe200078e0a04 */
[C---:B------:R-:W-:Y:S01]  /*3b90*/  SEL R3, R53.reuse, R8, !P0 ;  /* 0x0000000835037207 */ /* 0x040fe20004000000 */
[----:B------:R-:W-:Y:S01]  /*3ba0*/  IMAD R10, R10, UR4, RZ ;  /* 0x000000040a0a7c24 */ /* 0x000fe2000f8e02ff */
[C---:B------:R-:W-:Y:S02]  /*3bb0*/  LEA R8, P1, R2.reuse, UR16, 0x1 ;  /* 0x0000001002087c11 */ /* 0x040fe4000f8208ff */
[----:B------:R-:W-:Y:S01]  /*3bc0*/  SEL R11, R53, R11, !P0 ;  /* 0x0000000b350b7207 */ /* 0x000fe20004000000 */
[----:B------:R-:W-:Y:S01]  /*3bd0*/  IMAD R3, R3, UR4, RZ ;  /* 0x0000000403037c24 */ /* 0x000fe2000f8e02ff */
[----:B------:R-:W-:Y:S01]  /*3be0*/  LEA.HI.X.SX32 R2, R2, UR17, 0x1, P1 ;  /* 0x0000001102027c11 */ /* 0x000fe200088f0eff */
[----:B------:R-:W-:Y:S01]  /*3bf0*/  ULDC.64 UR16, c[0x0][0x218] ;  /* 0x0000860000107ab9 */ /* 0x000fe20000000a00 */
[----:B------:R-:W-:Y:S01]  /*3c00*/  ISETP.GE.AND P3, PT, R63, RZ, PT ;  /* 0x000000ff3f00720c */ /* 0x000fe20003f66270 */
[----:B------:R-:W-:Y:S01]  /*3c10*/  IMAD R11, R11, UR4, RZ ;  /* 0x000000040b0b7c24 */ /* 0x000fe2000f8e02ff */
[----:B------:R-:W-:Y:S01]  /*3c20*/  LEA R49, P6, R10, UR16, 0x1 ;  /* 0x000000100a317c11 */ /* 0x000fe2000f8c08ff */
[----:B------:R-:W-:Y:S01]  /*3c30*/  @!P5 IMAD.MOV R86, RZ, RZ, -R86 ;  /* 0x000000ffff56d224 */ /* 0x000fe200078e0a56 */
[C---:B------:R-:W-:Y:S01]  /*3c40*/  SEL R12, R53.reuse, R12, !P0 ;  /* 0x0000000c350c7207 */ /* 0x040fe20004000000 */
[----:B------:R-:W-:Y:S01]  /*3c50*/  @!P2 IMAD.MOV R88, RZ, RZ, -R88 ;  /* 0x000000ffff58a224 */ /* 0x000fe200078e0a58 */
[C---:B------:R-:W-:Y:S01]  /*3c60*/  SEL R15, R53.reuse, R15, !P0 ;  /* 0x0000000f350f7207 */ /* 0x040fe20004000000 */
[----:B------:R0:W-:Y:S01]  /*3c70*/  STL [R1+0x224], R49 ;  /* 0x0002243101007387 */ /* 0x0001e20000100800 */
[----:B------:R-:W-:Y:S01]  /*3c80*/  SEL R16, R53, R16, !P0 ;  /* 0x0000001035107207 */ /* 0x000fe20004000000 */
[----:B------:R-:W-:Y:S01]  /*3c90*/  IMAD R12, R12, UR4, RZ ;  /* 0x000000040c0c7c24 */ /* 0x000fe2000f8e02ff */
[----:B------:R-:W-:Y:S01]  /*3ca0*/  R2UR UR9, R50 ;  /* 0x00000000320972ca */ /* 0x000fe200000e0000 */
[----:B------:R-:W-:Y:S01]  /*3cb0*/  IMAD R15, R15, UR4, RZ ;  /* 0x000000040f0f7c24 */ /* 0x000fe2000f8e02ff */
[----:B------:R-:W-:Y:S01]  /*3cc0*/  SEL R9, R53, R9, !P0 ;  /* 0x0000000935097207 */ /* 0x000fe20004000000 */
[----:B------:R-:W-:Y:S01]  /*3cd0*/  IMAD R16, R16, UR4, RZ ;  /* 0x0000000410107c24 */ /* 0x000fe2000f8e02ff */
[----:B------:R-:W-:Y:S01]  /*3ce0*/  LEA R50, P5, R3, UR16, 0x1 ;  /* 0x0000001003327c11 */ /* 0x000fe2000f8a08ff */
[----:B------:R-:W-:Y:S01]  /*3cf0*/  @!P4 IMAD.MOV R92, RZ, RZ, -R92 ;  /* 0x000000ffff5cc224 */ /* 0x000fe200078e0a5c */
[----:B------:R-:W-:Y:S01]  /*3d00*/  SEL R18, R53, R18, !P0 ;  /* 0x0000001235127207 */ /* 0x000fe20004000000 */
[----:B------:R-:W-:Y:S01]  /*3d10*/  IMAD R9, R9, UR4, RZ ;  /* 0x0000000409097c24 */ /* 0x000fe2000f8e02ff */
[----:B0-----:R-:W-:Y:S01]  /*3d20*/  LEA R49, P2, R11, UR16, 0x1 ;  /* 0x000000100b317c11 */ /* 0x001fe2000f8408ff */
[----:B------:R0:W-:Y:S01]  /*3d30*/  STL [R1+0x2cc], R50 ;  /* 0x0002cc3201007387 */ /* 0x0001e20000100800 */
[----:B------:R-:W-:Y:S01]  /*3d40*/  LEA.HI.X.SX32 R219, R10, UR17, 0x1, P6 ;  /* 0x000000110adb7c11 */ /* 0x000fe2000b0f0eff */
[----:B------:R-:W-:Y:S01]  /*3d50*/  @!P3 IMAD.MOV R90, RZ, RZ, -R90 ;  /* 0x000000ffff5ab224 */ /* 0x000fe200078e0a5a */
[----:B------:R-:W-:Y:S01]  /*3d60*/  LEA R10, P6, R16, UR16, 0x1 ;  /* 0x00000010100a7c11 */ /* 0x000fe2000f8c08ff */
[----:B------:R1:W-:Y:S01]  /*3d70*/  STL [R1+0x22c], R49 ;  /* 0x00022c3101007387 */ /* 0x0003e20000100800 */
[----:B------:R-:W-:Y:S01]  /*3d80*/  LEA.HI.X.SX32 R3, R3, UR17, 0x1, P5 ;  /* 0x0000001103037c11 */ /* 0x000fe2000a8f0eff */
[----:B------:R-:W-:Y:S01]  /*3d90*/  IMAD R18, R18, UR4, RZ ;  /* 0x0000000412127c24 */ /* 0x000fe2000f8e02ff */
[----:B------:R-:W-:-:S02]  /*3da0*/  SEL R19, R53, R19, !P0 ;  /* 0x0000001335137207 */ /* 0x000fc40004000000 */
[----:B------:R-:W-:Y:S02]  /*3db0*/  LEA R220, P3, R9, UR16, 0x1 ;  /* 0x0000001009dc7c11 */ /* 0x000fe4000f8608ff */
[----:B0-----:R-:W-:Y:S01]  /*3dc0*/  LEA R50, P1, R12, UR16, 0x1 ;  /* 0x000000100c327c11 */ /* 0x001fe2000f8208ff */
[----:B------:R-:W-:Y:S01]  /*3dd0*/  IMAD R19, R19, UR4, RZ ;  /* 0x0000000413137c24 */ /* 0x000fe2000f8e02ff */
[----:B------:R-:W-:Y:S02]  /*3de0*/  SEL R13, R53, R13, !P0 ;  /* 0x0000000d350d7207 */ /* 0x000fe40004000000 */
[----:B-1----:R-:W-:Y:S01]  /*3df0*/  LEA R49, P4, R15, UR16, 0x1 ;  /* 0x000000100f317c11 */ /* 0x002fe2000f8808ff */
[----:B------:R-:W-:Y:S01]  /*3e00*/  STL [R1+0x2d0], R50 ;  /* 0x0002d03201007387 */ /* 0x000fe20000100800 */
[----:B------:R-:W-:Y:S01]  /*3e10*/  LEA.HI.X.SX32 R197, R9, UR17, 0x1, P3 ;  /* 0x0000001109c57c11 */ /* 0x000fe200098f0eff */
[----:B------:R-:W-:Y:S01]  /*3e20*/  IMAD R13, R13, UR4, RZ ;  /* 0x000000040d0d7c24 */ /* 0x000fe2000f8e02ff */
[----:B------:R-:W-:Y:S01]  /*3e30*/  SEL R21, R53, R21, !P0 ;  /* 0x0000001535157207 */ /* 0x000fe20004000000 */
[----:B------:R-:W-:Y:S01]  /*3e40*/  STL [R1+0x234], R49 ;  /* 0x0002343101007387 */ /* 0x000fe20000100800 */
[----:B------:R-:W-:-:S02]  /*3e50*/  LEA.HI.X.SX32 R221, R11, UR17, 0x1, P2 ;  /* 0x000000110bdd7c11 */ /* 0x000fc400090f0eff */
[C---:B------:R-:W-:Y:S01]  /*3e60*/  SEL R17, R53.reuse, R17, !P0 ;  /* 0x0000001135117207 */ /* 0x040fe20004000000 */
[----:B------:R-:W-:Y:S01]  /*3e70*/  STL [R1+0x2d4], R10 ;  /* 0x0002d40a01007387 */ /* 0x000fe20000100800 */
[----:B------:R-:W-:Y:S01]  /*3e80*/  SEL R20, R53, R20, !P0 ;  /* 0x0000001435147207 */ /* 0x000fe20004000000 */
[----:B------:R-:W-:Y:S01]  /*3e90*/  IMAD R21, R21, UR4, RZ ;  /* 0x0000000415157c24 */ /* 0x000fe2000f8e02ff */
[C---:B------:R-:W-:Y:S01]  /*3ea0*/  SEL R22, R53.reuse, R22, !P0 ;  /* 0x0000001635167207 */ /* 0x040fe20004000000 */
[----:B------:R0:W-:Y:S01]  /*3eb0*/  STL [R1+0x228], R3 ;  /* 0x0002280301007387 */ /* 0x0001e20000100800 */
[----:B------:R-:W-:Y:S01]  /*3ec0*/  SEL R23, R53, R23, !P0 ;  /* 0x0000001735177207 */ /* 0x000fe20004000000 */
[----:B------:R-:W-:Y:S01]  /*3ed0*/  IMAD R17, R17, UR4, RZ ;  /* 0x0000000411117c24 */ /* 0x000fe2000f8e02ff */
[C---:B------:R-:W-:Y:S01]  /*3ee0*/  SEL R24, R53.reuse, R24, !P0 ;  /* 0x0000001835187207 */ /* 0x040fe20004000000 */
[----:B------:R-:W-:Y:S01]  /*3ef0*/  IMAD R22, R22, UR4, RZ ;  /* 0x0000000416167c24 */ /* 0x000fe2000f8e02ff */
[C---:B------:R-:W-:Y:S01]  /*3f00*/  SEL R25, R53.reuse, R25, !P0 ;  /* 0x0000001935197207 */ /* 0x040fe20004000000 */
[----:B------:R-:W-:Y:S01]  /*3f10*/  IMAD R20, R20, UR4, RZ ;  /* 0x0000000414147c24 */ /* 0x000fe2000f8e02ff */
[C---:B------:R-:W-:Y:S01]  /*3f20*/  SEL R26, R53.reuse, R26, !P0 ;  /* 0x0000001a351a7207 */ /* 0x040fe20004000000 */
[----:B------:R-:W-:Y:S01]  /*3f30*/  IMAD R24, R24, UR4, RZ ;  /* 0x0000000418187c24 */ /* 0x000fe2000f8e02ff */
[----:B------:R-:W-:Y:S01]  /*3f40*/  SEL R27, R53, R27, !P0 ;  /* 0x0000001b351b7207 */ /* 0x000fe20004000000 */
[----:B------:R-:W-:Y:S01]  /*3f50*/  IMAD R25, R25, UR4, RZ ;  /* 0x0000000419197c24 */ /* 0x000fe2000f8e02ff */
[----:B0-----:R-:W-:Y:S01]  /*3f60*/  LEA R3, P3, R18, UR16, 0x1 ;  /* 0x0000001012037c11 */ /* 0x001fe2000f8608ff */
[----:B------:R-:W-:Y:S01]  /*3f70*/  IMAD R23, R23, UR4, RZ ;  /* 0x0000000417177c24 */ /* 0x000fe2000f8e02ff */
[----:B------:R-:W-:Y:S01]  /*3f80*/  SEL R28, R53, R28, !P0 ;  /* 0x0000001c351c7207 */ /* 0x000fe20004000000 */
[----:B------:R-:W-:Y:S01]  /*3f90*/  IMAD R27, R27, UR4, RZ ;  /* 0x000000041b1b7c24 */ /* 0x000fe2000f8e02ff */
[C---:B------:R-:W-:Y:S01]  /*3fa0*/  SEL R29, R53.reuse, R29, !P0 ;  /* 0x0000001d351d7207 */ /* 0x040fe20004000000 */
[----:B------:R0:W-:Y:S01]  /*3fb0*/  STL [R1+0x23c], R3 ;  /* 0x00023c0301007387 */ /* 0x0001e20000100800 */
[C---:B------:R-:W-:Y:S01]  /*3fc0*/  SEL R30, R53.reuse, R30, !P0 ;  /* 0x0000001e351e7207 */ /* 0x040fe20004000000 */
[----:B------:R-:W-:Y:S01]  /*3fd0*/  IMAD R28, R28, UR4, RZ ;  /* 0x000000041c1c7c24 */ /* 0x000fe2000f8e02ff */
[----:B------:R-:W-:Y:S01]  /*3fe0*/  SEL R31, R53, R31, !P0 ;  /* 0x0000001f351f7207 */ /* 0x000fe20004000000 */
[----:B------:R-:W-:Y:S01]  /*3ff0*/  IMAD R29, R29, UR4, RZ ;  /* 0x000000041d1d7c24 */ /* 0x000fe2000f8e02ff */
[C---:B------:R-:W-:Y:S01]  /*4000*/  SEL R32, R53.reuse, R32, !P0 ;  /* 0x0000002035207207 */ /* 0x040fe20004000000 */
[----:B------:R-:W-:Y:S01]  /*4010*/  IMAD R30, R30, UR4, RZ ;  /* 0x000000041e1e7c24 */ /* 0x000fe2000f8e02ff */
[----:B------:R-:W-:Y:S01]  /*4020*/  SEL R33, R53, R33, !P0 ;  /* 0x0000002135217207 */ /* 0x000fe20004000000 */
[----:B------:R-:W-:Y:S01]  /*4030*/  IMAD R31, R31, UR4, RZ ;  /* 0x000000041f1f7c24 */ /* 0x000fe2000f8e02ff */
[C---:B------:R-:W-:Y:S01]  /*4040*/  SEL R34, R53.reuse, R34, !P0 ;  /* 0x0000002235227207 */ /* 0x040fe20004000000 */
[----:B------:R-:W-:Y:S01]  /*4050*/  IMAD R26, R26, UR4, RZ ;  /* 0x000000041a1a7c24 */ /* 0x000fe2000f8e02ff */
[C---:B------:R-:W-:Y:S01]  /*4060*/  SEL R35, R53.reuse, R35, !P0 ;  /* 0x0000002335237207 */ /* 0x040fe20004000000 */
[----:B------:R-:W-:Y:S01]  /*4070*/  IMAD R32, R32, UR4, RZ ;  /* 0x0000000420207c24 */ /* 0x000fe2000f8e02ff */
[----:B------:R-:W-:Y:S01]  /*4080*/  SEL R36, R53, R36, !P0 ;  /* 0x0000002435247207 */ /* 0x000fe20004000000 */
        /* <DEDUP_REMOVED lines=71> */
[----:B------:R-:W-:Y:S01]  /*4500*/  LEA R9, P2, R19, UR16, 0x1 ;  /* 0x0000001013097c11 */ /* 0x000fe2000f8408ff */
[----:B------:R-:W-:Y:S01]  /*4510*/  IMAD R90, R90, UR4, RZ ;  /* 0x000000045a5a7c24 */ /* 0x000fe2000f8e02ff */
[----:B------:R-:W-:Y:S01]  /*4520*/  SEL R53, R53, R94, !P0 ;  /* 0x0000005e35357207 */ /* 0x000fe20004000000 */
[----:B------:R-:W-:Y:S01]  /*4530*/  IMAD R92, R92, UR4, RZ ;  /* 0x000000045c5c7c24 */ /* 0x000fe2000f8e02ff */
[----:B0-----:R-:W-:Y:S01]  /*4540*/  LEA.HI.X.SX32 R3, R12, UR17, 0x1, P1 ;  /* 0x000000110c037c11 */ /* 0x001fe200088f0eff */
[----:B------:R0:W-:Y:S01]  /*4550*/  STL [R1+0x2d8], R9 ;  /* 0x0002d80901007387 */ /* 0x0001e20000100800 */
[----:B------:R-:W-:Y:S01]  /*4560*/  LEA R222, P0, R13, UR16, 0x1 ;  /* 0x000000100dde7c11 */ /* 0x000fe2000f8008ff */
[----:B------:R-:W-:Y:S01]  /*4570*/  IMAD R4, R4, UR4, RZ ;  /* 0x0000000404047c24 */ /* 0x000fe2000f8e02ff */
[----:B------:R-:W-:Y:S01]  /*4580*/  LEA.HI.X.SX32 R223, R15, UR17, 0x1, P4 ;  /* 0x000000110fdf7c11 */ /* 0x000fe2000a0f0eff */
[----:B------:R1:W-:Y:S01]  /*4590*/  STL [R1+0x230], R3 ;  /* 0x0002300301007387 */ /* 0x0003e20000100800 */
[----:B------:R-:W-:Y:S01]  /*45a0*/  LEA.HI.X.SX32 R198, R13, UR17, 0x1, P0 ;  /* 0x000000110dc67c11 */ /* 0x000fe200080f0eff */
[----:B------:R-:W-:Y:S01]  /*45b0*/  IMAD R53, R53, UR4, RZ ;  /* 0x0000000435357c24 */ /* 0x000fe2000f8e02ff */
[----:B------:R-:W-:-:S02]  /*45c0*/  LEA R224, P5, R17, UR16, 0x1 ;  /* 0x0000001011e07c11 */ /* 0x000fc4000f8a08ff */
[----:B------:R-:W-:Y:S02]  /*45d0*/  CS2R R94, SRZ ;  /* 0x00000000005e7805 */ /* 0x000fe4000001ff00 */
[----:B------:R-:W-:Y:S01]  /*45e0*/  LEA.HI.X.SX32 R225, R18, UR17, 0x1, P3 ;  /* 0x0000001112e17c11 */ /* 0x000fe200098f0eff */
[----:B------:R-:W-:Y:S01]  /*45f0*/  UMOV UR4, 0xfffffffe ;  /* 0xfffffffe00047882 */ /* 0x000fe20000000000 */
[----:B0-----:R-:W-:Y:S01]  /*4600*/  LEA R9, P4, R22, UR16, 0x1 ;  /* 0x0000001016097c11 */ /* 0x001fe2000f8808ff */
[----:B------:R-:W-:Y:S01]  /*4610*/  UIADD3.64 UR10, UR10, -UR4, URZ ;  /* 0x800000040a0a7297 */ /* 0x000fe2000fffe03f */
[----:B------:R-:W-:Y:S02]  /*4620*/  LEA.HI.X.SX32 R199, R17, UR17, 0x1, P5 ;  /* 0x0000001111c77c11 */ /* 0x000fe4000a8f0eff */
[----:B-1----:R-:W-:Y:S02]  /*4630*/  LEA R3, P0, R21, UR16, 0x1 ;  /* 0x0000001015037c11 */ /* 0x002fe4000f8008ff */
[----:B------:R-:W-:-:S02]  /*4640*/  LEA R226, P1, R20, UR16, 0x1 ;  /* 0x0000001014e27c11 */ /* 0x000fc4000f8208ff */
[----:B------:R-:W-:Y:S01]  /*4650*/  LEA.HI.X.SX32 R227, R21, UR17, 0x1, P0 ;  /* 0x0000001115e37c11 */ /* 0x000fe200080f0eff */
[----:B------:R0:W-:Y:S01]  /*4660*/  STL [R1+0x244], R3 ;  /* 0x0002440301007387 */ /* 0x0001e20000100800 */
[----:B------:R-:W-:Y:S02]  /*4670*/  LEA.HI.X.SX32 R200, R20, UR17, 0x1, P1 ;  /* 0x0000001114c87c11 */ /* 0x000fe400088f0eff */
[----:B------:R-:W-:Y:S01]  /*4680*/  R2UR UR8, R51 ;  /* 0x00000000330872ca */ /* 0x000fe200000e0000 */
[----:B------:R1:W-:Y:S01]  /*4690*/  STL [R1+0x2dc], R9 ;  /* 0x0002dc0901007387 */ /* 0x0003e20000100800 */
[----:B------:R-:W-:Y:S02]  /*46a0*/  CS2R R50, SRZ ;  /* 0x0000000000327805 */ /* 0x000fe4000001ff00 */
[----:B0-----:R-:W-:Y:S02]  /*46b0*/  LEA.HI.X.SX32 R3, R16, UR17, 0x1, P6 ;  /* 0x0000001110037c11 */ /* 0x001fe4000b0f0eff */
[----:B------:R-:W-:-:S02]  /*46c0*/  LEA R228, P6, R23, UR16, 0x1 ;  /* 0x0000001017e47c11 */ /* 0x000fc4000f8c08ff */
[----:B-1----:R-:W-:Y:S01]  /*46d0*/  LEA R9, P3, R25, UR16, 0x1 ;  /* 0x0000001019097c11 */ /* 0x002fe2000f8608ff */
[----:B------:R0:W-:Y:S01]  /*46e0*/  STL [R1+0x238], R3 ;  /* 0x0002380301007387 */ /* 0x0001e20000100800 */
[----:B------:R-:W-:-:S03]  /*46f0*/  LEA.HI.X.SX32 R201, R23, UR17, 0x1, P6 ;  /* 0x0000001117c97c11 */ /* 0x000fc6000b0f0eff */
[----:B------:R-:W-:Y:S01]  /*4700*/  UIADD3.64 UR20, UR8, 0x100, URZ ;  /* 0x0000010008147897 */ /* 0x000fe2000fffe03f */
[----:B0-----:R-:W-:-:S04]  /*4710*/  LEA R3, P5, R24, UR16, 0x1 ;  /* 0x0000001018037c11 */ /* 0x001fc8000f8a08ff */
[----:B------:R-:W-:Y:S01]  /*4720*/  LEA.HI.X.SX32 R229, R24, UR17, 0x1, P5 ;  /* 0x0000001118e57c11 */ /* 0x000fe2000a8f0eff */
[----:B------:R0:W-:Y:S04]  /*4730*/  STL [R1+0x24c], R3 ;  /* 0x00024c0301007387 */ /* 0x0001e80000100800 */
[----:B------:R1:W-:Y:S01]  /*4740*/  STL [R1+0x2e0], R9 ;  /* 0x0002e00901007387 */ /* 0x0003e20000100800 */
[----:B0-----:R-:W-:Y:S02]  /*4750*/  LEA.HI.X.SX32 R3, R19, UR17, 0x1, P2 ;  /* 0x0000001113037c11 */ /* 0x001fe400090f0eff */
[----:B------:R-:W-:Y:S02]  /*4760*/  LEA R230, P2, R26, UR16, 0x1 ;  /* 0x000000101ae67c11 */ /* 0x000fe4000f8408ff */
[----:B-1----:R-:W-:Y:S01]  /*4770*/  LEA R9, P0, R28, UR16, 0x1 ;  /* 0x000000101c097c11 */ /* 0x002fe2000f8008ff */
[----:B------:R0:W-:Y:S01]  /*4780*/  STL [R1+0x240], R3 ;  /* 0x0002400301007387 */ /* 0x0001e20000100800 */
[----:B------:R-:W-:-:S02]  /*4790*/  LEA.HI.X.SX32 R202, R26, UR17, 0x1, P2 ;  /* 0x000000111aca7c11 */ /* 0x000fc400090f0eff */
[----:B------:R-:W-:-:S04]  /*47a0*/  LEA R235, P2, R33, UR16, 0x1 ;  /* 0x0000001021eb7c11 */ /* 0x000fc8000f8408ff */
[----:B------:R-:W-:Y:S02]  /*47b0*/  LEA.HI.X.SX32 R205, R33, UR17, 0x1, P2 ;  /* 0x0000001121cd7c11 */ /* 0x000fe400090f0eff */
[----:B0-----:R-:W-:-:S04]  /*47c0*/  LEA R3, P1, R27, UR16, 0x1 ;  /* 0x000000101b037c11 */ /* 0x001fc8000f8208ff */
[----:B------:R-:W-:Y:S01]  /*47d0*/  LEA.HI.X.SX32 R231, R27, UR17, 0x1, P1 ;  /* 0x000000111be77c11 */ /* 0x000fe200088f0eff */
[----:B------:R0:W-:Y:S01]  /*47e0*/  STL [R1+0x254], R3 ;  /* 0x0002540301007387 */ /* 0x0001e20000100800 */
[C---:B------:R-:W-:Y:S02]  /*47f0*/  LEA R236, P1, R34.reuse, UR16, 0x1 ;  /* 0x0000001022ec7c11 */ /* 0x040fe4000f8208ff */
[----:B------:R-:W-:Y:S01]  /*4800*/  CS2R R26, SRZ ;  /* 0x00000000001a7805 */ /* 0x000fe2000001ff00 */
[----:B------:R1:W-:Y:S01]  /*4810*/  STL [R1+0x2e4], R9 ;  /* 0x0002e40901007387 */ /* 0x0003e20000100800 */
[----:B------:R-:W-:Y:S02]  /*4820*/  LEA.HI.X.SX32 R206, R34, UR17, 0x1, P1 ;  /* 0x0000001122ce7c11 */ /* 0x000fe400088f0eff */
[----:B------:R-:W-:Y:S02]  /*4830*/  LEA R241, P1, R41, UR16, 0x1 ;  /* 0x0000001029f17c11 */ /* 0x000fe4000f8208ff */
[----:B0-----:R-:W-:-:S02]  /*4840*/  LEA.HI.X.SX32 R3, R22, UR17, 0x1, P4 ;  /* 0x0000001116037c11 */ /* 0x001fc4000a0f0eff */
[----:B------:R-:W-:Y:S02]  /*4850*/  LEA R232, P4, R29, UR16, 0x1 ;  /* 0x000000101de87c11 */ /* 0x000fe4000f8808ff */
[----:B-1----:R-:W-:Y:S01]  /*4860*/  LEA R9, P5, R31, UR16, 0x1 ;  /* 0x000000101f097c11 */ /* 0x002fe2000f8a08ff */
[----:B------:R0:W-:Y:S01]  /*4870*/  STL [R1+0x248], R3 ;  /* 0x0002480301007387 */ /* 0x0001e20000100800 */
[----:B------:R-:W-:Y:S02]  /*4880*/  LEA.HI.X.SX32 R203, R29, UR17, 0x1, P4 ;  /* 0x000000111dcb7c11 */ /* 0x000fe4000a0f0eff */
[----:B------:R-:W-:Y:S02]  /*4890*/  LEA.HI.X.SX32 R209, R41, UR17, 0x1, P1 ;  /* 0x0000001129d17c11 */ /* 0x000fe400088f0eff */
[----:B0-----:R-:W-:-:S04]  /*48a0*/  LEA R3, P6, R30, UR16, 0x1 ;  /* 0x000000101e037c11 */ /* 0x001fc8000f8c08ff */
[----:B------:R-:W-:Y:S01]  /*48b0*/  LEA.HI.X.SX32 R233, R30, UR17, 0x1, P6 ;  /* 0x000000111ee97c11 */ /* 0x000fe2000b0f0eff */
[----:B------:R0:W-:Y:S04]  /*48c0*/  STL [R1+0x25c], R3 ;  /* 0x00025c0301007387 */ /* 0x0001e80000100800 */
[----:B------:R1:W-:Y:S01]  /*48d0*/  STL [R1+0x2e8], R9 ;  /* 0x0002e80901007387 */ /* 0x0003e20000100800 */
[----:B0-----:R-:W-:Y:S02]  /*48e0*/  LEA.HI.X.SX32 R3, R25, UR17, 0x1, P3 ;  /* 0x0000001119037c11 */ /* 0x001fe400098f0eff */
[----:B------:R-:W-:Y:S02]  /*48f0*/  CS2R R24, SRZ ;  /* 0x0000000000187805 */ /* 0x000fe4000001ff00 */
[----:B------:R-:W-:-:S02]  /*4900*/  LEA R234, P3, R32, UR16, 0x1 ;  /* 0x0000001020ea7c11 */ /* 0x000fc4000f8608ff */
[----:B-1----:R-:W-:Y:S01]  /*4910*/  LEA R9, P6, R37, UR16, 0x1 ;  /* 0x0000001025097c11 */ /* 0x002fe2000f8c08ff */
[----:B------:R0:W-:Y:S01]  /*4920*/  STL [R1+0x250], R3 ;  /* 0x0002500301007387 */ /* 0x0001e20000100800 */
[----:B------:R-:W-:Y:S02]  /*4930*/  LEA.HI.X.SX32 R204, R32, UR17, 0x1, P3 ;  /* 0x0000001120cc7c11 */ /* 0x000fe400098f0eff */
[----:B------:R-:W-:Y:S02]  /*4940*/  CS2R R32, SRZ ;  /* 0x0000000000207805 */ /* 0x000fe4000001ff00 */
[----:B0-----:R-:W-:Y:S02]  /*4950*/  LEA.HI.X.SX32 R3, R28, UR17, 0x1, P0 ;  /* 0x000000111c037c11 */ /* 0x001fe400080f0eff */
[----:B------:R-:W-:Y:S02]  /*4960*/  CS2R R28, SRZ ;  /* 0x00000000001c7805 */ /* 0x000fe4000001ff00 */
[C---:B------:R-:W-:Y:S01]  /*4970*/  LEA R237, P0, R35.reuse, UR16, 0x1 ;  /* 0x0000001023ed7c11 */ /* 0x040fe2000f8008ff */
[----:B------:R0:W-:Y:S03]  /*4980*/  STL [R1+0x258], R3 ;  /* 0x0002580301007387 */ /* 0x0001e60000100800 */
[----:B------:R-:W-:-:S02]  /*4990*/  LEA.HI.X.SX32 R207, R35, UR17, 0x1, P0 ;  /* 0x0000001123cf7c11 */ /* 0x000fc400080f0eff */
[----:B------:R-:W-:Y:S02]  /*49a0*/  CS2R R34, SRZ ;  /* 0x0000000000227805 */ /* 0x000fe4000001ff00 */
[----:B0-----:R-:W-:-:S04]  /*49b0*/  LEA R3, P4, R36, UR16, 0x1 ;  /* 0x0000001024037c11 */ /* 0x001fc8000f8808ff */
[----:B------:R-:W-:Y:S01]  /*49c0*/  LEA.HI.X.SX32 R238, R36, UR17, 0x1, P4 ;  /* 0x0000001124ee7c11 */ /* 0x000fe2000a0f0eff */
[----:B------:R0:W-:Y:S04]  /*49d0*/  STL [R1+0x264], R3 ;  /* 0x0002640301007387 */ /* 0x0001e80000100800 */
[----:B------:R1:W-:Y:S01]  /*49e0*/  STL [R1+0x2ec], R9 ;  /* 0x0002ec0901007387 */ /* 0x0003e20000100800 */
[----:B0-----:R-:W-:Y:S02]  /*49f0*/  LEA.HI.X.SX32 R3, R31, UR17, 0x1, P5 ;  /* 0x000000111f037c11 */ /* 0x001fe4000a8f0eff */
[----:B------:R-:W-:Y:S02]  /*4a00*/  CS2R R30, SRZ ;  /* 0x00000000001e7805 */ /* 0x000fe4000001ff00 */
[----:B------:R-:W-:-:S02]  /*4a10*/  LEA R239, P5, R38, UR16, 0x1 ;  /* 0x0000001026ef7c11 */ /* 0x000fc4000f8a08ff */
[C---:B-1----:R-:W-:Y:S01]  /*4a20*/  LEA R9, P3, R39.reuse, UR16, 0x1 ;  /* 0x0000001027097c11 */ /* 0x042fe2000f8608ff */
[----:B------:R0:W-:Y:S01]  /*4a30*/  STL [R1+0x260], R3 ;  /* 0x0002600301007387 */ /* 0x0001e20000100800 */
[----:B------:R-:W-:Y:S02]  /*4a40*/  LEA.HI.X.SX32 R208, R38, UR17, 0x1, P5 ;  /* 0x0000001126d07c11 */ /* 0x000fe4000a8f0eff */
[----:B------:R-:W-:Y:S01]  /*4a50*/  LEA.HI.X.SX32 R240, R39, UR17, 0x1, P3 ;  /* 0x0000001127f07c11 */ /* 0x000fe200098f0eff */
[----:B------:R1:W-:Y:S01]  /*4a60*/  STL [R1+0x26c], R9 ;  /* 0x00026c0901007387 */ /* 0x0003e20000100800 */
[----:B------:R-:W-:Y:S02]  /*4a70*/  CS2R R38, SRZ ;  /* 0x0000000000267805 */ /* 0x000fe4000001ff00 */
[----:B0-----:R-:W-:Y:S02]  /*4a80*/  LEA R3, P2, R40, UR16, 0x1 ;  /* 0x0000001028037c11 */ /* 0x001fe4000f8408ff */
[----:B-1----:R-:W-:-:S03]  /*4a90*/  LEA R9, P4, R43, UR16, 0x1 ;  /* 0x000000102b097c11 */ /* 0x002fc6000f8808ff */
[----:B------:R0:W-:Y:S02]  /*4aa0*/  STL [R1+0x2f0], R3 ;  /* 0x0002f00301007387 */ /* 0x0001e40000100800 */
        /* <DEDUP_REMOVED lines=10> */
[----:B0-----:R-:W-:-:S04]  /*4b50*/  LEA R3, P5, R45, UR16, 0x1 ;  /* 0x000000102d037c11 */ /* 0x001fc8000f8a08ff */
[----:B------:R-:W-:Y:S01]  /*4b60*/  LEA.HI.X.SX32 R244, R45, UR17, 0x1, P5 ;  /* 0x000000112df47c11 */ /* 0x000fe2000a8f0eff */
[----:B------:R0:W-:Y:S01]  /*4b70*/  STL [R1+0x27c], R3 ;  /* 0x00027c0301007387 */ /* 0x0001e20000100800 */
[----:B------:R-:W-:-:S03]  /*4b80*/  CS2R R44, SRZ ;  /* 0x00000000002c7805 */ /* 0x000fc6000001ff00 */
[----:B------:R1:W-:Y:S01]  /*4b90*/  STL [R1+0x2f8], R9 ;  /* 0x0002f80901007387 */ /* 0x0003e20000100800 */
[----:B0-----:R-:W-:Y:S02]  /*4ba0*/  LEA.HI.X.SX32 R3, R40, UR17, 0x1, P2 ;  /* 0x0000001128037c11 */ /* 0x001fe400090f0eff */
[----:B------:R-:W-:Y:S02]  /*4bb0*/  CS2R R40, SRZ ;  /* 0x0000000000287805 */ /* 0x000fe4000001ff00 */
[C---:B------:R-:W-:Y:S02]  /*4bc0*/  LEA R245, P2, R47.reuse, UR16, 0x1 ;  /* 0x000000102ff57c11 */ /* 0x040fe4000f8408ff */
        /* <DEDUP_REMOVED lines=10> */
[----:B------:R-:W-:Y:S02]  /*4c70*/  LEA R247, P4, R54, UR16, 0x1 ;  /* 0x0000001036f77c11 */ /* 0x000fe4000f8808ff */
[----:B-1----:R-:W-:Y:S01]  /*4c80*/  LEA R9, P5, R58, UR16, 0x1 ;  /* 0x000000103a097c11 */ /* 0x002fe2000f8a08ff */
[----:B------:R0:W-:Y:S01]  /*4c90*/  STL [R1+0x278], R3 ;  /* 0x0002780301007387 */ /* 0x0001e20000100800 */
[----:B------:R-:W-:Y:S02]  /*4ca0*/  LEA.HI.X.SX32 R212, R54, UR17, 0x1, P4 ;  /* 0x0000001136d47c11 */ /* 0x000fe4000a0f0eff */
[----:B------:R-:W-:-:S02]  /*4cb0*/  CS2R R54, SRZ ;  /* 0x0000000000367805 */ /* 0x000fc4000001ff00 */
[----:B0-----:R-:W-:-:S04]  /*4cc0*/  LEA R3, P6, R56, UR16, 0x1 ;  /* 0x0000001038037c11 */ /* 0x001fc8000f8c08ff */
[----:B------:R-:W-:Y:S01]  /*4cd0*/  LEA.HI.X.SX32 R248, R56, UR17, 0x1, P6 ;  /* 0x0000001138f87c11 */ /* 0x000fe2000b0f0eff */
[----:B------:R0:W-:Y:S01]  /*4ce0*/  STL [R1+0x28c], R3 ;  /* 0x00028c0301007387 */ /* 0x0001e20000100800 */
[----:B------:R-:W-:Y:S02]  /*4cf0*/  LEA R10, P6, R70, UR16, 0x1 ;  /* 0x00000010460a7c11 */ /* 0x000fe4000f8c08ff */
[----:B------:R-:W-:Y:S01]  /*4d00*/  CS2R R56, SRZ ;  /* 0x0000000000387805 */ /* 0x000fe2000001ff00 */
        /* <DEDUP_REMOVED lines=8> */
[----:B0-----:R-:W-:-:S04]  /*4d90*/  LEA R3, P2, R62, UR16, 0x1 ;  /* 0x000000103e037c11 */ /* 0x001fc8000f8408ff */
[----:B------:R-:W-:Y:S01]  /*4da0*/  LEA.HI.X.SX32 R250, R62, UR17, 0x1, P2 ;  /* 0x000000113efa7c11 */ /* 0x000fe200090f0eff */
[----:B------:R0:W-:Y:S01]  /*4db0*/  STL [R1+0x294], R3 ;  /* 0x0002940301007387 */ /* 0x0001e20000100800 */
[----:B------:R-:W-:-:S03]  /*4dc0*/  CS2R R62, SRZ ;  /* 0x00000000003e7805 */ /* 0x000fc6000001ff00 */
[----:B------:R-:W-:Y:S01]  /*4dd0*/  STL [R1+0x304], R9 ;  /* 0x0003040901007387 */ /* 0x000fe20000100800 */
[----:B0-----:R-:W-:Y:S02]  /*4de0*/  LEA.HI.X.SX32 R3, R52, UR17, 0x1, P0 ;  /* 0x0000001134037c11 */ /* 0x001fe400080f0eff */
[----:B------:R-:W-:-:S03]  /*4df0*/  LEA R251, P0, R66, UR16, 0x1 ;  /* 0x0000001042fb7c11 */ /* 0x000fc6000f8008ff */
[----:B------:R0:W-:Y:S01]  /*4e00*/  STL [R1+0x288], R3 ;  /* 0x0002880301007387 */ /* 0x0001e20000100800 */
[----:B------:R-:W-:Y:S02]  /*4e10*/  LEA.HI.X.SX32 R214, R66, UR17, 0x1, P0 ;  /* 0x0000001142d67c11 */ /* 0x000fe400080f0eff */
[----:B------:R-:W-:Y:S02]  /*4e20*/  CS2R R66, SRZ ;  /* 0x0000000000427805 */ /* 0x000fe4000001ff00 */
        /* <DEDUP_REMOVED lines=11> */
[----:B------:R-:W-:Y:S01]  /*4ee0*/  CS2R R72, SRZ ;  /* 0x0000000000487805 */ /* 0x000fe2000001ff00 */
[----:B------:R-:W-:Y:S01]  /*4ef0*/  STL [R1+0x200], R9 ;  /* 0x0002000901007387 */ /* 0x000fe20000100800 */
[----:B0-----:R-:W-:-:S05]  /*4f00*/  LEA R3, P3, R74, UR16, 0x1 ;  /* 0x000000104a037c11 */ /* 0x001fca000f8608ff */
[----:B------:R0:W-:Y:S04]  /*4f10*/  STL [R1+0x2a4], R3 ;  /* 0x0002a40301007387 */ /* 0x0001e80000100800 */
[----:B------:R1:W-:Y:S01]  /*4f20*/  STL [R1+0x30c], R10 ;  /* 0x00030c0a01007387 */ /* 0x0003e20000100800 */
[----:B0-----:R-:W-:Y:S02]  /*4f30*/  LEA.HI.X.SX32 R3, R64, UR17, 0x1, P1 ;  /* 0x0000001140037c11 */ /* 0x001fe400088f0eff */
[----:B------:R-:W-:Y:S02]  /*4f40*/  CS2R R64, SRZ ;  /* 0x0000000000407805 */ /* 0x000fe4000001ff00 */
[----:B------:R-:W-:Y:S02]  /*4f50*/  LEA R9, P1, R6, UR16, 0x1 ;  /* 0x0000001006097c11 */ /* 0x000fe4000f8208ff */
[----:B-1----:R-:W-:Y:S01]  /*4f60*/  LEA R10, P4, R80, UR16, 0x1 ;  /* 0x00000010500a7c11 */ /* 0x002fe2000f8808ff */
[----:B------:R0:W-:Y:S01]  /*4f70*/  STL [R1+0x298], R3 ;  /* 0x0002980301007387 */ /* 0x0001e20000100800 */
[----:B------:R-:W-:-:S02]  /*4f80*/  LEA.HI.X.SX32 R216, R6, UR17, 0x1, P1 ;  /* 0x0000001106d87c11 */ /* 0x000fc400088f0eff */
[----:B------:R-:W-:Y:S01]  /*4f90*/  LEA R6, P1, R90, UR16, 0x1 ;  /* 0x000000105a067c11 */ /* 0x000fe2000f8208ff */
[----:B------:R1:W-:Y:S01]  /*4fa0*/  STL [R1+0x208], R9 ;  /* 0x0002080901007387 */ /* 0x0003e20000100800 */
[----:B0-----:R-:W-:Y:S02]  /*4fb0*/  LEA R3, P0, R78, UR16, 0x1 ;  /* 0x000000104e037c11 */ /* 0x001fe4000f8008ff */
[----:B-1----:R-:W-:-:S03]  /*4fc0*/  LEA.HI.X.SX32 R9, R70, UR17, 0x1, P6 ;  /* 0x0000001146097c11 */ /* 0x002fc6000b0f0eff */
[----:B------:R0:W-:Y:S01]  /*4fd0*/  STL [R1+0x2ac], R3 ;  /* 0x0002ac0301007387 */ /* 0x0001e20000100800 */
[----:B------:R-:W-:-:S03]  /*4fe0*/  CS2R R70, SRZ ;  /* 0x0000000000467805 */ /* 0x000fc6000001ff00 */
[----:B------:R-:W-:Y:S04]  /*4ff0*/  STL [R1+0x310], R10 ;  /* 0x0003100a01007387 */ /* 0x000fe80000100800 */
[----:B------:R1:W-:Y:S01]  /*5000*/  STL [R1+0x2a0], R9 ;  /* 0x0002a00901007387 */ /* 0x0003e20000100800 */
[----:B0-----:R-:W-:-:S04]  /*5010*/  LEA R3, P6, R82, UR16, 0x1 ;  /* 0x0000001052037c11 */ /* 0x001fc8000f8c08ff */
[----:B------:R-:W-:Y:S01]  /*5020*/  LEA.HI.X.SX32 R217, R82, UR17, 0x1, P6 ;  /* 0x0000001152d97c11 */ /* 0x000fe2000b0f0eff */
[----:B------:R0:W-:Y:S01]  /*5030*/  STL [R1+0x210], R3 ;  /* 0x0002100301007387 */ /* 0x0001e20000100800 */
[----:B------:R-:W-:Y:S02]  /*5040*/  CS2R R82, SRZ ;  /* 0x0000000000527805 */ /* 0x000fe4000001ff00 */
[----:B-1----:R-:W-:-:S05]  /*5050*/  LEA R9, P5, R84, UR16, 0x1 ;  /* 0x0000001054097c11 */ /* 0x002fca000f8a08ff */
[----:B------:R1:W-:Y:S01]  /*5060*/  STL [R1+0x2b4], R9 ;  /* 0x0002b40901007387 */ /* 0x0003e20000100800 */
[----:B0-----:R-:W-:Y:S02]  /*5070*/  LEA.HI.X.SX32 R3, R74, UR17, 0x1, P3 ;  /* 0x000000114a037c11 */ /* 0x001fe400098f0eff */
[----:B------:R-:W-:Y:S02]  /*5080*/  CS2R R74, SRZ ;  /* 0x00000000004a7805 */ /* 0x000fe4000001ff00 */
[----:B------:R-:W-:Y:S01]  /*5090*/  LEA R10, P3, R86, UR16, 0x1 ;  /* 0x00000010560a7c11 */ /* 0x000fe2000f8608ff */
[----:B------:R0:W-:Y:S01]  /*50a0*/  STL [R1+0x204], R3 ;  /* 0x0002040301007387 */ /* 0x0001e20000100800 */
[----:B-1----:R-:W-:-:S03]  /*50b0*/  LEA.HI.X.SX32 R9, R76, UR17, 0x1, P2 ;  /* 0x000000114c097c11 */ /* 0x002fc600090f0eff */
[----:B------:R1:W-:Y:S01]  /*50c0*/  STL [R1+0x314], R10 ;  /* 0x0003140a01007387 */ /* 0x0003e20000100800 */
[----:B------:R-:W-:-:S03]  /*50d0*/  CS2R R76, SRZ ;  /* 0x00000000004c7805 */ /* 0x000fc6000001ff00 */
[----:B------:R-:W-:Y:S01]  /*50e0*/  STL [R1+0x2a8], R9 ;  /* 0x0002a80901007387 */ /* 0x000fe20000100800 */
[----:B0-----:R-:W-:Y:S02]  /*50f0*/  LEA R3, P2, R88, UR16, 0x1 ;  /* 0x0000001058037c11 */ /* 0x001fe4000f8408ff */
[----:B-1----:R-:W-:-:S03]  /*5100*/  LOP3.LUT R10, R14, 0x30, RZ, 0x3c, !PT ;  /* 0x000000300e0a7812 */ /* 0x002fc600078e3cff */
[----:B------:R0:W-:Y:S01]  /*5110*/  STL [R1+0x218], R3 ;  /* 0x0002180301007387 */ /* 0x0001e20000100800 */
[----:B------:R-:W-:Y:S02]  /*5120*/  LEA.HI.X.SX32 R218, R88, UR17, 0x1, P2 ;  /* 0x0000001158da7c11 */ /* 0x000fe400090f0eff */
[----:B------:R-:W-:Y:S01]  /*5130*/  CS2R R88, SRZ ;  /* 0x0000000000587805 */ /* 0x000fe2000001ff00 */
[----:B------:R1:W-:Y:S01]  /*5140*/  STL [R1+0x2bc], R6 ;  /* 0x0002bc0601007387 */ /* 0x0003e20000100800 */
[----:B0-----:R-:W-:Y:S02]  /*5150*/  LEA.HI.X.SX32 R3, R78, UR17, 0x1, P0 ;  /* 0x000000114e037c11 */ /* 0x001fe400080f0eff */
[----:B------:R-:W-:Y:S02]  /*5160*/  CS2R R78, SRZ ;  /* 0x00000000004e7805 */ /* 0x000fe4000001ff00 */
[----:B------:R-:W-:Y:S02]  /*5170*/  LEA R9, P0, R92, UR16, 0x1 ;  /* 0x000000105c097c11 */ /* 0x000fe4000f8008ff */
[----:B-1----:R-:W-:Y:S01]  /*5180*/  LEA.HI.X.SX32 R6, R80, UR17, 0x1, P4 ;  /* 0x0000001150067c11 */ /* 0x002fe2000a0f0eff */
[----:B------:R0:W-:Y:S01]  /*5190*/  STL [R1+0x20c], R3 ;  /* 0x00020c0301007387 */ /* 0x0001e20000100800 */
[----:B------:R-:W-:-:S03]  /*51a0*/  CS2R R80, SRZ ;  /* 0x0000000000507805 */ /* 0x000fc6000001ff00 */
[----:B------:R1:W-:Y:S04]  /*51b0*/  STL [R1+0x318], R9 ;  /* 0x0003180901007387 */ /* 0x0003e80000100800 */
[----:B------:R2:W-:Y:S01]  /*51c0*/  STL [R1+0x2b0], R6 ;  /* 0x0002b00601007387 */ /* 0x0005e20000100800 */
[----:B0-----:R-:W-:Y:S02]  /*51d0*/  LEA R3, P4, R4, UR16, 0x1 ;  /* 0x0000001004037c11 */ /* 0x001fe4000f8808ff */
[----:B-1----:R-:W-:-:S03]  /*51e0*/  LEA R9, P6, R53, UR16, 0x1 ;  /* 0x0000001035097c11 */ /* 0x002fc6000f8c08ff */
[----:B------:R0:W-:Y:S01]  /*51f0*/  STL [R1+0x2c4], R3 ;  /* 0x0002c40301007387 */ /* 0x0001e20000100800 */
[----:B------:R-:W-:Y:S02]  /*5200*/  LEA.HI.X.SX32 R4, R4, UR17, 0x1, P4 ;  /* 0x0000001104047c11 */ /* 0x000fe4000a0f0eff */
[----:B--2---:R-:W-:Y:S01]  /*5210*/  LEA.HI.X.SX32 R6, R86, UR17, 0x1, P3 ;  /* 0x0000001156067c11 */ /* 0x004fe200098f0eff */
[----:B------:R1:W-:Y:S01]  /*5220*/  STL [R1+0x31c], R9 ;  /* 0x00031c0901007387 */ /* 0x0003e20000100800 */
[----:B------:R-:W-:Y:S02]  /*5230*/  CS2R R86, SRZ ;  /* 0x0000000000567805 */ /* 0x000fe4000001ff00 */
[----:B0-----:R-:W-:Y:S02]  /*5240*/  LEA.HI.X.SX32 R3, R84, UR17, 0x1, P5 ;  /* 0x0000001154037c11 */ /* 0x001fe4000a8f0eff */
[----:B------:R-:W-:Y:S02]  /*5250*/  CS2R R84, SRZ ;  /* 0x0000000000547805 */ /* 0x000fe4000001ff00 */
[----:B-1----:R-:W-:Y:S01]  /*5260*/  LOP3.LUT R9, R14, 0x10, RZ, 0x3c, !PT ;  /* 0x000000100e097812 */ /* 0x002fe200078e3cff */
[----:B------:R0:W-:Y:S04]  /*5270*/  STL [R1+0x214], R3 ;  /* 0x0002140301007387 */ /* 0x0001e80000100800 */
[----:B------:R1:W-:Y:S01]  /*5280*/  STL [R1+0x2b8], R6 ;  /* 0x0002b80601007387 */ /* 0x0003e20000100800 */
[----:B0-----:R-:W-:-:S02]  /*5290*/  LEA.HI.X.SX32 R3, R90, UR17, 0x1, P1 ;  /* 0x000000115a037c11 */ /* 0x001fc400088f0eff */
[----:B------:R-:W-:Y:S02]  /*52a0*/  CS2R R90, SRZ ;  /* 0x00000000005a7805 */ /* 0x000fe4000001ff00 */
[----:B-1----:R-:W-:Y:S01]  /*52b0*/  LEA.HI.X.SX32 R6, R92, UR17, 0x1, P0 ;  /* 0x000000115c067c11 */ /* 0x002fe200080f0eff */
[----:B------:R0:W-:Y:S01]  /*52c0*/  STL [R1+0x21c], R3 ;  /* 0x00021c0301007387 */ /* 0x0001e20000100800 */
[----:B------:R-:W-:-:S03]  /*52d0*/  CS2R R92, SRZ ;  /* 0x00000000005c7805 */ /* 0x000fc6000001ff00 */
[----:B------:R1:W-:Y:S04]  /*52e0*/  STL [R1+0x2c0], R6 ;  /* 0x0002c00601007387 */ /* 0x0003e80000100800 */
[----:B------:R2:W-:Y:S01]  /*52f0*/  STL [R1+0x220], R4 ;  /* 0x0002200401007387 */ /* 0x0005e20000100800 */
[----:B0-----:R-:W-:Y:S02]  /*5300*/  LEA.HI.X.SX32 R3, R53, UR17, 0x1, P6 ;  /* 0x0000001135037c11 */ /* 0x001fe4000b0f0eff */
[----:B------:R-:W-:Y:S01]  /*5310*/  CS2R R52, SRZ ;  /* 0x0000000000347805 */ /* 0x000fe2000001ff00 */
[----:B------:R-:W-:Y:S01]  /*5320*/  UIADD3.64 UR16, UR8, 0x80, URZ ;  /* 0x0000008008107897 */ /* 0x000fe2000fffe03f */
[----:B-1----:R-:W-:Y:S01]  /*5330*/  IMAD.U32 R6, RZ, RZ, UR7 ;  /* 0x00000007ff067e24 */ /* 0x002fe2000f8e00ff */
[----:B------:R0:W-:Y:S01]  /*5340*/  STL [R1+0x2c8], R3 ;  /* 0x0002c80301007387 */ /* 0x0001e20000100800 */
[----:B------:R-:W-:Y:S01]  /*5350*/  UMOV UR7, 0x80000020 ;  /* 0x8000002000077882 */ /* 0x000fe20000000000 */
[----:B--2---:R-:W1:Y:S02]  /*5360*/  LDC R4, c[0x0][0x23c] ;  /* 0x00008f00ff047b82 */ /* 0x004e640000000800 */
[----:B------:R-:W-:Y:S04]  /*5370*/  STL [R1], RZ ;  /* 0x000000ff01007387 */ /* 0x000fe80000100800 */
[----:B------:R-:W-:Y:S01]  /*5380*/  STL [R1+0x4], RZ ;  /* 0x000004ff01007387 */ /* 0x000fe20000100800 */
[----:B0-----:R-:W-:-:S03]  /*5390*/  LOP3.LUT R3, R0, 0x1f, RZ, 0xc0, !PT ;  /* 0x0000001f00037812 */ /* 0x001fc600078ec0ff */
[----:B------:R-:W-:Y:S04]  /*53a0*/  STL [R1+0x8], RZ ;  /* 0x000008ff01007387 */ /* 0x000fe80000100800 */
[----:B------:R-:W-:Y:S04]  /*53b0*/  STL [R1+0xc], RZ ;  /* 0x00000cff01007387 */ /* 0x000fe80000100800 */
[----:B------:R-:W-:Y:S04]  /*53c0*/  STL [R1+0x10], RZ ;  /* 0x000010ff01007387 */ /* 0x000fe80000100800 */
[----:B------:R-:W-:Y:S01]  /*53d0*/  STL [R1+0x14], RZ ;  /* 0x000014ff01007387 */ /* 0x000fe20000100800 */
[----:B-1----:R-:W-:-:S03]  /*53e0*/  IMAD.SHL.U32 R195, R4, 0x20, RZ ;  /* 0x0000002004c37824 */ /* 0x002fc600078e00ff */
[----:B------:R-:W-:Y:S01]  /*53f0*/  STL [R1+0x18], RZ ;  /* 0x000018ff01007387 */ /* 0x000fe20000100800 */
[----:B------:R-:W-:-:S03]  /*5400*/  IMAD R4, R3, R4, RZ ;  /* 0x0000000403047224 */ /* 0x000fc600078e02ff */
[----:B------:R-:W-:Y:S02]  /*5410*/  STL [R1+0x1c], RZ ;  /* 0x00001cff01007387 */ /* 0x000fe40000100800 */
[----:B------:R-:W-:Y:S02]  /*5420*/  SHF.R.S32.HI R3, RZ, 0x1f, R4 ;  /* 0x0000001fff037819 */ /* 0x000fe40000011404 */
[----:B------:R-:W-:Y:S02]  /*5430*/  STL [R1+0x20], RZ ;  /* 0x000020ff01007387 */ /* 0x000fe40000100800 */
[C---:B------:R-:W-:Y:S01]  /*5440*/  SHF.L.U64.HI R0, R4.reuse, 0x1, R3 ;  /* 0x0000000104007819 */ /* 0x040fe20000010203 */
[----:B------:R-:W-:Y:S01]  /*5450*/  IMAD.SHL.U32 R4, R4, 0x2, RZ ;  /* 0x0000000204047824 */ /* 0x000fe200078e00ff */
[----:B------:R-:W-:Y:S01]  /*5460*/  STL [R1+0x24], RZ ;  /* 0x000024ff01007387 */ /* 0x000fe20000100800 */
[----:B------:R-:W-:-:S03]  /*5470*/  LOP3.LUT R3, R14, 0x20, RZ, 0x3c, !PT ;  /* 0x000000200e037812 */ /* 0x000fc600078e3cff */
[----:B------:R-:W-:Y:S04]  /*5480*/  STL [R1+0x28], RZ ;  /* 0x000028ff01007387 */ /* 0x000fe80000100800 */
        /* <DEDUP_REMOVED lines=117> */
[----:B------:R0:W-:Y:S04]  /*5be0*/  STL [R1+0x33c], R9 ;  /* 0x00033c0901007387 */ /* 0x0001e80000100800 */
[----:B------:R1:W-:Y:S04]  /*5bf0*/  STL [R1+0x338], R3 ;  /* 0x0003380301007387 */ /* 0x0003e80000100800 */
[----:B------:R2:W-:Y:S01]  /*5c00*/  STL [R1+0x334], R10 ;  /* 0x0003340a01007387 */ /* 0x0005e20000100800 */
[----:B0-----:R-:W-:-:S02]  /*5c10*/  LOP3.LUT R9, R14, 0x40, RZ, 0x3c, !PT ;  /* 0x000000400e097812 */ /* 0x001fc400078e3cff */
[----:B-1----:R-:W-:-:S03]  /*5c20*/  LOP3.LUT R3, R14, 0x50, RZ, 0x3c, !PT ;  /* 0x000000500e037812 */ /* 0x002fc600078e3cff */
[----:B------:R0:W-:Y:S01]  /*5c30*/  STL [R1+0x330], R9 ;  /* 0x0003300901007387 */ /* 0x0001e20000100800 */
[----:B--2---:R-:W-:-:S03]  /*5c40*/  LOP3.LUT R10, R14, 0x60, RZ, 0x3c, !PT ;  /* 0x000000600e0a7812 */ /* 0x004fc600078e3cff */
[----:B------:R1:W-:Y:S04]  /*5c50*/  STL [R1+0x32c], R3 ;  /* 0x00032c0301007387 */ /* 0x0003e80000100800 */
[----:B------:R2:W-:Y:S01]  /*5c60*/  STL [R1+0x328], R10 ;  /* 0x0003280a01007387 */ /* 0x0005e20000100800 */
[----:B0-----:R-:W-:Y:S02]  /*5c70*/  LOP3.LUT R9, R14, 0x70, RZ, 0x3c, !PT ;  /* 0x000000700e097812 */ /* 0x001fe400078e3cff */
[----:B-1----:R-:W-:-:S03]  /*5c80*/  LOP3.LUT R3, R5, 0x20, RZ, 0x3c, !PT ;  /* 0x0000002005037812 */ /* 0x002fc600078e3cff */
[----:B------:R2:W-:Y:S04]  /*5c90*/  STL [R1+0x324], R9 ;  /* 0x0003240901007387 */ /* 0x0005e80000100800 */
.L_x_1:
[----:B0-2---:R-:W0:Y:S01]  /*5ca0*/  LDC R9, c[0x0][0x238] ;  /* 0x00008e00ff097b82 */ /* 0x005e220000000800 */
[----:B------:R1:W-:Y:S01]  /*5cb0*/  STL.64 [R1+0x600], R150 ;  /* 0x0006009601007387 */ /* 0x0003e20000100a00 */
[C---:B------:R-:W-:Y:S01]  /*5cc0*/  ISETP.GT.AND P1, PT, R6.reuse, 0x2, PT ;  /* 0x000000020600780c */ /* 0x040fe20003f24270 */
[----:B------:R-:W-:Y:S01]  /*5cd0*/  IMAD.MOV.U32 R3, RZ, RZ, R2 ;  /* 0x000000ffff037224 */ /* 0x000fe200078e0002 */
[C---:B------:R-:W-:Y:S01]  /*5ce0*/  ISETP.GT.AND P3, PT, R6.reuse, 0x8, PT ;  /* 0x000000080600780c */ /* 0x040fe20003f64270 */
[----:B------:R-:W-:Y:S01]  /*5cf0*/  IMAD.MOV.U32 R2, RZ, RZ, R8 ;  /* 0x000000ffff027224 */ /* 0x000fe200078e0008 */
[C---:B------:R-:W-:Y:S01]  /*5d00*/  ISETP.GT.AND P0, PT, R6.reuse, RZ, PT ;  /* 0x000000ff0600720c */ /* 0x040fe20003f04270 */
[----:B------:R-:W-:Y:S01]  /*5d10*/  STL.64 [R1+0x5f8], R148 ;  /* 0x0005f89401007387 */ /* 0x000fe20000100a00 */
[----:B------:R-:W2:Y:S01]  /*5d20*/  LDC R17, c[0x0][0x238] ;  /* 0x00008e00ff117b82 */ /* 0x000ea20000000800 */
[----:B------:R-:W-:Y:S02]  /*5d30*/  ISETP.GT.AND P2, PT, R6, 0x3, PT ;  /* 0x000000030600780c */ /* 0x000fe40003f44270 */
[----:B------:R-:W-:Y:S01]  /*5d40*/  PRMT R164, RZ, 0x7610, R164 ;  /* 0x00007610ffa47816 */ /* 0x000fe200000000a4 */
[----:B------:R-:W-:Y:S01]  /*5d50*/  STL.64 [R1+0x5f0], R146 ;  /* 0x0005f09201007387 */ /* 0x000fe20000100a00 */
[----:B------:R-:W-:-:S03]  /*5d60*/  PRMT R10, RZ, 0x7610, R10 ;  /* 0x00007610ff0a7816 */ /* 0x000fc6000000000a */
[----:B-1----:R-:W1:Y:S08]  /*5d70*/  LDC R151, c[0x0][0x238] ;  /* 0x00008e00ff977b82 */ /* 0x002e700000000800 */
[----:B------:R-:W3:Y:S01]  /*5d80*/  LDC R12, c[0x0][0x238] ;  /* 0x00008e00ff0c7b82 */ /* 0x000ee20000000800 */
[----:B0-----:R-:W-:Y:S01]  /*5d90*/  IMAD.SHL.U32 R9, R9, 0x2, RZ ;  /* 0x0000000209097824 */ /* 0x001fe200078e00ff */
[----:B------:R-:W-:Y:S01]  /*5da0*/  PRMT R165, RZ, 0x7610, R165 ;  /* 0x00007610ffa57816 */ /* 0x000fe200000000a5 */
[----:B------:R-:W-:Y:S02]  /*5db0*/  STL.64 [R1+0x5e8], R144 ;  /* 0x0005e89001007387 */ /* 0x000fe40000100a00 */
[----:B------:R-:W-:-:S02]  /*5dc0*/  IMAD.WIDE R8, R9, 0x2, R2 ;  /* 0x0000000209087825 */ /* 0x000fc400078e0202 */
[----:B------:R-:W-:Y:S01]  /*5dd0*/  STL.64 [R1+0x5e0], R142 ;  /* 0x0005e08e01007387 */ /* 0x000fe20000100a00 */
[----:B------:R-:W-:Y:S01]  /*5de0*/  PRMT R11, RZ, 0x7610, R11 ;  /* 0x00007610ff0b7816 */ /* 0x000fe2000000000b */
[----:B--2---:R-:W-:Y:S01]  /*5df0*/  IMAD R17, R17, 0x3, RZ ;  /* 0x0000000311117824 */ /* 0x004fe200078e02ff */
[----:B------:R-:W0:Y:S01]  /*5e00*/  LDC R16, c[0x0][0x238] ;  /* 0x00008e00ff107b82 */ /* 0x000e220000000800 */
[----:B------:R2:W4:Y:S04]  /*5e10*/  @P1 LDG.E.U16 R164, desc[UR14][R8.64] ;  /* 0x0000000e08a41981 */ /* 0x000528000c1e1500 */
[----:B------:R-:W-:Y:S01]  /*5e20*/  STL.64 [R1+0x5d8], R140 ;  /* 0x0005d88c01007387 */ /* 0x000fe20000100a00 */
[----:B-1----:R-:W-:Y:S02]  /*5e30*/  IMAD R151, R151, 0x18, RZ ;  /* 0x0000001897977824 */ /* 0x002fe400078e02ff */
[----:B------:R-:W1:Y:S01]  /*5e40*/  LDC R18, c[0x0][0x238] ;  /* 0x00008e00ff127b82 */ /* 0x000e620000000800 */
[----:B------:R-:W-:Y:S01]  /*5e50*/  STL.64 [R1+0x5d0], R138 ;  /* 0x0005d08a01007387 */ /* 0x000fe20000100a00 */
[----:B--2---:R-:W-:-:S03]  /*5e60*/  IMAD.WIDE R8, R17, 0x2, R2 ;  /* 0x0000000211087825 */ /* 0x004fc600078e0202 */
[----:B------:R-:W-:Y:S04]  /*5e70*/  STL.64 [R1+0x5c8], R136 ;  /* 0x0005c88801007387 */ /* 0x000fe80000100a00 */
[----:B------:R2:W4:Y:S01]  /*5e80*/  @P2 LDG.E.U16 R165, desc[UR14][R8.64] ;  /* 0x0000000e08a52981 */ /* 0x000522000c1e1500 */
[----:B---3--:R-:W-:-:S03]  /*5e90*/  IMAD.SHL.U32 R12, R12, 0x8, RZ ;  /* 0x000000080c0c7824 */ /* 0x008fc600078e00ff */
[----:B------:R-:W-:Y:S01]  /*5ea0*/  STL.64 [R1+0x5c0], R134 ;  /* 0x0005c08601007387 */ /* 0x000fe20000100a00 */
[----:B------:R-:W-:Y:S02]  /*5eb0*/  PRMT R166, RZ, 0x7610, R166 ;  /* 0x00007610ffa67816 */ /* 0x000fe400000000a6 */
[----:B------:R-:W-:Y:S01]  /*5ec0*/  ISETP.GT.AND P4, PT, R6, 0x10, PT ;  /* 0x000000100600780c */ /* 0x000fe20003f84270 */
[----:B------:R-:W-:Y:S01]  /*5ed0*/  STL.64 [R1+0x5b8], R132 ;  /* 0x0005b88401007387 */ /* 0x000fe20000100a00 */
[--C-:B--2---:R-:W-:Y:S02]  /*5ee0*/  IMAD.WIDE R8, R151, 0x2, R2.reuse ;  /* 0x0000000297087825 */ /* 0x104fe400078e0202 */
[----:B------:R-:W2:Y:S01]  /*5ef0*/  LDC R151, c[0x0][0x238] ;  /* 0x00008e00ff977b82 */ /* 0x000ea20000000800 */
[----:B------:R-:W-:Y:S01]  /*5f00*/  STL.64 [R1+0x5b0], R130 ;  /* 0x0005b08201007387 */ /* 0x000fe20000100a00 */
[----:B------:R-:W-:-:S03]  /*5f10*/  IMAD.WIDE R12, R12, 0x2, R2 ;  /* 0x000000020c0c7825 */ /* 0x000fc600078e0202 */
[----:B------:R-:W-:Y:S04]  /*5f20*/  STL.64 [R1+0x5a8], R128 ;  /* 0x0005a88001007387 */ /* 0x000fe80000100a00 */
[----:B------:R-:W-:Y:S04]  /*5f30*/  STL.64 [R1+0x5a0], R126 ;  /* 0x0005a07e01007387 */ /* 0x000fe80000100a00 */
[----:B------:R-:W-:Y:S04]  /*5f40*/  STL.64 [R1+0x598], R124 ;  /* 0x0005987c01007387 */ /* 0x000fe80000100a00 */
[----:B------:R-:W-:Y:S04]  /*5f50*/  STL.64 [R1+0x590], R122 ;  /* 0x0005907a01007387 */ /* 0x000fe80000100a00 */
[----:B------:R-:W-:Y:S04]  /*5f60*/  STL.64 [R1+0x588], R120 ;  /* 0x0005887801007387 */ /* 0x000fe80000100a00 */
[----:B------:R3:W4:Y:S01]  /*5f70*/  @P3 LDG.E.U16 R11, desc[UR14][R12.64] ;  /* 0x0000000e0c0b3981 */ /* 0x000722000c1e1500 */
[----:B------:R-:W-:-:S03]  /*5f80*/  ISETP.GT.AND P3, PT, R6, 0x18, PT ;  /* 0x000000180600780c */ /* 0x000fc60003f64270 */
[----:B------:R-:W-:Y:S04]  /*5f90*/  STL.64 [R1+0x580], R118 ;  /* 0x0005807601007387 */ /* 0x000fe80000100a00 */
[----:B------:R-:W-:Y:S04]  /*5fa0*/  STL.64 [R1+0x578], R116 ;  /* 0x0005787401007387 */ /* 0x000fe80000100a00 */
[----:B------:R-:W-:Y:S04]  /*5fb0*/  STL.64 [R1+0x570], R114 ;  /* 0x0005707201007387 */ /* 0x000fe80000100a00 */
[----:B------:R-:W-:Y:S01]  /*5fc0*/  STL.64 [R1+0x568], R112 ;  /* 0x0005687001007387 */ /* 0x000fe20000100a00 */
[----:B---3--:R-:W-:-:S03]  /*5fd0*/  PRMT R13, RZ, 0x7610, R13 ;  /* 0x00007610ff0d7816 */ /* 0x008fc6000000000d */
[----:B------:R-:W-:Y:S04]  /*5fe0*/  STL.64 [R1+0x560], R110 ;  /* 0x0005606e01007387 */ /* 0x000fe80000100a00 */
[----:B------:R-:W-:Y:S01]  /*5ff0*/  STL.64 [R1+0x558], R108 ;  /* 0x0005586c01007387 */ /* 0x000fe20000100a00 */
[----:B--2---:R-:W-:-:S03]  /*6000*/  IMAD.SHL.U32 R151, R151, 0x4, RZ ;  /* 0x0000000497977824 */ /* 0x004fc600078e00ff */
[----:B------:R-:W-:Y:S04]  /*6010*/  STL.64 [R1+0x550], R106 ;  /* 0x0005506a01007387 */ /* 0x000fe80000100a00 */
[----:B------:R-:W-:Y:S04]  /*6020*/  STL.64 [R1+0x548], R104 ;  /* 0x0005486801007387 */ /* 0x000fe80000100a00 */
[----:B------:R-:W-:Y:S04]  /*6030*/  STL.64 [R1+0x540], R102 ;  /* 0x0005406601007387 */ /* 0x000fe80000100a00 */
[----:B------:R-:W-:Y:S04]  /*6040*/  STL.64 [R1+0x538], R100 ;  /* 0x0005386401007387 */ /* 0x000fe80000100a00 */
[----:B------:R-:W-:Y:S04]  /*6050*/  STL.64 [R1+0x530], R98 ;  /* 0x0005306201007387 */ /* 0x000fe80000100a00 */
[----:B------:R-:W-:Y:S04]  /*6060*/  STL.64 [R1+0x528], R96 ;  /* 0x0005286001007387 */ /* 0x000fe80000100a00 */
[----:B------:R-:W-:Y:S04]  /*6070*/  STL.64 [R1+0x520], R94 ;  /* 0x0005205e01007387 */ /* 0x000fe80000100a00 */
[----:B------:R-:W-:Y:S04]  /*6080*/  STL.64 [R1+0x518], R92 ;  /* 0x0005185c01007387 */ /* 0x000fe80000100a00 */
[----:B------:R2:W3:Y:S04]  /*6090*/  @P3 LDG.E.U16 R13, desc[UR14][R8.64] ;  /* 0x0000000e080d3981 */ /* 0x0004e8000c1e1500 */
[----:B------:R-:W-:Y:S04]  /*60a0*/  STL.64 [R1+0x510], R90 ;  /* 0x0005105a01007387 */ /* 0x000fe80000100a00 */
[----:B------:R-:W-:Y:S01]  /*60b0*/  STL.64 [R1+0x508], R88 ;  /* 0x0005085801007387 */ /* 0x000fe20000100a00 */
[----:B--2---:R-:W-:-:S02]  /*60c0*/  IMAD.WIDE R8, R151, 0x2, R2 ;  /* 0x0000000297087825 */ /* 0x004fc400078e0202 */
[----:B------:R-:W2:Y:S01]  /*60d0*/  LDC R151, c[0x0][0x238] ;  /* 0x00008e00ff977b82 */ /* 0x000ea20000000800 */
        /* <DEDUP_REMOVED lines=10> */
[----:B------:R-:W-:Y:S01]  /*6180*/  STL.64 [R1+0x4b0], R66 ;  /* 0x0004b04201007387 */ /* 0x000fe20000100a00 */
[----:B------:R-:W-:-:S03]  /*6190*/  ISETP.GT.AND P1, PT, R6, 0x4, PT ;  /* 0x000000040600780c */ /* 0x000fc60003f24270 */
        /* <DEDUP_REMOVED lines=9> */
[----:B--2---:R-:W-:-:S03]  /*6230*/  IMAD R151, R151, 0x5, RZ ;  /* 0x0000000597977824 */ /* 0x004fc600078e02ff */
[----:B------:R-:W-:Y:S04]  /*6240*/  STL.64 [R1+0x460], R46 ;  /* 0x0004602e01007387 */ /* 0x000fe80000100a00 */
[----:B------:R-:W-:Y:S04]  /*6250*/  STL.64 [R1+0x458], R44 ;  /* 0x0004582c01007387 */ /* 0x000fe80000100a00 */
[----:B------:R-:W-:Y:S04]  /*6260*/  STL.64 [R1+0x450], R42 ;  /* 0x0004502a01007387 */ /* 0x000fe80000100a00 */
[----:B------:R-:W-:Y:S01]  /*6270*/  STL.64 [R1+0x448], R40 ;  /* 0x0004482801007387 */ /* 0x000fe20000100a00 */
[----:B0-----:R-:W-:-:S03]  /*6280*/  IMAD.SHL.U32 R16, R16, 0x10, RZ ;  /* 0x0000001010107824 */ /* 0x001fc600078e00ff */
[----:B------:R-:W-:Y:S04]  /*6290*/  STL.64 [R1+0x440], R38 ;  /* 0x0004402601007387 */ /* 0x000fe80000100a00 */
[----:B------:R-:W-:Y:S04]  /*62a0*/  STL.64 [R1+0x438], R36 ;  /* 0x0004382401007387 */ /* 0x000fe80000100a00 */
[----:B------:R-:W-:Y:S01]  /*62b0*/  STL.64 [R1+0x430], R34 ;  /* 0x0004302201007387 */ /* 0x000fe20000100a00 */
[----:B------:R-:W-:-:S03]  /*62c0*/  PRMT R12, RZ, 0x7610, R12 ;  /* 0x00007610ff0c7816 */ /* 0x000fc6000000000c */
[----:B------:R-:W-:Y:S04]  /*62d0*/  STL.64 [R1+0x428], R32 ;  /* 0x0004282001007387 */ /* 0x000fe80000100a00 */
[----:B------:R0:W2:Y:S01]  /*62e0*/  @P1 LDG.E.U16 R166, desc[UR14][R8.64] ;  /* 0x0000000e08a61981 */ /* 0x0000a2000c1e1500 */
[----:B------:R-:W-:-:S03]  /*62f0*/  IMAD.WIDE R16, R16, 0x2, R2 ;  /* 0x0000000210107825 */ /* 0x000fc600078e0202 */
[----:B------:R-:W-:Y:S04]  /*6300*/  STL.64 [R1+0x420], R30 ;  /* 0x0004201e01007387 */ /* 0x000fe80000100a00 */
[----:B------:R-:W4:Y:S01]  /*6310*/  @P0 LDG.E.U16 R10, desc[UR14][R2.64] ;  /* 0x0000000e020a0981 */ /* 0x000f22000c1e1500 */
[----:B------:R-:W-:Y:S01]  /*6320*/  ISETP.GT.AND P0, PT, R6, 0x1, PT ;  /* 0x000000010600780c */ /* 0x000fe20003f04270 */
[----:B0-----:R-:W-:Y:S02]  /*6330*/  IMAD.WIDE R8, R151, 0x2, R2 ;  /* 0x0000000297087825 */ /* 0x001fe400078e0202 */
[----:B------:R-:W-:Y:S01]  /*6340*/  STL.64 [R1+0x418], R28 ;  /* 0x0004181c01007387 */ /* 0x000fe20000100a00 */
[----:B------:R-:W0:Y:S03]  /*6350*/  LDC R151, c[0x0][0x238] ;  /* 0x00008e00ff977b82 */ /* 0x000e260000000800 */
[----:B------:R-:W-:Y:S04]  /*6360*/  STL.64 [R1+0x410], R26 ;  /* 0x0004101a01007387 */ /* 0x000fe80000100a00 */
[----:B------:R1:W-:Y:S04]  /*6370*/  STL.64 [R1+0x408], R24 ;  /* 0x0004081801007387 */ /* 0x0003e80000100a00 */
[----:B------:R-:W-:Y:S01]  /*6380*/  STL [R1+0x348], R196 ;  /* 0x000348c401007387 */ /* 0x000fe20000100800 */
[----:B------:R-:W-:-:S03]  /*6390*/  PRMT R15, RZ, 0x7610, R15 ;  /* 0x00007610ff0f7816 */ /* 0x000fc6000000000f */
[----:B-----5:R0:W-:Y:S04]  /*63a0*/  STL [R1+0x340], R7 ;  /* 0x0003400701007387 */ /* 0x0201e80000100800 */
[----:B------:R0:W3:Y:S01]  /*63b0*/  @P4 LDG.E.U16 R12, desc[UR14][R16.64] ;  /* 0x0000000e100c4981 */ /* 0x0000e2000c1e1500 */
[----:B------:R-:W-:Y:S01]  /*63c0*/  ISETP.GT.AND P1, PT, R6, 0x9, PT ;  /* 0x000000090600780c */ /* 0x000fe20003f24270 */
[----:B-1----:R-:W1:Y:S01]  /*63d0*/  LDC R24, c[0x0][0x238] ;  /* 0x00008e00ff187b82 */ /* 0x002e620000000800 */
[----:B------:R-:W-:Y:S01]  /*63e0*/  PRMT R168, RZ, 0x7610, R168 ;  /* 0x00007610ffa87816 */ /* 0x000fe200000000a8 */
[----:B------:R-:W2:Y:S01]  /*63f0*/  LDL.LU R26, [R1+0x224] ;  /* 0x00022400011a7983 */ /* 0x000ea20000300800 */
[----:B0-----:R-:W-:Y:S01]  /*6400*/  IMAD R151, R151, 0x9, RZ ;  /* 0x0000000997977824 */ /* 0x001fe200078e02ff */
[----:B------:R-:W-:-:S02]  /*6410*/  PRMT R169, RZ, 0x7610, R169 ;  /* 0x00007610ffa97816 */ /* 0x000fc400000000a9 */
[----:B------:R-:W-:Y:S01]  /*6420*/  ISETP.GT.AND P2, PT, R6, 0x19, PT ;  /* 0x000000190600780c */ /* 0x000fe20003f44270 */
[----:B------:R-:W4:Y:S01]  /*6430*/  LDL R25, [R1+0x2c8] ;  /* 0x0002c80001197983 */ /* 0x000f220000100800 */
[----:B------:R-:W0:Y:S01]  /*6440*/  LDC R7, c[0x0][0x238] ;  /* 0x00008e00ff077b82 */ /* 0x000e220000000800 */
[----:B------:R-:W-:Y:S01]  /*6450*/  IMAD.WIDE R16, R18, 0x2, R2 ;  /* 0x0000000212107825 */ /* 0x000fe200078e0202 */
[----:B------:R-:W-:Y:S01]  /*6460*/  PRMT R193, RZ, 0x7610, R193 ;  /* 0x00007610ffc17816 */ /* 0x000fe200000000c1 */
[----:B------:R-:W3:Y:S04]  /*6470*/  LDL.LU R196, [R1+0x31c] ;  /* 0x00031c0001c47983 */ /* 0x000ee80000300800 */
[----:B------:R1:W4:Y:S01]  /*6480*/  @P0 LDG.E.U16 R15, desc[UR14][R16.64] ;  /* 0x0000000e100f0981 */ /* 0x000322000c1e1500 */
[----:B------:R-:W-:-:S02]  /*6490*/  ISETP.GT.AND P0, PT, R6, 0x5, PT ;  /* 0x000000050600780c */ /* 0x000fc40003f04270 */
[----:B-1----:R-:W-:-:S11]  /*64a0*/  PRMT R16, RZ, 0x7610, R16 ;  /* 0x00007610ff107816 */ /* 0x002fd60000000010 */
[----:B------:R1:W4:Y:S01]  /*64b0*/  @P0 LDG.E.U16 R168, desc[UR14][R8.64] ;  /* 0x0000000e08a80981 */ /* 0x000322000c1e1500 */
[----:B0-----:R-:W-:Y:S02]  /*64c0*/  IMAD R7, R7, 0x6, RZ ;  /* 0x0000000607077824 */ /* 0x001fe400078e02ff */
[----:B-1----:R-:W-:-:S05]  /*64d0*/  IMAD.WIDE R8, R151, 0x2, R2 ;  /* 0x0000000297087825 */ /* 0x002fca00078e0202 */
[----:B------:R0:W4:Y:S02]  /*64e0*/  @P1 LDG.E.U16 R16, desc[UR14][R8.64] ;  /* 0x0000000e08101981 */ /* 0x000124000c1e1500 */
[----:B0-----:R-:W-:Y:S02]  /*64f0*/  IMAD.WIDE R8, R7, 0x2, R2 ;  /* 0x0000000207087825 */ /* 0x001fe400078e0202 */
[----:B------:R-:W0:Y:S01]  /*6500*/  LDC R7, c[0x0][0x238] ;  /* 0x00008e00ff077b82 */ /* 0x000e220000000800 */
[----:B------:R-:W-:-:S13]  /*6510*/  ISETP.GT.AND P0, PT, R6, 0x6, PT ;  /* 0x000000060600780c */ /* 0x000fda0003f04270 */
[----:B------:R1:W4:Y:S01]  /*6520*/  @P0 LDG.E.U16 R169, desc[UR14][R8.64] ;  /* 0x0000000e08a90981 */ /* 0x000322000c1e1500 */
[----:B0-----:R-:W-:-:S04]  /*6530*/  IMAD R7, R7, 0x11, RZ ;  /* 0x0000001107077824 */ /* 0x001fc800078e02ff */
[----:B-1----:R-:W-:Y:S02]  /*6540*/  IMAD.WIDE R8, R7, 0x2, R2 ;  /* 0x0000000207087825 */ /* 0x002fe400078e0202 */
[----:B------:R-:W0:Y:S01]  /*6550*/  LDC R7, c[0x0][0x238] ;  /* 0x00008e00ff077b82 */ /* 0x000e220000000800 */
[----:B------:R-:W-:Y:S02]  /*6560*/  ISETP.GT.AND P1, PT, R6, 0x11, PT ;  /* 0x000000110600780c */ /* 0x000fe40003f24270 */
[----:B------:R-:W-:-:S11]  /*6570*/  PRMT R17, RZ, 0x7610, R17 ;  /* 0x00007610ff117816 */ /* 0x000fd60000000011 */
[----:B------:R1:W4:Y:S01]  /*6580*/  @P1 LDG.E.U16 R17, desc[UR14][R8.64] ;  /* 0x0000000e08111981 */ /* 0x000322000c1e1500 */
[----:B0-----:R-:W-:-:S04]  /*6590*/  IMAD R7, R7, 0x19, RZ ;  /* 0x0000001907077824 */ /* 0x001fc800078e02ff */
[----:B-1----:R-:W-:Y:S02]  /*65a0*/  IMAD.WIDE R8, R7, 0x2, R2 ;  /* 0x0000000207087825 */ /* 0x002fe400078e0202 */
[----:B------:R-:W0:Y:S01]  /*65b0*/  LDC R7, c[0x0][0x238] ;  /* 0x00008e00ff077b82 */ /* 0x000e220000000800 */
[----:B------:R-:W-:-:S06]  /*65c0*/  PRMT R18, RZ, 0x7610, R18 ;  /* 0x00007610ff127816 */ /* 0x000fcc0000000012 */
[----:B------:R1:W4:Y:S01]  /*65d0*/  @P2 LDG.E.U16 R18, desc[UR14][R8.64] ;  /* 0x0000000e08122981 */ /* 0x000322000c1e1500 */
[----:B0-----:R-:W-:-:S04]  /*65e0*/  IMAD R7, R7, 0x7, RZ ;  /* 0x0000000707077824 */ /* 0x001fc800078e02ff */
[----:B-1----:R-:W-:Y:S02]  /*65f0*/  IMAD.WIDE R8, R7, 0x2, R2 ;  /* 0x0000000207087825 */ /* 0x002fe400078e0202 */
        /* <DEDUP_REMOVED lines=96> */
[C---:B------:R-:W-:Y:S02]  /*6c00*/  ISETP.GT.AND P0, PT, R6.reuse, 0x1d, PT ;  /* 0x0000001d0600780c */ /* 0x040fe40003f04270 */
[----:B------:R-:W-:Y:S02]  /*6c10*/  ISETP.GT.AND P1, PT, R6, 0x1e, PT ;  /* 0x0000001e0600780c */ /* 0x000fe40003f24270 */
[----:B------:R-:W-:Y:S01]  /*6c20*/  PRMT R158, RZ, 0x7610, R158 ;  /* 0x00007610ff9e7816 */ /* 0x000fe2000000009e */
[----:B------:R-:W-:Y:S01]  /*6c30*/  IMAD R24, R24, 0x1e, RZ ;  /* 0x0000001e18187824 */ /* 0x000fe200078e02ff */
[----:B------:R-:W-:-:S07]  /*6c40*/  PRMT R160, RZ, 0x7610, R160 ;  /* 0x00007610ffa07816 */ /* 0x000fce00000000a0 */
[----:B------:R1:W4:Y:S02]  /*6c50*/  @P0 LDG.E.U16 R158, desc[UR14][R8.64] ;  /* 0x0000000e089e0981 */ /* 0x000324000c1e1500 */
[----:B-1----:R-:W-:-:S04]  /*6c60*/  IMAD.WIDE R8, R24, 0x2, R2 ;  /* 0x0000000218087825 */ /* 0x002fc800078e0202 */
[----:B0-----:R-:W-:Y:S01]  /*6c70*/  IMAD R7, R7, 0x1f, RZ ;  /* 0x0000001f07077824 */ /* 0x001fe200078e02ff */
[----:B------:R0:W4:Y:S03]  /*6c80*/  @P1 LDG.E.U16 R160, desc[UR14][R8.64] ;  /* 0x0000000e08a01981 */ /* 0x000126000c1e1500 */
[----:B0-----:R-:W-:Y:S02]  /*6c90*/  IMAD.WIDE R8, R7, 0x2, R2 ;  /* 0x0000000207087825 */ /* 0x001fe400078e0202 */
[----:B------:R-:W0:Y:S01]  /*6ca0*/  S2R R7, SR_TID.X ;  /* 0x0000000000077919 */ /* 0x000e220000002100 */
[----:B------:R-:W-:Y:S02]  /*6cb0*/  ISETP.GT.AND P0, PT, R6, 0x1f, PT ;  /* 0x0000001f0600780c */ /* 0x000fe40003f04270 */
[----:B------:R-:W-:-:S11]  /*6cc0*/  PRMT R161, RZ, 0x7610, R161 ;  /* 0x00007610ffa17816 */ /* 0x000fd600000000a1 */
[----:B------:R2:W4:Y:S01]  /*6cd0*/  @P0 LDG.E.U16 R161, desc[UR14][R8.64] ;  /* 0x0000000e08a10981 */ /* 0x000522000c1e1500 */
[----:B------:R-:W-:Y:S01]  /*6ce0*/  BAR.SYNC.DEFER_BLOCKING 0x0 ;  /* 0x0000000000007b1d */ /* 0x000fe20000010000 */
[----:B------:R-:W-:Y:S02]  /*6cf0*/  PRMT R194, RZ, 0x7610, R194 ;  /* 0x00007610ffc27816 */ /* 0x000fe400000000c2 */
[----:B--2---:R-:W-:Y:S02]  /*6d00*/  IADD3 R8, P1, R26, R4, RZ ;  /* 0x000000041a087210 */ /* 0x004fe40007f3e0ff */
[----:B0-----:R-:W-:-:S04]  /*6d10*/  LOP3.LUT R7, R7, 0x1f, RZ, 0xc0, !PT ;  /* 0x0000001f07077812 */ /* 0x001fc800078ec0ff */
[----:B------:R-:W-:Y:S01]  /*6d20*/  ISETP.GE.AND P0, PT, R7, R6, PT ;  /* 0x000000060700720c */ /* 0x000fe20003f06270 */
[----:B------:R0:W-:Y:S01]  /*6d30*/  STL [R1+0x350], R2 ;  /* 0x0003500201007387 */ /* 0x0001e20000100800 */
[----:B------:R-:W-:-:S03]  /*6d40*/  IMAD.X R9, R219, 0x1, R0, P1 ;  /* 0x00000001db097824 */ /* 0x000fc600008e0600 */
[----:B0-----:R-:W2:Y:S04]  /*6d50*/  LDL.LU R2, [R1+0x318] ;  /* 0x0003180001027983 */ /* 0x001ea80000300800 */
[----:B------:R0:W-:Y:S04]  /*6d60*/  STL [R1+0x34c], R3 ;  /* 0x00034c0301007387 */ /* 0x0001e80000100800 */
[----:B------:R3:W2:Y:S04]  /*6d70*/  @!P0 LDG.E.U16 R194, desc[UR14][R8.64] ;  /* 0x0000000e08c28981 */ /* 0x0006a8000c1e1500 */
[----:B0-----:R-:W2:Y:S04]  /*6d80*/  LDL.LU R3, [R1+0x218] ;  /* 0x0002180001037983 */ /* 0x001ea80000300800 */
[----:B------:R-:W2:Y:S01]  /*6d90*/  LDL R31, [R1+0x2b4] ;  /* 0x0002b400011f7983 */ /* 0x000ea20000100800 */
[----:B---3--:R-:W-:-:S03]  /*6da0*/  IADD3 R8, P1, R196, R4, RZ ;  /* 0x00000004c4087210 */ /* 0x008fc60007f3e0ff */
[----:B------:R-:W3:Y:S04]  /*6db0*/  LDL R30, [R1+0x214] ;  /* 0x00021400011e7983 */ /* 0x000ee80000100800 */
[----:B------:R-:W3:Y:S04]  /*6dc0*/  LDL R29, [R1+0x310] ;  /* 0x00031000011d7983 */ /* 0x000ee80000100800 */
[----:B------:R-:W3:Y:S04]  /*6dd0*/  LDL R24, [R1+0x2b0] ;  /* 0x0002b00001187983 */ /* 0x000ee80000100800 */
[----:B------:R-:W3:Y:S04]  /*6de0*/  LDL R7, [R1+0x208] ;  /* 0x0002080001077983 */ /* 0x000ee80000100800 */
[----:B------:R-:W-:Y:S04]  /*6df0*/  STL [R1+0x344], R6 ;  /* 0x0003440601007387 */ /* 0x000fe80000100800 */
[----:B------:R0:W-:Y:S04]  /*6e00*/  STL [R1+0x354], R196 ;  /* 0x000354c401007387 */ /* 0x0001e80000100800 */
[----:B0-----:R-:W3:Y:S01]  /*6e10*/  LDL.LU R196, [R1+0x2c0] ;  /* 0x0002c00001c47983 */ /* 0x001ee20000300800 */
[----:B------:R-:W-:Y:S01]  /*6e20*/  PRMT R162, RZ, 0x7610, R162 ;  /* 0x00007610ffa27816 */ /* 0x000fe200000000a2 */
[----:B----4-:R-:W-:Y:S01]  /*6e30*/  IMAD.X R9, R25, 0x1, R0, P1 ;  /* 0x0000000119097824 */ /* 0x010fe200008e0600 */
[----:B------:R-:W-:Y:S01]  /*6e40*/  PRMT R163, RZ, 0x7610, R163 ;  /* 0x00007610ffa37816 */ /* 0x000fe200000000a3 */
[----:B------:R-:W4:Y:S04]  /*6e50*/  LDL R28, [R1+0x2a4] ;  /* 0x0002a400011c7983 */ /* 0x000f280000100800 */
[----:B------:R2:W4:Y:S04]  /*6e60*/  @!P0 LDG.E.U16 R162, desc[UR14][R8.64] ;  /* 0x0000000e08a28981 */ /* 0x000528000c1e1500 */
[----:B------:R-:W4:Y:S01]  /*6e70*/  LDL R27, [R1+0x204] ;  /* 0x00020400011b7983 */ /* 0x000f220000100800 */
[----:B------:R-:W-:-:S03]  /*6e80*/  PRMT R174, RZ, 0x7610, R174 ;  /* 0x00007610ffae7816 */ /* 0x000fc600000000ae */
[----:B------:R-:W4:Y:S04]  /*6e90*/  LDL R25, [R1+0x308] ;  /* 0x0003080001197983 */ /* 0x000f280000100800 */
[----:B------:R-:W4:Y:S01]  /*6ea0*/  LDL R6, [R1+0x2a0] ;  /* 0x0002a00001067983 */ /* 0x000f220000100800 */
[----:B------:R-:W-:Y:S02]  /*6eb0*/  PRMT R175, RZ, 0x7610, R175 ;  /* 0x00007610ffaf7816 */ /* 0x000fe400000000af */
[----:B--2---:R-:W-:Y:S01]  /*6ec0*/  IADD3 R8, P1, R2, R4, RZ ;  /* 0x0000000402087210 */ /* 0x004fe20007f3e0ff */
[----:B------:R-:W-:Y:S04]  /*6ed0*/  STL [R1+0x360], R2 ;  /* 0x0003600201007387 */ /* 0x000fe80000100800 */
[----:B---3--:R-:W-:-:S05]  /*6ee0*/  IMAD.X R9, R196, 0x1, R0, P1 ;  /* 0x00000001c4097824 */ /* 0x008fca00008e0600 */
[----:B------:R0:W2:Y:S02]  /*6ef0*/  @!P0 LDG.E.U16 R163, desc[UR14][R8.64] ;  /* 0x0000000e08a38981 */ /* 0x0000a4000c1e1500 */
[----:B0-----:R-:W-:-:S05]  /*6f00*/  IADD3 R8, P1, R3, R4, RZ ;  /* 0x0000000403087210 */ /* 0x001fca0007f3e0ff */
[----:B------:R-:W-:-:S05]  /*6f10*/  IMAD.X R9, R218, 0x1, R0, P1 ;  /* 0x00000001da097824 */ /* 0x000fca00008e0600 */
[----:B------:R0:W3:Y:S02]  /*6f20*/  @!P0 LDG.E.U16 R174, desc[UR14][R8.64] ;  /* 0x0000000e08ae8981 */ /* 0x0000e4000c1e1500 */
[----:B0-----:R-:W-:-:S05]  /*6f30*/  IADD3 R8, P1, R31, R4, RZ ;  /* 0x000000041f087210 */ /* 0x001fca0007f3e0ff */
[----:B------:R-:W-:Y:S01]  /*6f40*/  IMAD.X R9, R30, 0x1, R0, P1 ;  /* 0x000000011e097824 */ /* 0x000fe200008e0600 */
[----:B------:R-:W-:Y:S04]  /*6f50*/  STL [R1+0x364], R196 ;  /* 0x000364c401007387 */ /* 0x000fe80000100800 */
[----:B------:R0:W2:Y:S04]  /*6f60*/  @!P0 LDG.E.U16 R175, desc[UR14][R8.64] ;  /* 0x0000000e08af8981 */ /* 0x0000a8000c1e1500 */
[----:B------:R1:W-:Y:S01]  /*6f70*/  STL [R1+0x35c], R3 ;  /* 0x00035c0301007387 */ /* 0x0003e20000100800 */
[----:B0-----:R-:W-:-:S03]  /*6f80*/  IADD3 R8, P1, R29, R4, RZ ;  /* 0x000000041d087210 */ /* 0x001fc60007f3e0ff */
[----:B------:R-:W-:Y:S02]  /*6f90*/  STL [R1+0x368], R218 ;  /* 0x000368da01007387 */ /* 0x000fe40000100800 */
[----:B------:R-:W-:Y:S01]  /*6fa0*/  IMAD.X R9, R24, 0x1, R0, P1 ;  /* 0x0000000118097824 */ /* 0x000fe200008e0600 */
[----:B------:R-:W-:Y:S01]  /*6fb0*/  PRMT R183, RZ, 0x7610, R183 ;  /* 0x00007610ffb77816 */ /* 0x000fe200000000b7 */
[----:B------:R-:W3:Y:S01]  /*6fc0*/  LDL R24, [R1+0x294] ;  /* 0x0002940001187983 */ /* 0x000ee20000100800 */
[----:B------:R-:W-:Y:S02]  /*6fd0*/  PRMT R182, RZ, 0x7610, R182 ;  /* 0x00007610ffb67816 */ /* 0x000fe400000000b6 */
[----:B------:R-:W-:Y:S01]  /*6fe0*/  PRMT R181, RZ, 0x7610, R181 ;  /* 0x00007610ffb57816 */ /* 0x000fe200000000b5 */
[----:B-1----:R-:W2:Y:S04]  /*6ff0*/  LDL R3, [R1+0x33c] ;  /* 0x00033c0001037983 */ /* 0x002ea80000100800 */
[----:B------:R0:W2:Y:S02]  /*7000*/  @!P0 LDG.E.U16 R183, desc[UR14][R8.64] ;  /* 0x0000000e08b78981 */ /* 0x0000a4000c1e1500 */
[----:B0-----:R-:W-:-:S02]  /*7010*/  IADD3 R8, P1, R7, R4, RZ ;  /* 0x0000000407087210 */ /* 0x001fc40007f3e0ff */
[----:B------:R-:W-:Y:S01]  /*7020*/  PRMT R180, RZ, 0x7610, R180 ;  /* 0x00007610ffb47816 */ /* 0x000fe200000000b4 */
[----:B------:R-:W2:Y:S02]  /*7030*/  LDL R7, [R1+0x300] ;  /* 0x0003000001077983 */ /* 0x000ea40000100800 */
[----:B------:R-:W-:-:S05]  /*7040*/  IMAD.X R9, R216, 0x1, R0, P1 ;  /* 0x00000001d8097824 */ /* 0x000fca00008e0600 */
[----:B------:R4:W2:Y:S02]  /*7050*/  @!P0 LDG.E.U16 R182, desc[UR14][R8.64] ;  /* 0x0000000e08b68981 */ /* 0x0008a4000c1e1500 */
[----:B----4-:R-:W-:-:S05]  /*7060*/  IADD3 R8, P1, R28, R4, RZ ;  /* 0x000000041c087210 */ /* 0x010fca0007f3e0ff */
[----:B------:R-:W-:-:S05]  /*7070*/  IMAD.X R9, R27, 0x1, R0, P1 ;  /* 0x000000011b097824 */ /* 0x000fca00008e0600 */
[----:B------:R0:W4:Y:S02]  /*7080*/  @!P0 LDG.E.U16 R181, desc[UR14][R8.64] ;  /* 0x0000000e08b58981 */ /* 0x000124000c1e1500 */
[----:B0-----:R-:W-:-:S05]  /*7090*/  IADD3 R8, P1, R25, R4, RZ ;  /* 0x0000000419087210 */ /* 0x001fca0007f3e0ff */
[----:B------:R-:W-:-:S05]  /*70a0*/  IMAD.X R9, R6, 0x1, R0, P1 ;  /* 0x0000000106097824 */ /* 0x000fca00008e0600 */
[----:B------:R0:W4:Y:S01]  /*70b0*/  @!P0 LDG.E.U16 R180, desc[UR14][R8.64] ;  /* 0x0000000e08b48981 */ /* 0x000122000c1e1500 */
[----:B------:R-:W-:Y:S02]  /*70c0*/  PRMT R179, RZ, 0x7610, R179 ;  /* 0x00007610ffb37816 */ /* 0x000fe400000000b3 */
[----:B0-----:R-:W-:-:S05]  /*70d0*/  IADD3 R8, P1, R251, R4, RZ ;  /* 0x00000004fb087210 */ /* 0x001fca0007f3e0ff */
[----:B------:R-:W-:Y:S01]  /*70e0*/  IMAD.X R9, R214, 0x1, R0, P1 ;  /* 0x00000001d6097824 */ /* 0x000fe200008e0600 */
[----:B------:R-:W-:Y:S04]  /*70f0*/  STL [R1+0x374], R216 ;  /* 0x000374d801007387 */ /* 0x000fe80000100800 */
[----:B------:R3:W4:Y:S04]  /*7100*/  @!P0 LDG.E.U16 R179, desc[UR14][R8.64] ;  /* 0x0000000e08b38981 */ /* 0x000728000c1e1500 */
[----:B------:R-:W4:Y:S04]  /*7110*/  LDL R2, [R1+0x284] ;  /* 0x0002840001027983 */ /* 0x000f280000100800 */
[----:B------:R-:W4:Y:S04]  /*7120*/  LDL R6, [R1+0x338] ;  /* 0x0003380001067983 */ /* 0x000f280000100800 */
[----:B------:R-:W-:Y:S04]  /*7130*/  STL [R1+0x358], R14 ;  /* 0x0003580e01007387 */ /* 0x000fe80000100800 */
[----:B------:R-:W-:Y:S04]  /*7140*/  STL [R1+0x380], R251 ;  /* 0x000380fb01007387 */ /* 0x000fe80000100800 */
[----:B------:R-:W-:Y:S04]  /*7150*/  STL [R1+0x384], R214 ;  /* 0x000384d601007387 */ /* 0x000fe80000100800 */
[----:B------:R0:W-:Y:S01]  /*7160*/  STL [R1+0x388], R250 ;  /* 0x000388fa01007387 */ /* 0x0001e20000100800 */
[----:B---3--:R-:W-:-:S05]  /*7170*/  IADD3 R8, P1, R24, R4, RZ ;  /* 0x0000000418087210 */ /* 0x008fca0007f3e0ff */
[----:B------:R-:W-:Y:S02]  /*7180*/  IMAD.X R9, R250, 0x1, R0, P1 ;  /* 0x00000001fa097824 */ /* 0x000fe400008e0600 */
[----:B0-----:R-:W3:Y:S01]  /*7190*/  LDL.LU R250, [R1+0x290] ;  /* 0x0002900001fa7983 */ /* 0x001ee20000300800 */
[----:B------:R-:W-:-:S06]  /*71a0*/  PRMT R178, RZ, 0x7610, R178 ;  /* 0x00007610ffb27816 */ /* 0x000fcc00000000b2 */
[----:B------:R2:W4:Y:S01]  /*71b0*/  @!P0 LDG.E.U16 R178, desc[UR14][R8.64] ;  /* 0x0000000e08b28981 */ /* 0x000522000c1e1500 */
[----:B------:R-:W-:Y:S02]  /*71c0*/  PRMT R177, RZ, 0x7610, R177 ;  /* 0x00007610ffb17816 */ /* 0x000fe400000000b1 */
[----:B--2---:R-:W-:Y:S01]  /*71d0*/  IADD3 R8, P1, R7, R4, RZ ;  /* 0x0000000407087210 */ /* 0x004fe20007f3e0ff */
[----:B------:R-:W-:Y:S04]  /*71e0*/  STS.U16 [R14+UR12+0x4000], R10 ;  /* 0x0040000a0e007988 */ /* 0x000fe8000800040c */
[----:B------:R-:W-:Y:S04]  /*71f0*/  STS.U16 [R14+UR12+0x4400], R11 ;  /* 0x0044000b0e007988 */ /* 0x000fe8000800040c */
[----:B------:R-:W-:Y:S04]  /*7200*/  STS.U16 [R14+UR12+0x4800], R12 ;  /* 0x0048000c0e007988 */ /* 0x000fe8000800040c */
[----:B------:R-:W-:Y:S04]  /*7210*/  STS.U16 [R14+UR12+0x4c00], R13 ;  /* 0x004c000d0e007988 */ /* 0x000fe8000800040c */
[----:B------:R-:W-:Y:S04]  /*7220*/  STS.U16 [R3+UR12+0x4080], R15 ;  /* 0x0040800f03007988 */ /* 0x000fe8000800040c */
[----:B------:R0:W-:Y:S04]  /*7230*/  STS.U16 [R3+UR12+0x4480], R16 ;  /* 0x0044801003007988 */ /* 0x0001e8000800040c */
[----:B------:R-:W2:Y:S01]  /*7240*/  LDL R7, [R1+0x274] ;  /* 0x0002740001077983 */ /* 0x000ea20000100800 */
[----:B0-----:R-:W-:-:S03]  /*7250*/  PRMT R16, RZ, 0x7610, R16 ;  /* 0x00007610ff107816 */ /* 0x001fc60000000010 */
[----:B------:R-:W-:Y:S04]  /*7260*/  STS.U16 [R3+UR12+0x4880], R17 ;  /* 0x0048801103007988 */ /* 0x000fe8000800040c */
[----:B------:R-:W-:Y:S01]  /*7270*/  STS.U16 [R3+UR12+0x4c80], R18 ;  /* 0x004c801203007988 */ /* 0x000fe2000800040c */
[----:B---3--:R-:W-:-:S05]  /*7280*/  IMAD.X R9, R250, 0x1, R0, P1 ;  /* 0x00000001fa097824 */ /* 0x008fca00008e0600 */
[----:B------:R0:W3:Y:S02]  /*7290*/  @!P0 LDG.E.U16 R177, desc[UR14][R8.64] ;  /* 0x0000000e08b18981 */ /* 0x0000e4000c1e1500 */
[-C--:B0-----:R-:W-:Y:S02]  /*72a0*/  IADD3 R8, P1, R247, R4.reuse, RZ ;  /* 0x00000004f7087210 */ /* 0x081fe40007f3e0ff */
[----:B------:R-:W-:Y:S03]  /*72b0*/  STL [R1+0x390], R250 ;  /* 0x000390fa01007387 */ /* 0x000fe60000100800 */
[----:B------:R-:W-:Y:S01]  /*72c0*/  IMAD.X R9, R212, 0x1, R0, P1 ;  /* 0x00000001d4097824 */ /* 0x000fe200008e0600 */
[----:B------:R-:W-:Y:S04]  /*72d0*/  STL [R1+0x394], R247 ;  /* 0x000394f701007387 */ /* 0x000fe80000100800 */
[----:B------:R4:W3:Y:S04]  /*72e0*/  @!P0 LDG.E.U16 R16, desc[UR14][R8.64] ;  /* 0x0000000e08108981 */ /* 0x0008e8000c1e1500 */
[----:B------:R0:W-:Y:S01]  /*72f0*/  STL [R1+0x398], R212 ;  /* 0x000398d401007387 */ /* 0x0001e20000100800 */
[----:B----4-:R-:W-:-:S03]  /*7300*/  IADD3 R8, P1, R2, R4, RZ ;  /* 0x0000000402087210 */ /* 0x010fc60007f3e0ff */
[----:B0-----:R-:W4:Y:S02]  /*7310*/  LDL.LU R212, [R1+0x2f8] ;  /* 0x0002f80001d47983 */ /* 0x001f240000300800 */
[----:B------:R-:W-:Y:S02]  /*7320*/  IMAD.X R9, R246, 0x1, R0, P1 ;  /* 0x00000001f6097824 */ /* 0x000fe400008e0600 */
[----:B------:R-:W3:Y:S04]  /*7330*/  LDL R3, [R1+0x264] ;  /* 0x0002640001037983 */ /* 0x000ee80000100800 */
[----:B------:R-:W3:Y:S04]  /*7340*/  LDL R2, [R1+0x334] ;  /* 0x0003340001027983 */ /* 0x000ee80000100800 */
[----:B------:R0:W-:Y:S04]  /*7350*/  STL [R1+0x39c], R246 ;  /* 0x00039cf601007387 */ /* 0x0001e80000100800 */
[----:B0-----:R-:W2:Y:S01]  /*7360*/  LDL.LU R246, [R1+0x280] ;  /* 0x0002800001f67983 */ /* 0x001ea20000300800 */
[----:B------:R-:W-:-:S06]  /*7370*/  PRMT R15, RZ, 0x7610, R15 ;  /* 0x00007610ff0f7816 */ /* 0x000fcc000000000f */
[----:B------:R4:W3:Y:S01]  /*7380*/  @!P0 LDG.E.U16 R15, desc[UR14][R8.64] ;  /* 0x0000000e080f8981 */ /* 0x0008e2000c1e1500 */
[----:B------:R-:W-:Y:S02]  /*7390*/  PRMT R13, RZ, 0x7610, R13 ;  /* 0x00007610ff0d7816 */ /* 0x000fe4000000000d */
[-C--:B----4-:R-:W-:Y:S01]  /*73a0*/  IADD3 R8, P1, R212, R4.reuse, RZ ;  /* 0x00000004d4087210 */ /* 0x090fe20007f3e0ff */
[----:B------:R-:W-:Y:S04]  /*73b0*/  STL [R1+0x3a4], R212 ;  /* 0x0003a4d401007387 */ /* 0x000fe80000100800 */
[----:B--2---:R-:W-:Y:S01]  /*73c0*/  IMAD.X R9, R246, 0x1, R0, P1 ;  /* 0x00000001f6097824 */ /* 0x004fe200008e0600 */
[----:B------:R-:W-:Y:S04]  /*73d0*/  STL [R1+0x3a8], R246 ;  /* 0x0003a8f601007387 */ /* 0x000fe80000100800 */
[----:B------:R0:W2:Y:S04]  /*73e0*/  @!P0 LDG.E.U16 R13, desc[UR14][R8.64] ;  /* 0x0000000e080d8981 */ /* 0x0000a8000c1e1500 */
[----:B------:R1:W-:Y:S01]  /*73f0*/  STL [R1+0x3ac], R243 ;  /* 0x0003acf301007387 */ /* 0x0003e20000100800 */
[----:B0-----:R-:W-:-:S03]  /*7400*/  IADD3 R8, P1, R243, R4, RZ ;  /* 0x00000004f3087210 */ /* 0x001fc60007f3e0ff */
[----:B-1----:R-:W4:Y:S02]  /*7410*/  LDL.LU R243, [R1+0x2f0] ;  /* 0x0002f00001f37983 */ /* 0x002f240000300800 */
[----:B------:R-:W-:Y:S02]  /*7420*/  IMAD.X R9, R210, 0x1, R0, P1 ;  /* 0x00000001d2097824 */ /* 0x000fe400008e0600 */
[----:B------:R0:W-:Y:S04]  /*7430*/  STL [R1+0x3b0], R210 ;  /* 0x0003b0d201007387 */ /* 0x0001e80000100800 */
[----:B0-----:R-:W3:Y:S01]  /*7440*/  LDL.LU R210, [R1+0x270] ;  /* 0x0002700001d27983 */ /* 0x001ee20000300800 */
[----:B------:R-:W-:-:S06]  /*7450*/  PRMT R12, RZ, 0x7610, R12 ;  /* 0x00007610ff0c7816 */ /* 0x000fcc000000000c */
[----:B------:R0:W2:Y:S01]  /*7460*/  @!P0 LDG.E.U16 R12, desc[UR14][R8.64] ;  /* 0x0000000e080c8981 */ /* 0x0000a2000c1e1500 */
[----:B------:R-:W-:Y:S02]  /*7470*/  PRMT R11, RZ, 0x7610, R11 ;  /* 0x00007610ff0b7816 */ /* 0x000fe4000000000b */
[----:B0-----:R-:W-:-:S05]  /*7480*/  IADD3 R8, P1, R7, R4, RZ ;  /* 0x0000000407087210 */ /* 0x001fca0007f3e0ff */
[----:B------:R-:W-:-:S05]  /*7490*/  IMAD.X R9, R242, 0x1, R0, P1 ;  /* 0x00000001f2097824 */ /* 0x000fca00008e0600 */
[----:B------:R4:W2:Y:S01]  /*74a0*/  @!P0 LDG.E.U16 R11, desc[UR14][R8.64] ;  /* 0x0000000e080b8981 */ /* 0x0008a2000c1e1500 */
[----:B------:R-:W-:-:S03]  /*74b0*/  PRMT R10, RZ, 0x7610, R10 ;  /* 0x00007610ff0a7816 */ /* 0x000fc6000000000a */
[----:B------:R-:W-:Y:S04]  /*74c0*/  STS.U16 [R6+UR12+0x4100], R164 ;  /* 0x004100a406007988 */ /* 0x000fe8000800040c */
[----:B------:R0:W-:Y:S04]  /*74d0*/  STS.U16 [R6+UR12+0x4500], R19 ;  /* 0x0045001306007988 */ /* 0x0001e8000800040c */
[----:B------:R-:W-:Y:S01]  /*74e0*/  STS.U16 [R6+UR12+0x4900], R20 ;  /* 0x0049001406007988 */ /* 0x000fe2000800040c */
[----:B0-----:R-:W-:-:S03]  /*74f0*/  PRMT R19, RZ, 0x7610, R19 ;  /* 0x00007610ff137816 */ /* 0x001fc60000000013 */
[----:B------:R-:W-:Y:S04]  /*7500*/  STL [R1+0x3b4], R242 ;  /* 0x0003b4f201007387 */ /* 0x000fe80000100800 */
[----:B------:R0:W-:Y:S04]  /*7510*/  STS.U16 [R6+UR12+0x4d00], R21 ;  /* 0x004d001506007988 */ /* 0x0001e8000800040c */
[----:B0-----:R-:W2:Y:S01]  /*7520*/  LDL R6, [R1+0x330] ;  /* 0x0003300001067983 */ /* 0x001ea20000100800 */
[----:B------:R-:W-:Y:S02]  /*7530*/  PRMT R18, RZ, 0x7610, R18 ;  /* 0x00007610ff127816 */ /* 0x000fe40000000012 */
[----:B----4-:R-:W-:-:S05]  /*7540*/  IADD3 R8, P1, R243, R4, RZ ;  /* 0x00000004f3087210 */ /* 0x010fca0007f3e0ff */
[----:B---3--:R-:W-:-:S05]  /*7550*/  IMAD.X R9, R210, 0x1, R0, P1 ;  /* 0x00000001d2097824 */ /* 0x008fca00008e0600 */
[----:B------:R0:W3:Y:S02]  /*7560*/  @!P0 LDG.E.U16 R10, desc[UR14][R8.64] ;  /* 0x0000000e080a8981 */ /* 0x0000e4000c1e1500 */
[----:B0-----:R-:W-:-:S05]  /*7570*/  IADD3 R8, P1, R239, R4, RZ ;  /* 0x00000004ef087210 */ /* 0x001fca0007f3e0ff */
[----:B------:R-:W-:Y:S01]  /*7580*/  IMAD.X R9, R208, 0x1, R0, P1 ;  /* 0x00000001d0097824 */ /* 0x000fe200008e0600 */
[----:B------:R-:W-:Y:S04]  /*7590*/  STL [R1+0x3b8], R243 ;  /* 0x0003b8f301007387 */ /* 0x000fe80000100800 */
[----:B------:R0:W4:Y:S04]  /*75a0*/  @!P0 LDG.E.U16 R19, desc[UR14][R8.64] ;  /* 0x0000000e08138981 */ /* 0x000128000c1e1500 */
[----:B------:R-:W-:Y:S01]  /*75b0*/  STL [R1+0x3bc], R210 ;  /* 0x0003bcd201007387 */ /* 0x000fe20000100800 */
[----:B0-----:R-:W-:-:S03]  /*75c0*/  IADD3 R8, P1, R3, R4, RZ ;  /* 0x0000000403087210 */ /* 0x001fc60007f3e0ff */
[----:B------:R-:W-:Y:S04]  /*75d0*/  STL [R1+0x3c0], R239 ;  /* 0x0003c0ef01007387 */ /* 0x000fe80000100800 */
[----:B------:R-:W-:Y:S01]  /*75e0*/  STL [R1+0x3c4], R208 ;  /* 0x0003c4d001007387 */ /* 0x000fe20000100800 */
[----:B------:R-:W-:-:S03]  /*75f0*/  IMAD.X R9, R238, 0x1, R0, P1 ;  /* 0x00000001ee097824 */ /* 0x000fc600008e0600 */
[----:B------:R0:W-:Y:S04]  /*7600*/  STL [R1+0x3c8], R238 ;  /* 0x0003c8ee01007387 */ /* 0x0001e80000100800 */
[----:B------:R1:W3:Y:S04]  /*7610*/  @!P0 LDG.E.U16 R18, desc[UR14][R8.64] ;  /* 0x0000000e08128981 */ /* 0x0002e8000c1e1500 */
[----:B0-----:R-:W2:Y:S01]  /*7620*/  LDL.LU R238, [R1+0x25c] ;  /* 0x00025c0001ee7983 */ /* 0x001ea20000300800 */
[----:B-1----:R-:W-:-:S03]  /*7630*/  IADD3 R8, P1, R236, R4, RZ ;  /* 0x00000004ec087210 */ /* 0x002fc60007f3e0ff */
[----:B------:R0:W-:Y:S04]  /*7640*/  STL [R1+0x3cc], R236 ;  /* 0x0003ccec01007387 */ /* 0x0001e80000100800 */
[----:B0-----:R-:W4:Y:S01]  /*7650*/  LDL.LU R236, [R1+0x2e4] ;  /* 0x0002e40001ec7983 */ /* 0x001f220000300800 */
[----:B------:R-:W-:-:S03]  /*7660*/  IMAD.X R9, R206, 0x1, R0, P1 ;  /* 0x00000001ce097824 */ /* 0x000fc600008e0600 */
[----:B------:R0:W-:Y:S04]  /*7670*/  STL [R1+0x3d0], R206 ;  /* 0x0003d0ce01007387 */ /* 0x0001e80000100800 */
[----:B0-----:R-:W3:Y:S01]  /*7680*/  LDL.LU R206, [R1+0x258] ;  /* 0x0002580001ce7983 */ /* 0x001ee20000300800 */
[----:B------:R-:W-:-:S03]  /*7690*/  PRMT R17, RZ, 0x7610, R17 ;  /* 0x00007610ff117816 */ /* 0x000fc60000000011 */
[----:B------:R-:W-:Y:S04]  /*76a0*/  STS.U16 [R2+UR12+0x4180], R165 ;  /* 0x004180a502007988 */ /* 0x000fe8000800040c */
[----:B------:R-:W-:Y:S04]  /*76b0*/  STS.U16 [R2+UR12+0x4580], R22 ;  /* 0x0045801602007988 */ /* 0x000fe8000800040c */
[----:B------:R-:W-:Y:S04]  /*76c0*/  STS.U16 [R2+UR12+0x4980], R23 ;  /* 0x0049801702007988 */ /* 0x000fe8000800040c */
[----:B------:R0:W-:Y:S04]  /*76d0*/  STS.U16 [R2+UR12+0x4d80], R152 ;  /* 0x004d809802007988 */ /* 0x0001e8000800040c */
[----:B------:R1:W3:Y:S01]  /*76e0*/  @!P0 LDG.E.U16 R17, desc[UR14][R8.64] ;  /* 0x0000000e08118981 */ /* 0x0002e2000c1e1500 */
[----:B------:R-:W-:-:S03]  /*76f0*/  PRMT R184, RZ, 0x7610, R184 ;  /* 0x00007610ffb87816 */ /* 0x000fc600000000b8 */
[----:B------:R-:W3:Y:S04]  /*7700*/  LDL R3, [R1+0x32c] ;  /* 0x00032c0001037983 */ /* 0x000ee80000100800 */
[----:B0-----:R-:W3:Y:S01]  /*7710*/  LDL R2, [R1+0x24c] ;  /* 0x00024c0001027983 */ /* 0x001ee20000100800 */
[----:B-1----:R-:W-:-:S05]  /*7720*/  IADD3 R8, P1, R234, R4, RZ ;  /* 0x00000004ea087210 */ /* 0x002fca0007f3e0ff */
[----:B------:R-:W-:Y:S01]  /*7730*/  IMAD.X R9, R204, 0x1, R0, P1 ;  /* 0x00000001cc097824 */ /* 0x000fe200008e0600 */
[----:B------:R-:W-:Y:S04]  /*7740*/  STL [R1+0x3d4], R234 ;  /* 0x0003d4ea01007387 */ /* 0x000fe80000100800 */
[----:B------:R2:W3:Y:S04]  /*7750*/  @!P0 LDG.E.U16 R184, desc[UR14][R8.64] ;  /* 0x0000000e08b88981 */ /* 0x0004e8000c1e1500 */
[----:B------:R-:W-:Y:S01]  /*7760*/  STL [R1+0x3d8], R204 ;  /* 0x0003d8cc01007387 */ /* 0x000fe20000100800 */
[----:B------:R-:W-:-:S02]  /*7770*/  PRMT R188, RZ, 0x7610, R188 ;  /* 0x00007610ffbc7816 */ /* 0x000fc400000000bc */
[-C--:B--2---:R-:W-:Y:S01]  /*7780*/  IADD3 R8, P1, R238, R4.reuse, RZ ;  /* 0x00000004ee087210 */ /* 0x084fe20007f3e0ff */
[----:B------:R-:W-:Y:S04]  /*7790*/  STL [R1+0x3dc], R238 ;  /* 0x0003dcee01007387 */ /* 0x000fe80000100800 */
[----:B------:R-:W-:Y:S01]  /*77a0*/  IMAD.X R9, R233, 0x1, R0, P1 ;  /* 0x00000001e9097824 */ /* 0x000fe200008e0600 */
[----:B------:R0:W-:Y:S04]  /*77b0*/  STL [R1+0x3e0], R233 ;  /* 0x0003e0e901007387 */ /* 0x0001e80000100800 */
[----:B------:R4:W2:Y:S04]  /*77c0*/  @!P0 LDG.E.U16 R188, desc[UR14][R8.64] ;  /* 0x0000000e08bc8981 */ /* 0x0008a8000c1e1500 */
[----:B0-----:R-:W2:Y:S01]  /*77d0*/  LDL.LU R233, [R1+0x2dc] ;  /* 0x0002dc0001e97983 */ /* 0x001ea20000300800 */
[----:B----4-:R-:W-:-:S03]  /*77e0*/  IADD3 R8, P1, R236, R4, RZ ;  /* 0x00000004ec087210 */ /* 0x010fc60007f3e0ff */
[----:B------:R0:W-:Y:S04]  /*77f0*/  STL [R1+0x3e4], R236 ;  /* 0x0003e4ec01007387 */ /* 0x0001e80000100800 */
[----:B0-----:R-:W4:Y:S01]  /*7800*/  LDL.LU R236, [R1+0x248] ;  /* 0x0002480001ec7983 */ /* 0x001f220000300800 */
[----:B------:R-:W-:Y:S01]  /*7810*/  PRMT R187, RZ, 0x7610, R187 ;  /* 0x00007610ffbb7816 */ /* 0x000fe200000000bb */
[----:B---3--:R-:W-:-:S05]  /*7820*/  IMAD.X R9, R206, 0x1, R0, P1 ;  /* 0x00000001ce097824 */ /* 0x008fca00008e0600 */
[----:B------:R0:W3:Y:S01]  /*7830*/  @!P0 LDG.E.U16 R187, desc[UR14][R8.64] ;  /* 0x0000000e08bb8981 */ /* 0x0000e2000c1e1500 */
[----:B------:R-:W-:Y:S02]  /*7840*/  PRMT R186, RZ, 0x7610, R186 ;  /* 0x00007610ffba7816 */ /* 0x000fe400000000ba */
[----:B0-----:R-:W-:-:S05]  /*7850*/  IADD3 R8, P1, R230, R4, RZ ;  /* 0x00000004e6087210 */ /* 0x001fca0007f3e0ff */
[----:B------:R-:W-:Y:S01]  /*7860*/  IMAD.X R9, R202, 0x1, R0, P1 ;  /* 0x00000001ca097824 */ /* 0x000fe200008e0600 */
[----:B------:R-:W-:Y:S04]  /*7870*/  STL [R1+0x3e8], R206 ;  /* 0x0003e8ce01007387 */ /* 0x000fe80000100800 */
[----:B------:R0:W3:Y:S04]  /*7880*/  @!P0 LDG.E.U16 R186, desc[UR14][R8.64] ;  /* 0x0000000e08ba8981 */ /* 0x0000e8000c1e1500 */
[----:B------:R-:W-:Y:S04]  /*7890*/  STL [R1+0x3ec], R230 ;  /* 0x0003ece601007387 */ /* 0x000fe80000100800 */
[----:B------:R-:W-:Y:S01]  /*78a0*/  STL [R1+0x3f0], R202 ;  /* 0x0003f0ca01007387 */ /* 0x000fe20000100800 */
[----:B0-----:R-:W-:-:S03]  /*78b0*/  IADD3 R8, P1, R2, R4, RZ ;  /* 0x0000000402087210 */ /* 0x001fc60007f3e0ff */
[----:B------:R-:W3:Y:S04]  /*78c0*/  LDL R27, [R1+0x2d4] ;  /* 0x0002d400011b7983 */ /* 0x000ee80000100800 */
[----:B------:R-:W3:Y:S01]  /*78d0*/  LDL R2, [R1+0x328] ;  /* 0x0003280001027983 */ /* 0x000ee20000100800 */
[----:B------:R-:W-:-:S03]  /*78e0*/  IMAD.X R9, R229, 0x1, R0, P1 ;  /* 0x00000001e5097824 */ /* 0x000fc600008e0600 */
[----:B------:R-:W3:Y:S04]  /*78f0*/  LDL.LU R25, [R1+0x228] ;  /* 0x0002280001197983 */ /* 0x000ee80000300800 */
[----:B------:R-:W3:Y:S04]  /*7900*/  LDL.LU R24, [R1+0x2cc] ;  /* 0x0002cc0001187983 */ /* 0x000ee80000300800 */
[----:B------:R0:W-:Y:S01]  /*7910*/  STL [R1+0x3f4], R229 ;  /* 0x0003f4e501007387 */ /* 0x0001e20000100800 */
[----:B------:R-:W-:-:S06]  /*7920*/  PRMT R185, RZ, 0x7610, R185 ;  /* 0x00007610ffb97816 */ /* 0x000fcc00000000b9 */
[----:B------:R2:W3:Y:S04]  /*7930*/  @!P0 LDG.E.U16 R185, desc[UR14][R8.64] ;  /* 0x0000000e08b98981 */ /* 0x0004e8000c1e1500 */
[----:B0-----:R-:W3:Y:S01]  /*7940*/  LDL.LU R229, [R1+0x23c] ;  /* 0x00023c0001e57983 */ /* 0x001ee20000300800 */
[----:B------:R-:W-:-:S03]  /*7950*/  PRMT R190, RZ, 0x7610, R190 ;  /* 0x00007610ffbe7816 */ /* 0x000fc600000000be */
[----:B------:R-:W-:Y:S04]  /*7960*/  STS.U16 [R6+UR12+0x4200], R166 ;  /* 0x004200a606007988 */ /* 0x000fe8000800040c */
[----:B------:R-:W-:Y:S04]  /*7970*/  STS.U16 [R6+UR12+0x4600], R153 ;  /* 0x0046009906007988 */ /* 0x000fe8000800040c */
[----:B------:R-:W-:Y:S04]  /*7980*/  STS.U16 [R6+UR12+0x4a00], R154 ;  /* 0x004a009a06007988 */ /* 0x000fe8000800040c */
[----:B------:R-:W-:Y:S04]  /*7990*/  STS.U16 [R6+UR12+0x4e00], R155 ;  /* 0x004e009b06007988 */ /* 0x000fe8000800040c */
[----:B------:R-:W-:Y:S04]  /*79a0*/  STS.U16 [R3+UR12+0x4280], R168 ;  /* 0x004280a803007988 */ /* 0x000fe8000800040c */
[----:B------:R-:W-:Y:S04]  /*79b0*/  STS.U16 [R3+UR12+0x4680], R156 ;  /* 0x0046809c03007988 */ /* 0x000fe8000800040c */
[----:B------:R-:W-:Y:S04]  /*79c0*/  STS.U16 [R3+UR12+0x4a80], R157 ;  /* 0x004a809d03007988 */ /* 0x000fe8000800040c */
[----:B------:R-:W-:Y:S01]  /*79d0*/  STS.U16 [R3+UR12+0x4e80], R158 ;  /* 0x004e809e03007988 */ /* 0x000fe2000800040c */
[----:B--2---:R-:W-:-:S03]  /*79e0*/  IADD3 R8, P1, R233, R4, RZ ;  /* 0x00000004e9087210 */ /* 0x004fc60007f3e0ff */
[----:B------:R0:W-:Y:S04]  /*79f0*/  STL [R1+0x3f8], R233 ;  /* 0x0003f8e901007387 */ /* 0x0001e80000100800 */
[----:B0-----:R-:W2:Y:S01]  /*7a00*/  LDL.LU R233, [R1+0x238] ;  /* 0x0002380001e97983 */ /* 0x001ea20000300800 */
[----:B----4-:R-:W-:-:S03]  /*7a10*/  IMAD.X R9, R236, 0x1, R0, P1 ;  /* 0x00000001ec097824 */ /* 0x010fc600008e0600 */
[----:B------:R-:W-:Y:S04]  /*7a20*/  STL [R1+0x3fc], R236 ;  /* 0x0003fcec01007387 */ /* 0x000fe80000100800 */
[----:B------:R0:W4:Y:S04]  /*7a30*/  @!P0 LDG.E.U16 R190, desc[UR14][R8.64] ;  /* 0x0000000e08be8981 */ /* 0x000128000c1e1500 */
[----:B------:R1:W-:Y:S01]  /*7a40*/  STL [R1+0x400], R226 ;  /* 0x000400e201007387 */ /* 0x0003e20000100800 */
[----:B0-----:R-:W-:-:S03]  /*7a50*/  IADD3 R8, P1, R226, R4, RZ ;  /* 0x00000004e2087210 */ /* 0x001fc60007f3e0ff */
[----:B-1----:R-:W4:Y:S04]  /*7a60*/  LDL.LU R226, [R1+0x22c] ;  /* 0x00022c0001e27983 */ /* 0x002f280000300800 */
[----:B------:R-:W4:Y:S04]  /*7a70*/  LDL.LU R218, [R1+0x2b8] ;  /* 0x0002b80001da7983 */ /* 0x000f280000300800 */
[----:B------:R-:W4:Y:S04]  /*7a80*/  LDL.LU R196, [R1+0x314] ;  /* 0x0003140001c47983 */ /* 0x000f280000300800 */
[----:B------:R-:W4:Y:S04]  /*7a90*/  LDL.LU R3, [R1+0x21c] ;  /* 0x00021c0001037983 */ /* 0x000f280000300800 */
[----:B------:R-:W4:Y:S04]  /*7aa0*/  LDL.LU R14, [R1+0x2bc] ;  /* 0x0002bc00010e7983 */ /* 0x000f280000300800 */
[----:B------:R-:W4:Y:S04]  /*7ab0*/  LDL.LU R6, [R1+0x220] ;  /* 0x0002200001067983 */ /* 0x000f280000300800 */
[----:B------:R-:W4:Y:S01]  /*7ac0*/  LDL.LU R7, [R1+0x2c4] ;  /* 0x0002c40001077983 */ /* 0x000f220000300800 */
[----:B------:R-:W-:Y:S01]  /*7ad0*/  PRMT R189, RZ, 0x7610, R189 ;  /* 0x00007610ffbd7816 */ /* 0x000fe200000000bd */
[----:B------:R-:W-:Y:S01]  /*7ae0*/  IMAD.X R9, R200, 0x1, R0, P1 ;  /* 0x00000001c8097824 */ /* 0x000fe200008e0600 */
[----:B------:R-:W-:-:S02]  /*7af0*/  PRMT R176, RZ, 0x7610, R176 ;  /* 0x00007610ffb07816 */ /* 0x000fc400000000b0 */
[----:B------:R-:W-:Y:S02]  /*7b00*/  PRMT R173, RZ, 0x7610, R173 ;  /* 0x00007610ffad7816 */ /* 0x000fe400000000ad */
[----:B------:R-:W-:Y:S01]  /*7b10*/  PRMT R172, RZ, 0x7610, R172 ;  /* 0x00007610ffac7816 */ /* 0x000fe200000000ac */
[----:B------:R0:W4:Y:S01]  /*7b20*/  @!P0 LDG.E.U16 R189, desc[UR14][R8.64] ;  /* 0x0000000e08bd8981 */ /* 0x000122000c1e1500 */
[----:B------:R-:W-:-:S03]  /*7b30*/  PRMT R171, RZ, 0x7610, R171 ;  /* 0x00007610ffab7816 */ /* 0x000fc600000000ab */
[----:B---3--:R-:W-:Y:S04]  /*7b40*/  STS.U16 [R2+UR12+0x4300], R169 ;  /* 0x004300a902007988 */ /* 0x008fe8000800040c */
[----:B------:R-:W3:Y:S01]  /*7b50*/  LDL R28, [R1+0x324] ;  /* 0x00032400011c7983 */ /* 0x000ee20000100800 */
[----:B0-----:R-:W-:-:S05]  /*7b60*/  IADD3 R8, P1, R229, R4, RZ ;  /* 0x00000004e5087210 */ /* 0x001fca0007f3e0ff */
[----:B------:R-:W-:-:S05]  /*7b70*/  IMAD.X R9, R225, 0x1, R0, P1 ;  /* 0x00000001e1097824 */ /* 0x000fca00008e0600 */
[----:B------:R0:W3:Y:S02]  /*7b80*/  @!P0 LDG.E.U16 R176, desc[UR14][R8.64] ;  /* 0x0000000e08b08981 */ /* 0x0000e4000c1e1500 */
[----:B0-----:R-:W-:Y:S02]  /*7b90*/  IADD3 R8, P1, R27, R4, RZ ;  /* 0x000000041b087210 */ /* 0x001fe40007f3e0ff */
[----:B------:R-:W-:Y:S04]  /*7ba0*/  STS.U16 [R2+UR12+0x4700], R167 ;  /* 0x004700a702007988 */ /* 0x000fe8000800040c */
[----:B------:R-:W-:Y:S04]  /*7bb0*/  STS.U16 [R2+UR12+0x4b00], R159 ;  /* 0x004b009f02007988 */ /* 0x000fe8000800040c */
[----:B------:R-:W3:Y:S04]  /*7bc0*/  LDL R27, [R1+0x30c] ;  /* 0x00030c00011b7983 */ /* 0x000ee80000100800 */
[----:B------:R0:W-:Y:S04]  /*7bd0*/  STS.U16 [R2+UR12+0x4f00], R160 ;  /* 0x004f00a002007988 */ /* 0x0001e8000800040c */
[----:B------:R-:W3:Y:S01]  /*7be0*/  LDL.LU R216, [R1+0x200] ;  /* 0x0002000001d87983 */ /* 0x000ee20000300800 */
[----:B------:R-:W-:-:S03]  /*7bf0*/  PRMT R170, RZ, 0x7610, R170 ;  /* 0x00007610ffaa7816 */ /* 0x000fc600000000aa */
[----:B0-----:R-:W3:Y:S01]  /*7c00*/  LDL.LU R2, [R1+0x210] ;  /* 0x0002100001027983 */ /* 0x001ee20000300800 */
[----:B--2---:R-:W-:-:S05]  /*7c10*/  IMAD.X R9, R233, 0x1, R0, P1 ;  /* 0x00000001e9097824 */ /* 0x004fca00008e0600 */
[----:B------:R0:W2:Y:S02]  /*7c20*/  @!P0 LDG.E.U16 R173, desc[UR14][R8.64] ;  /* 0x0000000e08ad8981 */ /* 0x0000a4000c1e1500 */
[----:B0-----:R-:W-:-:S05]  /*7c30*/  IADD3 R8, P1, R222, R4, RZ ;  /* 0x00000004de087210 */ /* 0x001fca0007f3e0ff */
[----:B------:R-:W-:-:S05]  /*7c40*/  IMAD.X R9, R198, 0x1, R0, P1 ;  /* 0x00000001c6097824 */ /* 0x000fca00008e0600 */
[----:B------:R4:W2:Y:S02]  /*7c50*/  @!P0 LDG.E.U16 R172, desc[UR14][R8.64] ;  /* 0x0000000e08ac8981 */ /* 0x0008a4000c1e1500 */
[----:B----4-:R-:W-:-:S05]  /*7c60*/  IADD3 R8, P1, R226, R4, RZ ;  /* 0x00000004e2087210 */ /* 0x010fca0007f3e0ff */
[----:B------:R-:W-:-:S05]  /*7c70*/  IMAD.X R9, R221, 0x1, R0, P1 ;  /* 0x00000001dd097824 */ /* 0x000fca00008e0600 */
[----:B------:R0:W4:Y:S02]  /*7c80*/  @!P0 LDG.E.U16 R171, desc[UR14][R8.64] ;  /* 0x0000000e08ab8981 */ /* 0x000124000c1e1500 */
[----:B0-----:R-:W-:-:S05]  /*7c90*/  IADD3 R8, P1, R24, R4, RZ ;  /* 0x0000000418087210 */ /* 0x001fca0007f3e0ff */
[--C-:B------:R-:W-:Y:S01]  /*7ca0*/  IMAD.X R9, R25, 0x1, R0.reuse, P1 ;  /* 0x0000000119097824 */ /* 0x100fe200008e0600 */
[----:B------:R0:W-:Y:S04]  /*7cb0*/  STL [R1+0x36c], R7 ;  /* 0x00036c0701007387 */ /* 0x0001e80000100800 */
[----:B------:R1:W4:Y:S02]  /*7cc0*/  @!P0 LDG.E.U16 R170, desc[UR14][R8.64] ;  /* 0x0000000e08aa8981 */ /* 0x000324000c1e1500 */
[----:B-1----:R-:W-:Y:S02]  /*7cd0*/  IADD3 R8, P1, R7, R4, RZ ;  /* 0x0000000407087210 */ /* 0x002fe40007f3e0ff */
[----:B0-----:R-:W2:Y:S03]  /*7ce0*/  LDL.LU R7, [R1+0x2ac] ;  /* 0x0002ac0001077983 */ /* 0x001ea60000300800 */
[----:B------:R-:W-:Y:S01]  /*7cf0*/  IMAD.X R9, R6, 0x1, R0, P1 ;  /* 0x0000000106097824 */ /* 0x000fe200008e0600 */
[----:B------:R0:W-:Y:S04]  /*7d00*/  STL [R1+0x370], R6 ;  /* 0x0003700601007387 */ /* 0x0001e80000100800 */
[----:B0-----:R-:W4:Y:S01]  /*7d10*/  LDL.LU R6, [R1+0x20c] ;  /* 0x00020c0001067983 */ /* 0x001f220000300800 */
[----:B------:R-:W-:-:S06]  /*7d20*/  PRMT R169, RZ, 0x7610, R169 ;  /* 0x00007610ffa97816 */ /* 0x000fcc00000000a9 */
[----:B------:R0:W4:Y:S01]  /*7d30*/  @!P0 LDG.E.U16 R169, desc[UR14][R8.64] ;  /* 0x0000000e08a98981 */ /* 0x000122000c1e1500 */
[----:B------:R-:W-:Y:S02]  /*7d40*/  PRMT R168, RZ, 0x7610, R168 ;  /* 0x00007610ffa87816 */ /* 0x000fe400000000a8 */
[----:B0-----:R-:W-:-:S05]  /*7d50*/  IADD3 R8, P1, R14, R4, RZ ;  /* 0x000000040e087210 */ /* 0x001fca0007f3e0ff */
[----:B------:R-:W-:-:S05]  /*7d60*/  IMAD.X R9, R3, 0x1, R0, P1 ;  /* 0x0000000103097824 */ /* 0x000fca00008e0600 */
[----:B------:R0:W4:Y:S01]  /*7d70*/  @!P0 LDG.E.U16 R168, desc[UR14][R8.64] ;  /* 0x0000000e08a88981 */ /* 0x000122000c1e1500 */
[----:B------:R-:W-:Y:S02]  /*7d80*/  PRMT R167, RZ, 0x7610, R167 ;  /* 0x00007610ffa77816 */ /* 0x000fe400000000a7 */
[----:B0-----:R-:W-:-:S05]  /*7d90*/  IADD3 R8, P1, R196, R4, RZ ;  /* 0x00000004c4087210 */ /* 0x001fca0007f3e0ff */
[----:B------:R-:W-:-:S05]  /*7da0*/  IMAD.X R9, R218, 0x1, R0, P1 ;  /* 0x00000001da097824 */ /* 0x000fca00008e0600 */
[----:B------:R3:W4:Y:S01]  /*7db0*/  @!P0 LDG.E.U16 R167, desc[UR14][R8.64] ;  /* 0x0000000e08a78981 */ /* 0x000722000c1e1500 */
[----:B------:R-:W-:Y:S02]  /*7dc0*/  PRMT R166, RZ, 0x7610, R166 ;  /* 0x00007610ffa67816 */ /* 0x000fe400000000a6 */
[----:B---3--:R-:W-:-:S05]  /*7dd0*/  IADD3 R8, P1, R2, R4, RZ ;  /* 0x0000000402087210 */ /* 0x008fca0007f3e0ff */
[----:B------:R-:W-:-:S05]  /*7de0*/  IMAD.X R9, R217, 0x1, R0, P1 ;  /* 0x00000001d9097824 */ /* 0x000fca00008e0600 */
[----:B------:R2:W3:Y:S01]  /*7df0*/  @!P0 LDG.E.U16 R166, desc[UR14][R8.64] ;  /* 0x0000000e08a68981 */ /* 0x0004e2000c1e1500 */
[----:B------:R-:W-:-:S03]  /*7e00*/  PRMT R165, RZ, 0x7610, R165 ;  /* 0x00007610ffa57816 */ /* 0x000fc600000000a5 */
[----:B------:R0:W-:Y:S04]  /*7e10*/  STL [R1+0x378], R14 ;  /* 0x0003780e01007387 */ /* 0x0001e80000100800 */
[----:B------:R1:W-:Y:S04]  /*7e20*/  STS.U16 [R28+UR12+0x4380], R193 ;  /* 0x004380c11c007988 */ /* 0x0003e8000800040c */
[----:B0-----:R-:W3:Y:S04]  /*7e30*/  LDL.LU R14, [R1+0x2a8] ;  /* 0x0002a800010e7983 */ /* 0x001ee80000300800 */
[----:B------:R-:W-:Y:S04]  /*7e40*/  STL [R1+0x37c], R3 ;  /* 0x00037c0301007387 */ /* 0x000fe80000100800 */
[----:B------:R-:W-:Y:S01]  /*7e50*/  STL [R1+0x38c], R196 ;  /* 0x00038cc401007387 */ /* 0x000fe20000100800 */
[----:B-1----:R-:W-:-:S03]  /*7e60*/  IMAD.MOV.U32 R193, RZ, RZ, R26 ;  /* 0x000000ffffc17224 */ /* 0x002fc600078e001a */
[----:B------:R0:W-:Y:S04]  /*7e70*/  STS.U16 [R28+UR12+0x4780], R192 ;  /* 0x004780c01c007988 */ /* 0x0001e8000800040c */
[----:B------:R-:W-:Y:S04]  /*7e80*/  STL [R1+0x3a0], R218 ;  /* 0x0003a0da01007387 */ /* 0x000fe80000100800 */
[----:B------:R1:W-:Y:S01]  /*7e90*/  STS.U16 [R28+UR12+0x4b80], R191 ;  /* 0x004b80bf1c007988 */ /* 0x0003e2000800040c */
[----:B0-----:R-:W-:-:S03]  /*7ea0*/  IMAD.MOV.U32 R192, RZ, RZ, R25 ;  /* 0x000000ffffc07224 */ /* 0x001fc600078e0019 */
[----:B------:R-:W3:Y:S04]  /*7eb0*/  LDL.LU R251, [R1+0x304] ;  /* 0x0003040001fb7983 */ /* 0x000ee80000300800 */
[----:B------:R-:W3:Y:S01]  /*7ec0*/  LDL.LU R3, [R1+0x29c] ;  /* 0x00029c0001037983 */ /* 0x000ee20000300800 */
[----:B-1----:R-:W-:-:S03]  /*7ed0*/  IMAD.MOV.U32 R191, RZ, RZ, R24 ;  /* 0x000000ffffbf7224 */ /* 0x002fc600078e0018 */
[----:B------:R-:W3:Y:S04]  /*7ee0*/  LDL.LU.64 R24, [R1] ;  /* 0x0000000001187983 */ /* 0x000ee80000300a00 */
[----:B------:R0:W-:Y:S01]  /*7ef0*/  STS.U16 [R28+UR12+0x4f80], R161 ;  /* 0x004f80a11c007988 */ /* 0x0001e2000800040c */
[----:B--2---:R-:W-:-:S05]  /*7f00*/  IADD3 R8, P1, R7, R4, RZ ;  /* 0x0000000407087210 */ /* 0x004fca0007f3e0ff */
[----:B----4-:R-:W-:-:S05]  /*7f10*/  IMAD.X R9, R6, 0x1, R0, P1 ;  /* 0x0000000106097824 */ /* 0x010fca00008e0600 */
[----:B------:R1:W2:Y:S02]  /*7f20*/  @!P0 LDG.E.U16 R165, desc[UR14][R8.64] ;  /* 0x0000000e08a58981 */ /* 0x0002a4000c1e1500 */
[----:B-1----:R-:W-:Y:S02]  /*7f30*/  IADD3 R8, P1, R27, R4, RZ ;  /* 0x000000041b087210 */ /* 0x002fe40007f3e0ff */
[----:B------:R-:W4:Y:S04]  /*7f40*/  LDL.LU.64 R26, [R1+0x8] ;  /* 0x00000800011a7983 */ /* 0x000f280000300a00 */
[----:B0-----:R-:W4:Y:S04]  /*7f50*/  LDL.LU.64 R28, [R1+0x10] ;  /* 0x00001000011c7983 */ /* 0x001f280000300a00 */
[----:B------:R-:W4:Y:S04]  /*7f60*/  LDL.LU.64 R30, [R1+0x18] ;  /* 0x00001800011e7983 */ /* 0x000f280000300a00 */
        /* <DEDUP_REMOVED lines=60> */
[----:B------:R-:W2:Y:S04]  /*8330*/  LDL.LU R236, [R1+0x234] ;  /* 0x0002340001ec7983 */ /* 0x000ea80000300800 */
[----:B------:R-:W4:Y:S04]  /*8340*/  LDL.LU R202, [R1+0x240] ;  /* 0x0002400001ca7983 */ /* 0x000f280000300800 */
        /* <DEDUP_REMOVED lines=17> */
[----:B------:R0:W-:Y:S04]  /*8460*/  STS.U16 [R5+UR12+0x400], R174 ;  /* 0x000400ae05007988 */ /* 0x0001e8000800040c */
[----:B------:R1:W-:Y:S04]  /*8470*/  STS.U16 [R5+UR12+0x600], R175 ;  /* 0x000600af05007988 */ /* 0x0003e8000800040c */
[----:B0-----:R-:W4:Y:S04]  /*8480*/  LDL.LU R174, [R1+0x230] ;  /* 0x0002300001ae7983 */ /* 0x001f280000300800 */
[----:B-1----:R-:W4:Y:S01]  /*8490*/  LDL.LU R175, [R1+0x2d0] ;  /* 0x0002d00001af7983 */ /* 0x002f220000300800 */
[----:B------:R-:W-:Y:S01]  /*84a0*/  PRMT R164, RZ, 0x7610, R164 ;  /* 0x00007610ffa47816 */ /* 0x000fe200000000a4 */
[----:B---3--:R-:W-:-:S05]  /*84b0*/  IMAD.X R9, R14, 0x1, R0, P1 ;  /* 0x000000010e097824 */ /* 0x008fca00008e0600 */
[----:B------:R0:W3:Y:S04]  /*84c0*/  @!P0 LDG.E.U16 R164, desc[UR14][R8.64] ;  /* 0x0000000e08a48981 */ /* 0x0000e8000c1e1500 */
[----:B------:R1:W-:Y:S01]  /*84d0*/  STS.U16 [R5+UR12+0x200], R163 ;  /* 0x000200a305007988 */ /* 0x0003e2000800040c */
[----:B0-----:R-:W-:Y:S02]  /*84e0*/  IADD3 R8, P1, R216, R4, RZ ;  /* 0x00000004d8087210 */ /* 0x001fe40007f3e0ff */
[----:B-1----:R-:W-:-:S03]  /*84f0*/  PRMT R163, RZ, 0x7610, R163 ;  /* 0x00007610ffa37816 */ /* 0x002fc600000000a3 */
[----:B------:R-:W-:Y:S01]  /*8500*/  IMAD.X R9, R215, 0x1, R0, P1 ;  /* 0x00000001d7097824 */ /* 0x000fe200008e0600 */
[----:B------:R0:W-:Y:S04]  /*8510*/  STS.U16 [R5+UR12], R162 ;  /* 0x000000a205007988 */ /* 0x0001e8000800040c */
[----:B------:R1:W3:Y:S01]  /*8520*/  @!P0 LDG.E.U16 R163, desc[UR14][R8.64] ;  /* 0x0000000e08a38981 */ /* 0x0002e2000c1e1500 */
[----:B0-----:R-:W-:Y:S02]  /*8530*/  PRMT R162, RZ, 0x7610, R162 ;  /* 0x00007610ffa27816 */ /* 0x001fe400000000a2 */
[----:B-1----:R-:W-:-:S05]  /*8540*/  IADD3 R8, P1, R3, R4, RZ ;  /* 0x0000000403087210 */ /* 0x002fca0007f3e0ff */
[----:B------:R-:W-:-:S05]  /*8550*/  IMAD.X R9, R252, 0x1, R0, P1 ;  /* 0x00000001fc097824 */ /* 0x000fca00008e0600 */
[----:B------:R0:W3:Y:S01]  /*8560*/  @!P0 LDG.E.U16 R162, desc[UR14][R8.64] ;  /* 0x0000000e08a28981 */ /* 0x0000e2000c1e1500 */
[----:B------:R-:W-:Y:S02]  /*8570*/  PRMT R161, RZ, 0x7610, R161 ;  /* 0x00007610ffa17816 */ /* 0x000fe400000000a1 */
[----:B0-----:R-:W-:Y:S02]  /*8580*/  IADD3 R8, P1, R251, R4, RZ ;  /* 0x00000004fb087210 */ /* 0x001fe40007f3e0ff */
[----:B------:R-:W-:Y:S02]  /*8590*/  PRMT R160, RZ, 0x7610, R160 ;  /* 0x00007610ffa07816 */ /* 0x000fe400000000a0 */
[----:B------:R-:W-:Y:S02]  /*85a0*/  PRMT R159, RZ, 0x7610, R159 ;  /* 0x00007610ff9f7816 */ /* 0x000fe4000000009f */
[----:B------:R-:W-:Y:S02]  /*85b0*/  PRMT R158, RZ, 0x7610, R158 ;  /* 0x00007610ff9e7816 */ /* 0x000fe4000000009e */
[----:B------:R-:W-:-:S02]  /*85c0*/  PRMT R157, RZ, 0x7610, R157 ;  /* 0x00007610ff9d7816 */ /* 0x000fc4000000009d */
[----:B------:R-:W-:Y:S02]  /*85d0*/  PRMT R156, RZ, 0x7610, R156 ;  /* 0x00007610ff9c7816 */ /* 0x000fe4000000009c */
[----:B------:R-:W-:Y:S02]  /*85e0*/  PRMT R155, RZ, 0x7610, R155 ;  /* 0x00007610ff9b7816 */ /* 0x000fe4000000009b */
[----:B------:R-:W-:Y:S02]  /*85f0*/  PRMT R154, RZ, 0x7610, R154 ;  /* 0x00007610ff9a7816 */ /* 0x000fe4000000009a */
[----:B------:R-:W-:Y:S02]  /*8600*/  PRMT R153, RZ, 0x7610, R153 ;  /* 0x00007610ff997816 */ /* 0x000fe40000000099 */
[----:B------:R-:W-:Y:S02]  /*8610*/  PRMT R152, RZ, 0x7610, R152 ;  /* 0x00007610ff987816 */ /* 0x000fe40000000098 */
[----:B------:R-:W-:-:S02]  /*8620*/  PRMT R23, RZ, 0x7610, R23 ;  /* 0x00007610ff177816 */ /* 0x000fc40000000017 */
[----:B------:R-:W-:Y:S02]  /*8630*/  PRMT R22, RZ, 0x7610, R22 ;  /* 0x00007610ff167816 */ /* 0x000fe40000000016 */
[----:B------:R-:W-:Y:S02]  /*8640*/  PRMT R21, RZ, 0x7610, R21 ;  /* 0x00007610ff157816 */ /* 0x000fe40000000015 */
[----:B------:R-:W-:Y:S01]  /*8650*/  PRMT R20, RZ, 0x7610, R20 ;  /* 0x00007610ff147816 */ /* 0x000fe20000000014 */
[----:B------:R0:W-:Y:S02]  /*8660*/  STS.U16 [R5+UR12+0x2200], R19 ;  /* 0x0022001305007988 */ /* 0x0001e4000800040c */
[----:B0-----:R-:W-:Y:S02]  /*8670*/  PRMT R19, RZ, 0x7610, R19 ;  /* 0x00007610ff137816 */ /* 0x001fe40000000013 */
[----:B------:R0:W-:Y:S02]  /*8680*/  STS.U16 [R5+UR12+0x2400], R18 ;  /* 0x0024001205007988 */ /* 0x0001e4000800040c */
[----:B0-----:R-:W-:-:S02]  /*8690*/  PRMT R18, RZ, 0x7610, R18 ;  /* 0x00007610ff127816 */ /* 0x001fc40000000012 */
[----:B------:R0:W-:Y:S01]  /*86a0*/  STS.U16 [R5+UR12+0x2600], R17 ;  /* 0x0026001105007988 */ /* 0x0001e2000800040c */
[----:B--2---:R-:W-:-:S05]  /*86b0*/  IMAD.X R9, R214, 0x1, R0, P1 ;  /* 0x00000001d6097824 */ /* 0x004fca00008e0600 */
[----:B------:R1:W2:Y:S02]  /*86c0*/  @!P0 LDG.E.U16 R161, desc[UR14][R8.64] ;  /* 0x0000000e08a18981 */ /* 0x0002a4000c1e1500 */
[----:B-1----:R-:W-:-:S05]  /*86d0*/  IADD3 R8, P1, R249, R4, RZ ;  /* 0x00000004f9087210 */ /* 0x002fca0007f3e0ff */
[----:B------:R-:W-:-:S05]  /*86e0*/  IMAD.X R9, R213, 0x1, R0, P1 ;  /* 0x00000001d5097824 */ /* 0x000fca00008e0600 */
[----:B------:R4:W2:Y:S02]  /*86f0*/  @!P0 LDG.E.U16 R160, desc[UR14][R8.64] ;  /* 0x0000000e08a08981 */ /* 0x0008a4000c1e1500 */
[----:B----4-:R-:W-:-:S05]  /*8700*/  IADD3 R8, P1, R196, R4, RZ ;  /* 0x00000004c4087210 */ /* 0x010fca0007f3e0ff */
[----:B------:R-:W-:-:S05]  /*8710*/  IMAD.X R9, R248, 0x1, R0, P1 ;  /* 0x00000001f8097824 */ /* 0x000fca00008e0600 */
[----:B------:R1:W4:Y:S02]  /*8720*/  @!P0 LDG.E.U16 R159, desc[UR14][R8.64] ;  /* 0x0000000e089f8981 */ /* 0x000324000c1e1500 */
[----:B-1----:R-:W-:-:S05]  /*8730*/  IADD3 R8, P1, R250, R4, RZ ;  /* 0x00000004fa087210 */ /* 0x002fca0007f3e0ff */
        /* <DEDUP_REMOVED lines=37> */
[----:B------:R1:W4:Y:S01]  /*8990*/  @!P0 LDG.E.U16 R18, desc[UR14][R8.64] ;  /* 0x0000000e08128981 */ /* 0x000322000c1e1500 */
[----:B0-----:R-:W-:Y:S02]  /*89a0*/  PRMT R17, RZ, 0x7610, R17 ;  /* 0x00007610ff117816 */ /* 0x001fe40000000011 */
[----:B-1----:R-:W-:-:S05]  /*89b0*/  IADD3 R8, P1, R228, R4, RZ ;  /* 0x00000004e4087210 */ /* 0x002fca0007f3e0ff */
[----:B------:R-:W-:Y:S01]  /*89c0*/  IMAD.X R9, R201, 0x1, R0, P1 ;  /* 0x00000001c9097824 */ /* 0x000fe200008e0600 */
[----:B------:R0:W-:Y:S04]  /*89d0*/  STS.U16 [R5+UR12+0x1600], R16 ;  /* 0x0016001005007988 */ /* 0x0001e8000800040c */
        /* <DEDUP_REMOVED lines=28> */
[----:B------:R-:W-:-:S05]  /*8ba0*/  IMAD.X R9, R197, 0x1, R0, P1 ;  /* 0x00000001c5097824 */ /* 0x000fca00008e0600 */
[----:B------:R-:W4:Y:S04]  /*8bb0*/  @!P0 LDG.E.U16 R10, desc[UR14][R8.64] ;  /* 0x0000000e080a8981 */ /* 0x000f28000c1e1500 */
[----:B------:R0:W-:Y:S04]  /*8bc0*/  STS.U16 [R5+UR12+0x800], R183 ;  /* 0x000800b705007988 */ /* 0x0001e8000800040c */
[----:B------:R1:W-:Y:S01]  /*8bd0*/  STS.U16 [R5+UR12+0xa00], R182 ;  /* 0x000a00b605007988 */ /* 0x0003e2000800040c */
[----:B0-----:R-:W-:-:S03]  /*8be0*/  LOP3.LUT R183, R5, 0x20, RZ, 0x3c, !PT ;  /* 0x0000002005b77812 */ /* 0x001fc600078e3cff */
[----:B------:R-:W-:Y:S04]  /*8bf0*/  STS.U16 [R5+UR12+0xc00], R181 ;  /* 0x000c00b505007988 */ /* 0x000fe8000800040c */
        /* <DEDUP_REMOVED lines=22> */
[----:B---3--:R-:W-:Y:S04]  /*8d60*/  STS.U16 [R183+UR12+0xb00], R164 ;  /* 0x000b00a4b7007988 */ /* 0x008fe8000800040c */
[----:B------:R-:W-:Y:S04]  /*8d70*/  STS.U16 [R183+UR12+0xd00], R163 ;  /* 0x000d00a3b7007988 */ /* 0x000fe8000800040c */
[----:B------:R-:W-:Y:S04]  /*8d80*/  STS.U16 [R183+UR12+0xf00], R162 ;  /* 0x000f00a2b7007988 */ /* 0x000fe8000800040c */
[----:B--2---:R-:W-:Y:S04]  /*8d90*/  STS.U16 [R183+UR12+0x1100], R161 ;  /* 0x001100a1b7007988 */ /* 0x004fe8000800040c */
[----:B------:R-:W-:Y:S04]  /*8da0*/  STS.U16 [R183+UR12+0x1300], R160 ;  /* 0x001300a0b7007988 */ /* 0x000fe8000800040c */
[----:B----4-:R-:W-:Y:S04]  /*8db0*/  STS.U16 [R183+UR12+0x1500], R159 ;  /* 0x0015009fb7007988 */ /* 0x010fe8000800040c */
        /* <DEDUP_REMOVED lines=18> */
[----:B------:R0:W-:Y:S04]  /*8ee0*/  STS.U16 [R183+UR12+0x3b00], R11 ;  /* 0x003b000bb7007988 */ /* 0x0001e8000800040c */
[----:B------:R2:W-:Y:S01]  /*8ef0*/  STS.U16 [R183+UR12+0x3d00], R10 ;  /* 0x003d000ab7007988 */ /* 0x0005e2000800040c */
[----:B------:R3:W-:Y:S06]  /*8f00*/  MEMBAR.ALL.CTA ;  /* 0x0000000000007992 */ /* 0x0007ec0000008000 */
[----:B---3--:R-:W3:Y:S01]  /*8f10*/  FENCE.VIEW.ASYNC.S ;  /* 0x00000000000073c6 */ /* 0x008ee20000000000 */
[----:B-1----:R-:W-:-:S04]  /*8f20*/  IMAD.U32 R182, RZ, RZ, UR12 ;  /* 0x0000000cffb67e24 */ /* 0x002fc8000f8e00ff */
[----:B------:R-:W-:-:S05]  /*8f30*/  VIADD R182, R182, 0x4000 ;  /* 0x00004000b6b67836 */ /* 0x000fca0000000000 */
[----:B------:R-:W-:Y:S01]  /*8f40*/  SHF.R.U32.HI R182, RZ, 0x4, R182 ;  /* 0x00000004ffb67819 */ /* 0x000fe200000116b6 */
[----:B---3--:R-:W-:Y:S03]  /*8f50*/  BAR.SYNC.DEFER_BLOCKING 0x0 ;  /* 0x0000000000007b1d */ /* 0x008fe60000010000 */
[----:B------:R-:W-:-:S04]  /*8f60*/  SGXT.U32 R182, R182, 0xe ;  /* 0x0000000eb6b6781a */ /* 0x000fc80000000000 */
[----:B------:R-:W-:Y:S01]  /*8f70*/  R2UR UR4, R182 ;  /* 0x00000000b60472ca */ /* 0x000fe200000e0000 */
[----:B------:R-:W-:Y:S01]  /*8f80*/  UMOV UR5, 0x40000040 ;  /* 0x4000004000057882 */ /* 0x000fe20000000000 */
[----:B------:R-:W-:-:S11]  /*8f90*/  WARPGROUP.ARRIVE ;  /* 0x00000000000079c5 */ /* 0x000fd60000000000 */
[----:B------:R-:W-:Y:S03]  /*8fa0*/  HGMMA.64x256x16.F32 R24, gdesc[UR4].tnspA, R24, gsb0 ;  /* 0x23e00000041879f0 */ /* 0x000fe60008000818 */
[----:B------:R-:W-:Y:S02]  /*8fb0*/  WARPGROUP.DEPBAR.LE gsb0, 0x0 ;  /* 0x00008000000079c5 */ /* 0x000fe40000010000 */
[----:B------:R-:W-:-:S15]  /*8fc0*/  WARPGROUP.ARRIVE ;  /* 0x00000000000079c5 */ /* 0x000fde0000000000 */
[----:B------:R-:W-:-:S08]  /*8fd0*/  NOP ;  /* 0x0000000000007918 */ /* 0x000fd00000000000 */
[----:B------:R-:W-:Y:S01]  /*8fe0*/  HGMMA.64x256x16.F32 R24, gdesc[UR8].tnspA, R24, gsb0 ;  /* 0x23e00000081879f0 */ /* 0x000fe20008000818 */
[----:B0-----:R-:W-:Y:S02]  /*8ff0*/  IMAD.MOV.U32 R11, RZ, RZ, R193 ;  /* 0x000000ffff0b7224 */ /* 0x001fe400078e00c1 */
[----:B------:R-:W-:Y:S02]  /*9000*/  IMAD.MOV.U32 R9, RZ, RZ, R191 ;  /* 0x000000ffff097224 */ /* 0x000fe400078e00bf */
[----:B------:R-:W-:Y:S02]  /*9010*/  IMAD.MOV.U32 R8, RZ, RZ, R192 ;  /* 0x000000ffff087224 */ /* 0x000fe400078e00c0 */
[----:B------:R-:W-:Y:S02]  /*9020*/  IMAD.MOV.U32 R13, RZ, RZ, R175 ;  /* 0x000000ffff0d7224 */ /* 0x000fe400078e00af */
[----:B------:R-:W-:Y:S01]  /*9030*/  IMAD.MOV.U32 R12, RZ, RZ, R174 ;  /* 0x000000ffff0c7224 */ /* 0x000fe200078e00ae */
[----:B------:R-:W-:Y:S01]  /*9040*/  LOP3.LUT R9, R9, R8, RZ, 0x3c, !PT ;  /* 0x0000000809097212 */ /* 0x000fe200078e3cff */
[----:B--2---:R-:W-:-:S03]  /*9050*/  IMAD.MOV.U32 R10, RZ, RZ, R11 ;  /* 0x000000ffff0a7224 */ /* 0x004fc600078e000b */
[----:B------:R-:W-:Y:S01]  /*9060*/  LOP3.LUT R8, R9, R8, RZ, 0x3c, !PT ;  /* 0x0000000809087212 */ /* 0x000fe200078e3cff */
[----:B------:R-:W-:-:S03]  /*9070*/  IMAD.MOV.U32 R11, RZ, RZ, R219 ;  /* 0x000000ffff0b7224 */ /* 0x000fc600078e00db */
[----:B------:R-:W-:Y:S01]  /*9080*/  LOP3.LUT R9, R9, R8, RZ, 0x3c, !PT ;  /* 0x0000000809097212 */ /* 0x000fe200078e3cff */
[----:B------:R-:W-:-:S04]  /*9090*/  IMAD.WIDE R10, R195, 0x2, R10 ;  /* 0x00000002c30a7825 */ /* 0x000fc800078e020a */
[----:B------:R-:W-:-:S04]  /*90a0*/  IMAD.WIDE R8, R195, 0x2, R8 ;  /* 0x00000002c3087825 */ /* 0x000fc800078e0208 */
[----:B------:R-:W-:Y:S01]  /*90b0*/  IMAD.MOV.U32 R219, RZ, RZ, R11 ;  /* 0x000000ffffdb7224 */ /* 0x000fe200078e000b */
[----:B------:R-:W-:Y:S02]  /*90c0*/  WARPGROUP.DEPBAR.LE gsb0, 0x0 ;  /* 0x00008000000079c5 */ /* 0x000fe40000010000 */
[----:B------:R-:W-:Y:S04]  /*90d0*/  STL.64 [R1], R24 ;  /* 0x0000001801007387 */ /* 0x000fe80000100a00 */
        /* <DEDUP_REMOVED lines=62> */
[----:B------:R0:W-:Y:S04]  /*94c0*/  STL.64 [R1+0x1f8], R150 ;  /* 0x0001f89601007387 */ /* 0x0001e80000100a00 */
[----:B0-----:R-:W2:Y:S04]  /*94d0*/  LDL.LU.64 R150, [R1+0x600] ;  /* 0x0006000001967983 */ /* 0x001ea80000300a00 */
[----:B------:R-:W2:Y:S04]  /*94e0*/  LDL.LU.64 R148, [R1+0x5f8] ;  /* 0x0005f80001947983 */ /* 0x000ea80000300a00 */
        /* <DEDUP_REMOVED lines=31> */
[----:B------:R-:W2:Y:S01]  /*96e0*/  LDL.LU.64 R84, [R1+0x4f8] ;  /* 0x0004f80001547983 */ /* 0x000ea20000300a00 */
[----:B------:R-:W-:-:S03]  /*96f0*/  IMAD.MOV.U32 R194, RZ, RZ, R75 ;  /* 0x000000ffffc27224 */ /* 0x000fc600078e004b */
[----:B------:R-:W2:Y:S01]  /*9700*/  LDL.LU.64 R82, [R1+0x4f0] ;  /* 0x0004f00001527983 */ /* 0x000ea20000300a00 */
[----:B------:R-:W-:-:S03]  /*9710*/  IMAD.MOV.U32 R193, RZ, RZ, R74 ;  /* 0x000000ffffc17224 */ /* 0x000fc600078e004a */
[----:B------:R-:W2:Y:S01]  /*9720*/  LDL.LU.64 R80, [R1+0x4e8] ;  /* 0x0004e80001507983 */ /* 0x000ea20000300a00 */
[----:B------:R-:W-:-:S03]  /*9730*/  IMAD.MOV.U32 R192, RZ, RZ, R73 ;  /* 0x000000ffffc07224 */ /* 0x000fc600078e0049 */
[----:B------:R-:W2:Y:S01]  /*9740*/  LDL.LU.64 R78, [R1+0x4e0] ;  /* 0x0004e000014e7983 */ /* 0x000ea20000300a00 */
[----:B------:R-:W-:-:S03]  /*9750*/  IMAD.MOV.U32 R191, RZ, RZ, R72 ;  /* 0x000000ffffbf7224 */ /* 0x000fc600078e0048 */
[----:B------:R-:W2:Y:S01]  /*9760*/  LDL.LU.64 R76, [R1+0x4d8] ;  /* 0x0004d800014c7983 */ /* 0x000ea20000300a00 */
[----:B------:R-:W-:Y:S02]  /*9770*/  IMAD.MOV.U32 R190, RZ, RZ, R71 ;  /* 0x000000ffffbe7224 */ /* 0x000fe400078e0047 */
[----:B------:R-:W-:Y:S01]  /*9780*/  IMAD.MOV.U32 R189, RZ, RZ, R70 ;  /* 0x000000ffffbd7224 */ /* 0x000fe200078e0046 */
[----:B------:R-:W2:Y:S01]  /*9790*/  LDL.LU.64 R74, [R1+0x4d0] ;  /* 0x0004d000014a7983 */ /* 0x000ea20000300a00 */
[----:B------:R-:W-:Y:S02]  /*97a0*/  IMAD.MOV.U32 R188, RZ, RZ, R69 ;  /* 0x000000ffffbc7224 */ /* 0x000fe400078e0045 */
[----:B------:R-:W-:Y:S01]  /*97b0*/  IMAD.MOV.U32 R187, RZ, RZ, R68 ;  /* 0x000000ffffbb7224 */ /* 0x000fe200078e0044 */
[----:B------:R-:W2:Y:S01]  /*97c0*/  LDL.LU.64 R72, [R1+0x4c8] ;  /* 0x0004c80001487983 */ /* 0x000ea20000300a00 */
[----:B------:R-:W-:Y:S02]  /*97d0*/  IMAD.MOV.U32 R186, RZ, RZ, R67 ;  /* 0x000000ffffba7224 */ /* 0x000fe400078e0043 */
[----:B------:R-:W-:Y:S01]  /*97e0*/  IMAD.MOV.U32 R185, RZ, RZ, R66 ;  /* 0x000000ffffb97224 */ /* 0x000fe200078e0042 */
[----:B------:R-:W2:Y:S01]  /*97f0*/  LDL.LU.64 R70, [R1+0x4c0] ;  /* 0x0004c00001467983 */ /* 0x000ea20000300a00 */
[----:B------:R-:W-:-:S02]  /*9800*/  IMAD.MOV.U32 R184, RZ, RZ, R65 ;  /* 0x000000ffffb87224 */ /* 0x000fc400078e0041 */
        /* <DEDUP_REMOVED lines=61> */
[----:B------:R-:W2:Y:S04]  /*9be0*/  LDL.LU.64 R28, [R1+0x418] ;  /* 0x00041800011c7983 */ /* 0x000ea80000300a00 */
[----:B------:R-:W2:Y:S04]  /*9bf0*/  LDL.LU.64 R26, [R1+0x410] ;  /* 0x00041000011a7983 */ /* 0x000ea80000300a00 */
[----:B------:R-:W2:Y:S04]  /*9c00*/  LDL.LU.64 R24, [R1+0x408] ;  /* 0x0004080001187983 */ /* 0x000ea80000300a00 */
[----:B------:R-:W-:Y:S01]  /*9c10*/  STL [R1+0x224], R10 ;  /* 0x0002240a01007387 */ /* 0x000fe20000100800 */
[----:B------:R-:W-:-:S03]  /*9c20*/  IMAD.MOV.U32 R11, RZ, RZ, R226 ;  /* 0x000000ffff0b7224 */ /* 0x000fc600078e00e2 */
[----:B------:R-:W3:Y:S04]  /*9c30*/  LDL.LU R226, [R1+0x400] ;  /* 0x0004000001e27983 */ /* 0x000ee80000300800 */
[----:B------:R0:W-:Y:S04]  /*9c40*/  STL [R1+0x2cc], R8 ;  /* 0x0002cc0801007387 */ /* 0x0001e80000100800 */
[----:B------:R1:W-:Y:S01]  /*9c50*/  STL [R1+0x228], R9 ;  /* 0x0002280901007387 */ /* 0x0003e20000100800 */
[----:B0-----:R-:W-:Y:S02]  /*9c60*/  IMAD.MOV.U32 R8, RZ, RZ, R12 ;  /* 0x000000ffff087224 */ /* 0x001fe400078e000c */
[----:B-1----:R-:W-:-:S05]  /*9c70*/  IMAD.MOV.U32 R9, RZ, RZ, R13 ;  /* 0x000000ffff097224 */ /* 0x002fca00078e000d */
[----:B------:R-:W-:Y:S01]  /*9c80*/  LOP3.LUT R9, R9, R8, RZ, 0x3c, !PT ;  /* 0x0000000809097212 */ /* 0x000fe200078e3cff */
[----:B------:R-:W-:-:S03]  /*9c90*/  IMAD.MOV.U32 R10, RZ, RZ, R11 ;  /* 0x000000ffff0a7224 */ /* 0x000fc600078e000b */
[----:B------:R-:W-:Y:S01]  /*9ca0*/  LOP3.LUT R8, R9, R8, RZ, 0x3c, !PT ;  /* 0x0000000809087212 */ /* 0x000fe200078e3cff */
[----:B------:R-:W-:-:S03]  /*9cb0*/  IMAD.MOV.U32 R11, RZ, RZ, R221 ;  /* 0x000000ffff0b7224 */ /* 0x000fc600078e00dd */
[----:B------:R-:W-:Y:S01]  /*9cc0*/  LOP3.LUT R9, R9, R8, RZ, 0x3c, !PT ;  /* 0x0000000809097212 */ /* 0x000fe200078e3cff */
[----:B------:R-:W-:-:S04]  /*9cd0*/  IMAD.WIDE R10, R195, 0x2, R10 ;  /* 0x00000002c30a7825 */ /* 0x000fc800078e020a */
[----:B------:R-:W-:Y:S01]  /*9ce0*/  IMAD.WIDE R8, R195, 0x2, R8 ;  /* 0x00000002c3087825 */ /* 0x000fe200078e0208 */
[----:B------:R-:W-:Y:S03]  /*9cf0*/  STL [R1+0x22c], R10 ;  /* 0x00022c0a01007387 */ /* 0x000fe60000100800 */
[----:B------:R-:W-:Y:S02]  /*9d00*/  IMAD.MOV.U32 R221, RZ, RZ, R11 ;  /* 0x000000ffffdd7224 */ /* 0x000fe400078e000b */
[----:B------:R-:W-:Y:S02]  /*9d10*/  IMAD.MOV.U32 R11, RZ, RZ, R236 ;  /* 0x000000ffff0b7224 */ /* 0x000fe400078e00ec */
[----:B------:R-:W4:Y:S04]  /*9d20*/  LDL.LU R236, [R1+0x3fc] ;  /* 0x0003fc0001ec7983 */ /* 0x000f280000300800 */
[----:B------:R0:W-:Y:S04]  /*9d30*/  STL [R1+0x2d0], R8 ;  /* 0x0002d00801007387 */ /* 0x0001e80000100800 */
[----:B------:R1:W-:Y:S01]  /*9d40*/  STL [R1+0x230], R9 ;  /* 0x0002300901007387 */ /* 0x0003e20000100800 */
[----:B0-----:R-:W-:-:S03]  /*9d50*/  IMAD.MOV.U32 R8, RZ, RZ, R233 ;  /* 0x000000ffff087224 */ /* 0x001fc600078e00e9 */
[----:B------:R-:W2:Y:S04]  /*9d60*/  LDL.LU R233, [R1+0x3f8] ;  /* 0x0003f80001e97983 */ /* 0x000ea80000300800 */
[----:B-1----:R-:W3:Y:S01]  /*9d70*/  LDL.LU R9, [R1+0x2d4] ;  /* 0x0002d40001097983 */ /* 0x002ee20000300800 */
[----:B------:R-:W-:Y:S02]  /*9d80*/  IMAD.MOV.U32 R10, RZ, RZ, R11 ;  /* 0x000000ffff0a7224 */ /* 0x000fe400078e000b */
[----:B------:R-:W-:Y:S02]  /*9d90*/  IMAD.MOV.U32 R11, RZ, RZ, R223 ;  /* 0x000000ffff0b7224 */ /* 0x000fe400078e00df */
[----:B------:R-:W-:-:S04]  /*9da0*/  IMAD.WIDE R10, R195, 0x2, R10 ;  /* 0x00000002c30a7825 */ /* 0x000fc800078e020a */
[----:B------:R-:W-:Y:S01]  /*9db0*/  IMAD.MOV.U32 R223, RZ, RZ, R11 ;  /* 0x000000ffffdf7224 */ /* 0x000fe200078e000b */
[----:B------:R0:W-:Y:S01]  /*9dc0*/  STL [R1+0x234], R10 ;  /* 0x0002340a01007387 */ /* 0x0001e20000100800 */
[----:B------:R-:W-:-:S03]  /*9dd0*/  IMAD.MOV.U32 R11, RZ, RZ, R229 ;  /* 0x000000ffff0b7224 */ /* 0x000fc600078e00e5 */
[----:B------:R-:W2:Y:S01]  /*9de0*/  LDL.LU R229, [R1+0x3f4] ;  /* 0x0003f40001e57983 */ /* 0x000ea20000300800 */
[----:B0-----:R-:W-:Y:S02]  /*9df0*/  IMAD.MOV.U32 R10, RZ, RZ, R11 ;  /* 0x000000ffff0a7224 */ /* 0x001fe400078e000b */
[----:B------:R-:W-:Y:S02]  /*9e00*/  IMAD.MOV.U32 R11, RZ, RZ, R225 ;  /* 0x000000ffff0b7224 */ /* 0x000fe400078e00e1 */
[----:B------:R-:W-:-:S04]  /*9e10*/  IMAD.WIDE R10, R195, 0x2, R10 ;  /* 0x00000002c30a7825 */ /* 0x000fc800078e020a */
[----:B------:R-:W-:Y:S01]  /*9e20*/  IMAD.MOV.U32 R225, RZ, RZ, R11 ;  /* 0x000000ffffe17224 */ /* 0x000fe200078e000b */
[----:B---3--:R-:W-:-:S04]  /*9e30*/  LOP3.LUT R9, R9, R8, RZ, 0x3c, !PT ;  /* 0x0000000809097212 */ /* 0x008fc800078e3cff */
[----:B------:R-:W-:-:S04]  /*9e40*/  LOP3.LUT R8, R9, R8, RZ, 0x3c, !PT ;  /* 0x0000000809087212 */ /* 0x000fc800078e3cff */
[----:B------:R-:W-:-:S03]  /*9e50*/  LOP3.LUT R9, R9, R8, RZ, 0x3c, !PT ;  /* 0x0000000809097212 */ /* 0x000fc600078e3cff */
[----:B------:R-:W-:-:S05]  /*9e60*/  IMAD.WIDE R8, R195, 0x2, R8 ;  /* 0x00000002c3087825 */ /* 0x000fca00078e0208 */
[----:B------:R0:W-:Y:S04]  /*9e70*/  STL [R1+0x2d4], R8 ;  /* 0x0002d40801007387 */ /* 0x0001e80000100800 */
[----:B------:R1:W-:Y:S01]  /*9e80*/  STL [R1+0x238], R9 ;  /* 0x0002380901007387 */ /* 0x0003e20000100800 */
[----:B0-----:R-:W-:Y:S02]  /*9e90*/  IMAD.MOV.U32 R8, RZ, RZ, R202 ;  /* 0x000000ffff087224 */ /* 0x001fe400078e00ca */
[----:B-1----:R-:W-:Y:S01]  /*9ea0*/  IMAD.MOV.U32 R9, RZ, RZ, R230 ;  /* 0x000000ffff097224 */ /* 0x002fe200078e00e6 */
[----:B------:R-:W3:Y:S04]  /*9eb0*/  LDL.LU R202, [R1+0x3f0] ;  /* 0x0003f00001ca7983 */ /* 0x000ee80000300800 */
[-C--:B------:R-:W-:Y:S01]  /*9ec0*/  LOP3.LUT R9, R9, R8.reuse, RZ, 0x3c, !PT ;  /* 0x0000000809097212 */ /* 0x080fe200078e3cff */
[----:B------:R-:W3:Y:S03]  /*9ed0*/  LDL.LU R230, [R1+0x3ec] ;  /* 0x0003ec0001e67983 */ /* 0x000ee60000300800 */
[C---:B------:R-:W-:Y:S01]  /*9ee0*/  LOP3.LUT R8, R9.reuse, R8, RZ, 0x3c, !PT ;  /* 0x0000000809087212 */ /* 0x040fe200078e3cff */
[----:B------:R0:W-:Y:S03]  /*9ef0*/  STL [R1+0x23c], R10 ;  /* 0x00023c0a01007387 */ /* 0x0001e60000100800 */
[----:B------:R-:W-:Y:S01]  /*9f00*/  LOP3.LUT R9, R9, R8, RZ, 0x3c, !PT ;  /* 0x0000000809097212 */ /* 0x000fe200078e3cff */
[----:B------:R-:W-:-:S02]  /*9f10*/  IMAD.MOV.U32 R11, RZ, RZ, R206 ;  /* 0x000000ffff0b7224 */ /* 0x000fc400078e00ce */
[C---:B------:R-:W-:Y:S01]  /*9f20*/  IMAD.WIDE R8, R195.reuse, 0x2, R8 ;  /* 0x00000002c3087825 */ /* 0x040fe200078e0208 */
[----:B------:R-:W3:Y:S03]  /*9f30*/  LDL.LU R206, [R1+0x3e8] ;  /* 0x0003e80001ce7983 */ /* 0x000ee60000300800 */
[----:B0-----:R-:W-:Y:S02]  /*9f40*/  IMAD.MOV.U32 R10, RZ, RZ, R11 ;  /* 0x000000ffff0a7224 */ /* 0x001fe400078e000b */
[----:B------:R-:W-:Y:S01]  /*9f50*/  IMAD.MOV.U32 R11, RZ, RZ, R227 ;  /* 0x000000ffff0b7224 */ /* 0x000fe200078e00e3 */
[----:B------:R4:W-:Y:S01]  /*9f60*/  STL [R1+0x2d8], R8 ;  /* 0x0002d80801007387 */ /* 0x0009e20000100800 */
[----:B------:R-:W-:-:S03]  /*9f70*/  IMAD.WIDE R10, R195, 0x2, R10 ;  /* 0x00000002c30a7825 */ /* 0x000fc600078e020a */
[----:B------:R2:W-:Y:S01]  /*9f80*/  STL [R1+0x240], R9 ;  /* 0x0002400901007387 */ /* 0x0005e20000100800 */
[----:B------:R-:W-:Y:S02]  /*9f90*/  IMAD.MOV.U32 R227, RZ, RZ, R11 ;  /* 0x000000ffffe37224 */ /* 0x000fe400078e000b */
[----:B----4-:R-:W-:Y:S02]  /*9fa0*/  IMAD.MOV.U32 R8, RZ, RZ, R236 ;  /* 0x000000ffff087224 */ /* 0x010fe400078e00ec */
[----:B------:R-:W4:Y:S01]  /*9fb0*/  LDL.LU R236, [R1+0x3e4] ;  /* 0x0003e40001ec7983 */ /* 0x000f220000300800 */
[----:B--2---:R-:W-:-:S03]  /*9fc0*/  IMAD.MOV.U32 R9, RZ, RZ, R233 ;  /* 0x000000ffff097224 */ /* 0x004fc600078e00e9 */
[----:B------:R-:W2:Y:S04]  /*9fd0*/  LDL.LU R233, [R1+0x3e0] ;  /* 0x0003e00001e97983 */ /* 0x000ea80000300800 */
[----:B------:R-:W-:Y:S01]  /*9fe0*/  STL [R1+0x244], R10 ;  /* 0x0002440a01007387 */ /* 0x000fe20000100800 */
[----:B------:R-:W-:-:S03]  /*9ff0*/  LOP3.LUT R9, R9, R8, RZ, 0x3c, !PT ;  /* 0x0000000809097212 */ /* 0x000fc600078e3cff */
[----:B------:R-:W3:Y:S01]  /*a000*/  LDL.LU R11, [R1+0x24c] ;  /* 0x00024c00010b7983 */ /* 0x000ee20000300800 */
[----:B------:R-:W-:-:S04]  /*a010*/  LOP3.LUT R8, R9, R8, RZ, 0x3c, !PT ;  /* 0x0000000809087212 */ /* 0x000fc800078e3cff */
[----:B------:R-:W-:-:S03]  /*a020*/  LOP3.LUT R9, R9, R8, RZ, 0x3c, !PT ;  /* 0x0000000809097212 */ /* 0x000fc600078e3cff */
[----:B------:R-:W-:-:S05]  /*a030*/  IMAD.WIDE R8, R195, 0x2, R8 ;  /* 0x00000002c3087825 */ /* 0x000fca00078e0208 */
[----:B------:R0:W-:Y:S04]  /*a040*/  STL [R1+0x2dc], R8 ;  /* 0x0002dc0801007387 */ /* 0x0001e80000100800 */
[----:B------:R1:W-:Y:S01]  /*a050*/  STL [R1+0x248], R9 ;  /* 0x0002480901007387 */ /* 0x0003e20000100800 */
[----:B0-----:R-:W-:-:S03]  /*a060*/  IMAD.MOV.U32 R8, RZ, RZ, R238 ;  /* 0x000000ffff087224 */ /* 0x001fc600078e00ee */
[----:B------:R-:W2:Y:S01]  /*a070*/  LDL.LU R238, [R1+0x3dc] ;  /* 0x0003dc0001ee7983 */ /* 0x000ea20000300800 */
[----:B-1----:R-:W-:-:S03]  /*a080*/  IMAD.MOV.U32 R9, RZ, RZ, R204 ;  /* 0x000000ffff097224 */ /* 0x002fc600078e00cc */
[----:B------:R-:W2:Y:S02]  /*a090*/  LDL.LU R204, [R1+0x3d8] ;  /* 0x0003d80001cc7983 */ /* 0x000ea40000300800 */
[----:B------:R-:W-:-:S04]  /*a0a0*/  LOP3.LUT R9, R9, R8, RZ, 0x3c, !PT ;  /* 0x0000000809097212 */ /* 0x000fc800078e3cff */
[----:B------:R-:W-:-:S04]  /*a0b0*/  LOP3.LUT R8, R9, R8, RZ, 0x3c, !PT ;  /* 0x0000000809087212 */ /* 0x000fc800078e3cff */
[----:B------:R-:W-:-:S03]  /*a0c0*/  LOP3.LUT R9, R9, R8, RZ, 0x3c, !PT ;  /* 0x0000000809097212 */ /* 0x000fc600078e3cff */
[----:B------:R-:W-:-:S04]  /*a0d0*/  IMAD.WIDE R8, R195, 0x2, R8 ;  /* 0x00000002c3087825 */ /* 0x000fc800078e0208 */
[----:B---3--:R-:W-:Y:S02]  /*a0e0*/  IMAD.MOV.U32 R10, RZ, RZ, R11 ;  /* 0x000000ffff0a7224 */ /* 0x008fe400078e000b */
[----:B------:R-:W-:Y:S02]  /*a0f0*/  IMAD.MOV.U32 R11, RZ, RZ, R229 ;  /* 0x000000ffff0b7224 */ /* 0x000fe400078e00e5 */
[----:B------:R-:W-:-:S04]  /*a100*/  IMAD.WIDE R10, R195, 0x2, R10 ;  /* 0x00000002c30a7825 */ /* 0x000fc800078e020a */
[----:B------:R-:W-:Y:S01]  /*a110*/  IMAD.MOV.U32 R229, RZ, RZ, R11 ;  /* 0x000000ffffe57224 */ /* 0x000fe200078e000b */
[----:B------:R0:W-:Y:S01]  /*a120*/  STL [R1+0x24c], R10 ;  /* 0x00024c0a01007387 */ /* 0x0001e20000100800 */
[----:B------:R-:W-:-:S03]  /*a130*/  IMAD.MOV.U32 R11, RZ, RZ, R234 ;  /* 0x000000ffff0b7224 */ /* 0x000fc600078e00ea */
[----:B------:R-:W3:Y:S04]  /*a140*/  LDL.LU R234, [R1+0x3d4] ;  /* 0x0003d40001ea7983 */ /* 0x000ee80000300800 */
[----:B------:R1:W-:Y:S01]  /*a150*/  STL [R1+0x2e0], R8 ;  /* 0x0002e00801007387 */ /* 0x0003e20000100800 */
[----:B0-----:R-:W-:-:S03]  /*a160*/  IMAD.MOV.U32 R10, RZ, RZ, R11 ;  /* 0x000000ffff0a7224 */ /* 0x001fc600078e000b */
[----:B------:R4:W-:Y:S01]  /*a170*/  STL [R1+0x250], R9 ;  /* 0x0002500901007387 */ /* 0x0009e20000100800 */
[----:B------:R-:W-:Y:S02]  /*a180*/  IMAD.MOV.U32 R11, RZ, RZ, R231 ;  /* 0x000000ffff0b7224 */ /* 0x000fe400078e00e7 */
[----:B-1----:R-:W-:Y:S02]  /*a190*/  IMAD.MOV.U32 R8, RZ, RZ, R206 ;  /* 0x000000ffff087224 */ /* 0x002fe400078e00ce */
[----:B----4-:R-:W-:Y:S01]  /*a1a0*/  IMAD.MOV.U32 R9, RZ, RZ, R236 ;  /* 0x000000ffff097224 */ /* 0x010fe200078e00ec */
[----:B------:R-:W4:Y:S01]  /*a1b0*/  LDL.LU R206, [R1+0x3d0] ;  /* 0x0003d00001ce7983 */ /* 0x000f220000300800 */
[----:B------:R-:W-:-:S03]  /*a1c0*/  IMAD.WIDE R10, R195, 0x2, R10 ;  /* 0x00000002c30a7825 */ /* 0x000fc600078e020a */
[-C--:B------:R-:W-:Y:S01]  /*a1d0*/  LOP3.LUT R9, R9, R8.reuse, RZ, 0x3c, !PT ;  /* 0x0000000809097212 */ /* 0x080fe200078e3cff */
[----:B------:R-:W3:Y:S03]  /*a1e0*/  LDL.LU R236, [R1+0x3cc] ;  /* 0x0003cc0001ec7983 */ /* 0x000ee60000300800 */
[C---:B------:R-:W-:Y:S01]  /*a1f0*/  LOP3.LUT R8, R9.reuse, R8, RZ, 0x3c, !PT ;  /* 0x0000000809087212 */ /* 0x040fe200078e3cff */
[----:B------:R0:W-:Y:S01]  /*a200*/  STL [R1+0x254], R10 ;  /* 0x0002540a01007387 */ /* 0x0001e20000100800 */
[----:B------:R-:W-:Y:S02]  /*a210*/  IMAD.MOV.U32 R231, RZ, RZ, R11 ;  /* 0x000000ffffe77224 */ /* 0x000fe400078e000b */
[----:B------:R-:W-:Y:S01]  /*a220*/  LOP3.LUT R9, R9, R8, RZ, 0x3c, !PT ;  /* 0x0000000809097212 */ /* 0x000fe200078e3cff */
[----:B--2---:R-:W-:Y:S02]  /*a230*/  IMAD.MOV.U32 R11, RZ, RZ, R238 ;  /* 0x000000ffff0b7224 */ /* 0x004fe400078e00ee */
[----:B------:R-:W-:Y:S01]  /*a240*/  IMAD.WIDE R8, R195, 0x2, R8 ;  /* 0x00000002c3087825 */ /* 0x000fe200078e0208 */
[----:B------:R-:W2:Y:S03]  /*a250*/  LDL.LU R238, [R1+0x3c8] ;  /* 0x0003c80001ee7983 */ /* 0x000ea60000300800 */
[----:B0-----:R-:W-:-:S02]  /*a260*/  IMAD.MOV.U32 R10, RZ, RZ, R11 ;  /* 0x000000ffff0a7224 */ /* 0x001fc400078e000b */
[----:B------:R-:W-:Y:S01]  /*a270*/  IMAD.MOV.U32 R11, RZ, RZ, R233 ;  /* 0x000000ffff0b7224 */ /* 0x000fe200078e00e9 */
[----:B------:R0:W-:Y:S01]  /*a280*/  STL [R1+0x2e4], R8 ;  /* 0x0002e40801007387 */ /* 0x0001e20000100800 */
[----:B------:R-:W-:-:S03]  /*a290*/  IMAD.WIDE R10, R195, 0x2, R10 ;  /* 0x00000002c30a7825 */ /* 0x000fc600078e020a */
[----:B------:R1:W-:Y:S01]  /*a2a0*/  STL [R1+0x258], R9 ;  /* 0x0002580901007387 */ /* 0x0003e20000100800 */
[----:B------:R-:W-:Y:S02]  /*a2b0*/  IMAD.MOV.U32 R233, RZ, RZ, R11 ;  /* 0x000000ffffe97224 */ /* 0x000fe400078e000b */
[----:B0-----:R-:W-:Y:S02]  /*a2c0*/  IMAD.MOV.U32 R8, RZ, RZ, R208 ;  /* 0x000000ffff087224 */ /* 0x001fe400078e00d0 */
[----:B------:R-:W2:Y:S01]  /*a2d0*/  LDL.LU R208, [R1+0x3c4] ;  /* 0x0003c40001d07983 */ /* 0x000ea20000300800 */
[----:B-1----:R-:W-:-:S03]  /*a2e0*/  IMAD.MOV.U32 R9, RZ, RZ, R239 ;  /* 0x000000ffff097224 */ /* 0x002fc600078e00ef */
[----:B------:R-:W2:Y:S04]  /*a2f0*/  LDL.LU R239, [R1+0x3c0] ;  /* 0x0003c00001ef7983 */ /* 0x000ea80000300800 */
[----:B------:R0:W-:Y:S04]  /*a300*/  STL [R1+0x25c], R10 ;  /* 0x00025c0a01007387 */ /* 0x0001e80000100800 */
[----:B------:R-:W2:Y:S01]  /*a310*/  LDL.LU R11, [R1+0x264] ;  /* 0x00026400010b7983 */ /* 0x000ea20000300800 */
[----:B------:R-:W-:Y:S02]  /*a320*/  IMAD.MOV.U32 R12, RZ, RZ, R220 ;  /* 0x000000ffff0c7224 */ /* 0x000fe400078e00dc */
[----:B------:R-:W-:-:S02]  /*a330*/  IMAD.MOV.U32 R13, RZ, RZ, R197 ;  /* 0x000000ffff0d7224 */ /* 0x000fc400078e00c5 */
[----:B------:R-:W-:-:S04]  /*a340*/  IMAD.WIDE R12, R195, 0x2, R12 ;  /* 0x00000002c30c7825 */ /* 0x000fc800078e020c */
[----:B------:R-:W-:Y:S02]  /*a350*/  IMAD.MOV.U32 R220, RZ, RZ, R12 ;  /* 0x000000ffffdc7224 */ /* 0x000fe400078e000c */
[----:B------:R-:W-:Y:S02]  /*a360*/  IMAD.MOV.U32 R197, RZ, RZ, R13 ;  /* 0x000000ffffc57224 */ /* 0x000fe400078e000d */
[----:B------:R-:W-:Y:S02]  /*a370*/  IMAD.MOV.U32 R12, RZ, RZ, R222 ;  /* 0x000000ffff0c7224 */ /* 0x000fe400078e00de */
[----:B------:R-:W-:Y:S02]  /*a380*/  IMAD.MOV.U32 R13, RZ, RZ, R198 ;  /* 0x000000ffff0d7224 */ /* 0x000fe400078e00c6 */
        /* <DEDUP_REMOVED lines=15> */
[----:B------:R-:W-:Y:S01]  /*a480*/  IMAD.WIDE R12, R195, 0x2, R12 ;  /* 0x00000002c30c7825 */ /* 0x000fe200078e020c */
[----:B------:R-:W-:-:S03]  /*a490*/  LOP3.LUT R9, R9, R8, RZ, 0x3c, !PT ;  /* 0x0000000809097212 */ /* 0x000fc600078e3cff */
[----:B------:R-:W-:Y:S02]  /*a4a0*/  IMAD.MOV.U32 R228, RZ, RZ, R12 ;  /* 0x000000ffffe47224 */ /* 0x000fe400078e000c */
[----:B------:R-:W-:Y:S02]  /*a4b0*/  IMAD.MOV.U32 R201, RZ, RZ, R13 ;  /* 0x000000ffffc97224 */ /* 0x000fe400078e000d */
[----:B------:R-:W-:Y:S02]  /*a4c0*/  IMAD.MOV.U32 R12, RZ, RZ, R230 ;  /* 0x000000ffff0c7224 */ /* 0x000fe400078e00e6 */
[----:B------:R-:W-:Y:S01]  /*a4d0*/  IMAD.MOV.U32 R13, RZ, RZ, R202 ;  /* 0x000000ffff0d7224 */ /* 0x000fe200078e00ca */
[----:B------:R-:W-:Y:S01]  /*a4e0*/  LOP3.LUT R8, R9, R8, RZ, 0x3c, !PT ;  /* 0x0000000809087212 */ /* 0x000fe200078e3cff */
[----:B------:R-:W-:-:S03]  /*a4f0*/  IMAD.WIDE R12, R195, 0x2, R12 ;  /* 0x00000002c30c7825 */ /* 0x000fc600078e020c */
[----:B------:R-:W-:Y:S01]  /*a500*/  LOP3.LUT R9, R9, R8, RZ, 0x3c, !PT ;  /* 0x0000000809097212 */ /* 0x000fe200078e3cff */
[----:B------:R-:W-:Y:S02]  /*a510*/  IMAD.MOV.U32 R230, RZ, RZ, R12 ;  /* 0x000000ffffe67224 */ /* 0x000fe400078e000c */
[----:B------:R-:W-:Y:S02]  /*a520*/  IMAD.MOV.U32 R202, RZ, RZ, R13 ;  /* 0x000000ffffca7224 */ /* 0x000fe400078e000d */
[----:B------:R-:W-:Y:S02]  /*a530*/  IMAD.MOV.U32 R12, RZ, RZ, R232 ;  /* 0x000000ffff0c7224 */ /* 0x000fe400078e00e8 */
[----:B------:R-:W-:Y:S02]  /*a540*/  IMAD.MOV.U32 R13, RZ, RZ, R203 ;  /* 0x000000ffff0d7224 */ /* 0x000fe400078e00cb */
[----:B------:R-:W-:-:S04]  /*a550*/  IMAD.WIDE R8, R195, 0x2, R8 ;  /* 0x00000002c3087825 */ /* 0x000fc800078e0208 */
[----:B------:R-:W-:Y:S01]  /*a560*/  IMAD.WIDE R12, R195, 0x2, R12 ;  /* 0x00000002c30c7825 */ /* 0x000fe200078e020c */
[----:B------:R-:W-:Y:S03]  /*a570*/  STL [R1+0x2e8], R8 ;  /* 0x0002e80801007387 */ /* 0x000fe60000100800 */
[----:B------:R-:W-:Y:S02]  /*a580*/  IMAD.MOV.U32 R203, RZ, RZ, R13 ;  /* 0x000000ffffcb7224 */ /* 0x000fe400078e000d */
[----:B------:R-:W-:Y:S01]  /*a590*/  IMAD.MOV.U32 R13, RZ, RZ, R204 ;  /* 0x000000ffff0d7224 */ /* 0x000fe200078e00cc */
[----:B------:R4:W-:Y:S01]  /*a5a0*/  STL [R1+0x260], R9 ;  /* 0x0002600901007387 */ /* 0x0009e20000100800 */
[----:B0-----:R-:W-:Y:S02]  /*a5b0*/  IMAD.MOV.U32 R10, RZ, RZ, R235 ;  /* 0x000000ffff0a7224 */ /* 0x001fe400078e00eb */
[----:B----4-:R-:W-:-:S02]  /*a5c0*/  IMAD.MOV.U32 R9, RZ, RZ, R206 ;  /* 0x000000ffff097224 */ /* 0x010fc400078e00ce */
[----:B---3--:R-:W-:-:S04]  /*a5d0*/  IMAD.MOV.U32 R8, RZ, RZ, R236 ;  /* 0x000000ffff087224 */ /* 0x008fc800078e00ec */
[----:B------:R-:W-:-:S04]  /*a5e0*/  IMAD.WIDE R8, R195, 0x2, R8 ;  /* 0x00000002c3087825 */ /* 0x000fc800078e0208 */
[----:B------:R-:W-:Y:S02]  /*a5f0*/  IMAD.MOV.U32 R236, RZ, RZ, R8 ;  /* 0x000000ffffec7224 */ /* 0x000fe400078e0008 */
[----:B------:R-:W-:Y:S02]  /*a600*/  IMAD.MOV.U32 R8, RZ, RZ, R210 ;  /* 0x000000ffff087224 */ /* 0x000fe400078e00d2 */
[----:B------:R-:W3:Y:S01]  /*a610*/  LDL.LU R210, [R1+0x3bc] ;  /* 0x0003bc0001d27983 */ /* 0x000ee20000300800 */
[----:B--2---:R-:W-:Y:S02]  /*a620*/  IMAD.MOV.U32 R204, RZ, RZ, R11 ;  /* 0x000000ffffcc7224 */ /* 0x004fe400078e000b */
[----:B------:R-:W-:Y:S02]  /*a630*/  IMAD.MOV.U32 R11, RZ, RZ, R205 ;  /* 0x000000ffff0b7224 */ /* 0x000fe400078e00cd */
[----:B------:R-:W-:Y:S02]  /*a640*/  IMAD.MOV.U32 R206, RZ, RZ, R204 ;  /* 0x000000ffffce7224 */ /* 0x000fe400078e00cc */
[----:B------:R-:W-:-:S04]  /*a650*/  IMAD.WIDE R10, R195, 0x2, R10 ;  /* 0x00000002c30a7825 */ /* 0x000fc800078e020a */
[----:B------:R-:W-:Y:S02]  /*a660*/  IMAD.MOV.U32 R205, RZ, RZ, R11 ;  /* 0x000000ffffcd7224 */ /* 0x000fe400078e000b */
[----:B------:R-:W-:Y:S02]  /*a670*/  IMAD.MOV.U32 R11, RZ, RZ, R206 ;  /* 0x000000ffff0b7224 */ /* 0x000fe400078e00ce */
[----:B------:R-:W-:Y:S02]  /*a680*/  IMAD.MOV.U32 R206, RZ, RZ, R9 ;  /* 0x000000ffffce7224 */ /* 0x000fe400078e0009 */
[----:B------:R-:W-:Y:S02]  /*a690*/  IMAD.MOV.U32 R9, RZ, RZ, R243 ;  /* 0x000000ffff097224 */ /* 0x000fe400078e00f3 */
[----:B------:R-:W2:Y:S03]  /*a6a0*/  LDL.LU R243, [R1+0x3b8] ;  /* 0x0003b80001f37983 */ /* 0x000ea60000300800 */
[----:B------:R-:W-:Y:S01]  /*a6b0*/  LOP3.LUT R9, R9, R8, RZ, 0x3c, !PT ;  /* 0x0000000809097212 */ /* 0x000fe200078e3cff */
[----:B------:R-:W-:-:S02]  /*a6c0*/  IMAD.MOV.U32 R235, RZ, RZ, R10 ;  /* 0x000000ffffeb7224 */ /* 0x000fc400078e000a */
[----:B------:R-:W-:Y:S01]  /*a6d0*/  IMAD.MOV.U32 R10, RZ, RZ, R11 ;  /* 0x000000ffff0a7224 */ /* 0x000fe200078e000b */
[----:B------:R-:W-:Y:S01]  /*a6e0*/  LOP3.LUT R8, R9, R8, RZ, 0x3c, !PT ;  /* 0x0000000809087212 */ /* 0x000fe200078e3cff */
[----:B------:R-:W-:-:S03]  /*a6f0*/  IMAD.MOV.U32 R11, RZ, RZ, R238 ;  /* 0x000000ffff0b7224 */ /* 0x000fc600078e00ee */
[----:B------:R-:W-:Y:S01]  /*a700*/  LOP3.LUT R9, R9, R8, RZ, 0x3c, !PT ;  /* 0x0000000809097212 */ /* 0x000fe200078e3cff */
[----:B------:R-:W-:-:S04]  /*a710*/  IMAD.WIDE R10, R195, 0x2, R10 ;  /* 0x00000002c30a7825 */ /* 0x000fc800078e020a */
[----:B------:R-:W-:Y:S01]  /*a720*/  IMAD.WIDE R8, R195, 0x2, R8 ;  /* 0x00000002c3087825 */ /* 0x000fe200078e0208 */
[----:B------:R0:W-:Y:S03]  /*a730*/  STL [R1+0x264], R10 ;  /* 0x0002640a01007387 */ /* 0x0001e60000100800 */
[----:B------:R-:W-:Y:S02]  /*a740*/  IMAD.MOV.U32 R238, RZ, RZ, R11 ;  /* 0x000000ffffee7224 */ /* 0x000fe400078e000b */
[----:B------:R-:W-:Y:S02]  /*a750*/  IMAD.MOV.U32 R11, RZ, RZ, R242 ;  /* 0x000000ffff0b7224 */ /* 0x000fe400078e00f2 */
[----:B------:R-:W4:Y:S02]  /*a760*/  LDL.LU R242, [R1+0x3b4] ;  /* 0x0003b40001f27983 */ /* 0x000f240000300800 */
[----:B0-----:R-:W-:-:S02]  /*a770*/  IMAD.MOV.U32 R10, RZ, RZ, R11 ;  /* 0x000000ffff0a7224 */ /* 0x001fc400078e000b */
[----:B------:R3:W-:Y:S01]  /*a780*/  STL [R1+0x2ec], R8 ;  /* 0x0002ec0801007387 */ /* 0x0007e20000100800 */
[----:B------:R-:W-:-:S03]  /*a790*/  IMAD.MOV.U32 R11, RZ, RZ, R240 ;  /* 0x000000ffff0b7224 */ /* 0x000fc600078e00f0 */
[----:B------:R2:W-:Y:S01]  /*a7a0*/  STL [R1+0x268], R9 ;  /* 0x0002680901007387 */ /* 0x0005e20000100800 */
[----:B------:R-:W-:-:S04]  /*a7b0*/  IMAD.WIDE R10, R195, 0x2, R10 ;  /* 0x00000002c30a7825 */ /* 0x000fc800078e020a */
[----:B------:R-:W-:Y:S02]  /*a7c0*/  IMAD.MOV.U32 R240, RZ, RZ, R11 ;  /* 0x000000fffff07224 */ /* 0x000fe400078e000b */
[----:B---3--:R-:W-:Y:S02]  /*a7d0*/  IMAD.MOV.U32 R8, RZ, RZ, R210 ;  /* 0x000000ffff087224 */ /* 0x008fe400078e00d2 */
[----:B------:R-:W3:Y:S01]  /*a7e0*/  LDL.LU R210, [R1+0x3b0] ;  /* 0x0003b00001d27983 */ /* 0x000ee20000300800 */
[----:B--2---:R-:W-:-:S03]  /*a7f0*/  IMAD.MOV.U32 R9, RZ, RZ, R243 ;  /* 0x000000ffff097224 */ /* 0x004fc600078e00f3 */
[----:B------:R-:W2:Y:S02]  /*a800*/  LDL.LU R243, [R1+0x3ac] ;  /* 0x0003ac0001f37983 */ /* 0x000ea40000300800 */
[-C--:B------:R-:W-:Y:S02]  /*a810*/  LOP3.LUT R9, R9, R8.reuse, RZ, 0x3c, !PT ;  /* 0x0000000809097212 */ /* 0x080fe400078e3cff */
[----:B------:R-:W-:Y:S02]  /*a820*/  STL [R1+0x26c], R10 ;  /* 0x00026c0a01007387 */ /* 0x000fe40000100800 */
[----:B------:R-:W-:-:S04]  /*a830*/  LOP3.LUT R8, R9, R8, RZ, 0x3c, !PT ;  /* 0x0000000809087212 */ /* 0x000fc800078e3cff */
[----:B------:R-:W-:Y:S01]  /*a840*/  LOP3.LUT R9, R9, R8, RZ, 0x3c, !PT ;  /* 0x0000000809097212 */ /* 0x000fe200078e3cff */
[----:B------:R-:W4:Y:S02]  /*a850*/  LDL.LU R11, [R1+0x274] ;  /* 0x00027400010b7983 */ /* 0x000f240000300800 */
[----:B------:R-:W-:-:S05]  /*a860*/  IMAD.WIDE R8, R195, 0x2, R8 ;  /* 0x00000002c3087825 */ /* 0x000fca00078e0208 */
[----:B------:R0:W-:Y:S04]  /*a870*/  STL [R1+0x2f0], R8 ;  /* 0x0002f00801007387 */ /* 0x0001e80000100800 */
[----:B------:R1:W-:Y:S01]  /*a880*/  STL [R1+0x270], R9 ;  /* 0x0002700901007387 */ /* 0x0003e20000100800 */
[----:B0-----:R-:W-:-:S03]  /*a890*/  IMAD.MOV.U32 R8, RZ, RZ, R246 ;  /* 0x000000ffff087224 */ /* 0x001fc600078e00f6 */
[----:B------:R-:W3:Y:S01]  /*a8a0*/  LDL.LU R246, [R1+0x3a8] ;  /* 0x0003a80001f67983 */ /* 0x000ee20000300800 */
[----:B-1----:R-:W-:-:S03]  /*a8b0*/  IMAD.MOV.U32 R9, RZ, RZ, R212 ;  /* 0x000000ffff097224 */ /* 0x002fc600078e00d4 */
[----:B------:R-:W2:Y:S02]  /*a8c0*/  LDL.LU R212, [R1+0x3a4] ;  /* 0x0003a40001d47983 */ /* 0x000ea40000300800 */
[----:B------:R-:W-:-:S04]  /*a8d0*/  LOP3.LUT R9, R9, R8, RZ, 0x3c, !PT ;  /* 0x0000000809097212 */ /* 0x000fc800078e3cff */
[----:B------:R-:W-:-:S04]  /*a8e0*/  LOP3.LUT R8, R9, R8, RZ, 0x3c, !PT ;  /* 0x0000000809087212 */ /* 0x000fc800078e3cff */
[----:B------:R-:W-:-:S03]  /*a8f0*/  LOP3.LUT R9, R9, R8, RZ, 0x3c, !PT ;  /* 0x0000000809097212 */ /* 0x000fc600078e3cff */
[----:B------:R-:W-:-:S04]  /*a900*/  IMAD.WIDE R8, R195, 0x2, R8 ;  /* 0x00000002c3087825 */ /* 0x000fc800078e0208 */
[----:B----4-:R-:W-:Y:S02]  /*a910*/  IMAD.MOV.U32 R10, RZ, RZ, R11 ;  /* 0x000000ffff0a7224 */ /* 0x010fe400078e000b */
[----:B------:R-:W-:Y:S02]  /*a920*/  IMAD.MOV.U32 R11, RZ, RZ, R242 ;  /* 0x000000ffff0b7224 */ /* 0x000fe400078e00f2 */
[----:B------:R-:W-:-:S04]  /*a930*/  IMAD.WIDE R10, R195, 0x2, R10 ;  /* 0x00000002c30a7825 */ /* 0x000fc800078e020a */
[----:B------:R-:W-:Y:S01]  /*a940*/  IMAD.MOV.U32 R242, RZ, RZ, R11 ;  /* 0x000000fffff27224 */ /* 0x000fe200078e000b */
[----:B------:R0:W-:Y:S01]  /*a950*/  STL [R1+0x274], R10 ;  /* 0x0002740a01007387 */ /* 0x0001e20000100800 */
[----:B------:R-:W-:-:S03]  /*a960*/  IMAD.MOV.U32 R11, RZ, RZ, R218 ;  /* 0x000000ffff0b7224 */ /* 0x000fc600078e00da */
[----:B------:R-:W4:Y:S04]  /*a970*/  LDL.LU R218, [R1+0x3a0] ;  /* 0x0003a00001da7983 */ /* 0x000f280000300800 */
[----:B------:R3:W-:Y:S01]  /*a980*/  STL [R1+0x2f4], R8 ;  /* 0x0002f40801007387 */ /* 0x0007e20000100800 */
[----:B0-----:R-:W-:-:S03]  /*a990*/  IMAD.MOV.U32 R10, RZ, RZ, R11 ;  /* 0x000000ffff0a7224 */ /* 0x001fc600078e000b */
[----:B------:R2:W-:Y:S01]  /*a9a0*/  STL [R1+0x278], R9 ;  /* 0x0002780901007387 */ /* 0x0005e20000100800 */
[----:B------:R-:W-:Y:S02]  /*a9b0*/  IMAD.MOV.U32 R11, RZ, RZ, R244 ;  /* 0x000000ffff0b7224 */ /* 0x000fe400078e00f4 */
[----:B---3--:R-:W-:Y:S02]  /*a9c0*/  IMAD.MOV.U32 R8, RZ, RZ, R246 ;  /* 0x000000ffff087224 */ /* 0x008fe400078e00f6 */
[----:B--2---:R-:W-:Y:S01]  /*a9d0*/  IMAD.MOV.U32 R9, RZ, RZ, R212 ;  /* 0x000000ffff097224 */ /* 0x004fe200078e00d4 */
[----:B------:R-:W2:Y:S01]  /*a9e0*/  LDL.LU R246, [R1+0x39c] ;  /* 0x00039c0001f67983 */ /* 0x000ea20000300800 */
[----:B------:R-:W-:-:S03]  /*a9f0*/  IMAD.WIDE R10, R195, 0x2, R10 ;  /* 0x00000002c30a7825 */ /* 0x000fc600078e020a */
[-C--:B------:R-:W-:Y:S01]  /*aa00*/  LOP3.LUT R9, R9, R8.reuse, RZ, 0x3c, !PT ;  /* 0x0000000809097212 */ /* 0x080fe200078e3cff */
[----:B------:R-:W3:Y:S01]  /*aa10*/  LDL.LU R212, [R1+0x398] ;  /* 0x0003980001d47983 */ /* 0x000ee20000300800 */
[----:B------:R-:W-:Y:S02]  /*aa20*/  IMAD.MOV.U32 R244, RZ, RZ, R11 ;  /* 0x000000fffff47224 */ /* 0x000fe400078e000b */
[C---:B------:R-:W-:Y:S01]  /*aa30*/  LOP3.LUT R8, R9.reuse, R8, RZ, 0x3c, !PT ;  /* 0x0000000809087212 */ /* 0x040fe200078e3cff */
[----:B------:R-:W-:Y:S03]  /*aa40*/  STL [R1+0x27c], R10 ;  /* 0x00027c0a01007387 */ /* 0x000fe60000100800 */
        /* <DEDUP_REMOVED lines=8> */
[----:B------:R-:W3:Y:S02]  /*aad0*/  LDL.LU R250, [R1+0x390] ;  /* 0x0003900001fa7983 */ /* 0x000ee40000300800 */
[----:B------:R-:W-:-:S04]  /*aae0*/  LOP3.LUT R9, R9, R8, RZ, 0x3c, !PT ;  /* 0x0000000809097212 */ /* 0x000fc800078e3cff */
[----:B------:R-:W-:-:S04]  /*aaf0*/  LOP3.LUT R8, R9, R8, RZ, 0x3c, !PT ;  /* 0x0000000809087212 */ /* 0x000fc800078e3cff */
[----:B------:R-:W-:-:S03]  /*ab00*/  LOP3.LUT R9, R9, R8, RZ, 0x3c, !PT ;  /* 0x0000000809097212 */ /* 0x000fc600078e3cff */
[----:B------:R-:W-:-:S04]  /*ab10*/  IMAD.WIDE R8, R195, 0x2, R8 ;  /* 0x00000002c3087825 */ /* 0x000fc800078e0208 */
[----:B----4-:R-:W-:Y:S02]  /*ab20*/  IMAD.MOV.U32 R10, RZ, RZ, R11 ;  /* 0x000000ffff0a7224 */ /* 0x010fe400078e000b */
[----:B--2---:R-:W-:Y:S02]  /*ab30*/  IMAD.MOV.U32 R11, RZ, RZ, R246 ;  /* 0x000000ffff0b7224 */ /* 0x004fe400078e00f6 */
[----:B------:R-:W-:-:S04]  /*ab40*/  IMAD.WIDE R10, R195, 0x2, R10 ;  /* 0x00000002c30a7825 */ /* 0x000fc800078e020a */
[----:B------:R-:W-:Y:S01]  /*ab50*/  IMAD.MOV.U32 R246, RZ, RZ, R11 ;  /* 0x000000fffff67224 */ /* 0x000fe200078e000b */
[----:B------:R-:W-:Y:S01]  /*ab60*/  STL [R1+0x284], R10 ;  /* 0x0002840a01007387 */ /* 0x000fe20000100800 */
[----:B------:R-:W-:-:S03]  /*ab70*/  IMAD.MOV.U32 R11, RZ, RZ, R196 ;  /* 0x000000ffff0b7224 */ /* 0x000fc600078e00c4 */
[----:B------:R-:W2:Y:S04]  /*ab80*/  LDL.LU R196, [R1+0x38c] ;  /* 0x00038c0001c47983 */ /* 0x000ea80000300800 */
[----:B------:R3:W-:Y:S04]  /*ab90*/  STL [R1+0x2fc], R8 ;  /* 0x0002fc0801007387 */ /* 0x0007e80000100800 */
[----:B------:R0:W-:Y:S01]  /*aba0*/  STL [R1+0x288], R9 ;  /* 0x0002880901007387 */ /* 0x0001e20000100800 */
[----:B---3--:R-:W-:-:S03]  /*abb0*/  IMAD.MOV.U32 R8, RZ, RZ, R250 ;  /* 0x000000ffff087224 */ /* 0x008fc600078e00fa */
[----:B------:R-:W3:Y:S04]  /*abc0*/  LDL.LU R250, [R1+0x388] ;  /* 0x0003880001fa7983 */ /* 0x000ee80000300800 */
[----:B0-----:R-:W4:Y:S01]  /*abd0*/  LDL.LU R9, [R1+0x300] ;  /* 0x0003000001097983 */ /* 0x001f220000300800 */
[----:B------:R-:W-:Y:S02]  /*abe0*/  IMAD.MOV.U32 R10, RZ, RZ, R11 ;  /* 0x000000ffff0a7224 */ /* 0x000fe400078e000b */
[----:B------:R-:W-:Y:S02]  /*abf0*/  IMAD.MOV.U32 R11, RZ, RZ, R248 ;  /* 0x000000ffff0b7224 */ /* 0x000fe400078e00f8 */
[----:B------:R-:W-:-:S04]  /*ac00*/  IMAD.WIDE R10, R195, 0x2, R10 ;  /* 0x00000002c30a7825 */ /* 0x000fc800078e020a */
[----:B------:R-:W-:Y:S01]  /*ac10*/  IMAD.MOV.U32 R248, RZ, RZ, R11 ;  /* 0x000000fffff87224 */ /* 0x000fe200078e000b */
[----:B------:R-:W-:Y:S04]  /*ac20*/  STL [R1+0x28c], R10 ;  /* 0x00028c0a01007387 */ /* 0x000fe80000100800 */
[----:B------:R-:W2:Y:S01]  /*ac30*/  LDL.LU R11, [R1+0x294] ;  /* 0x00029400010b7983 */ /* 0x000ea20000300800 */
[----:B----4-:R-:W-:-:S04]  /*ac40*/  LOP3.LUT R9, R9, R8, RZ, 0x3c, !PT ;  /* 0x0000000809097212 */ /* 0x010fc800078e3cff */
[----:B------:R-:W-:-:S04]  /*ac50*/  LOP3.LUT R8, R9, R8, RZ, 0x3c, !PT ;  /* 0x0000000809087212 */ /* 0x000fc800078e3cff */
[----:B------:R-:W-:-:S03]  /*ac60*/  LOP3.LUT R9, R9, R8, RZ, 0x3c, !PT ;  /* 0x0000000809097212 */ /* 0x000fc600078e3cff */
[----:B------:R-:W-:-:S05]  /*ac70*/  IMAD.WIDE R8, R195, 0x2, R8 ;  /* 0x00000002c3087825 */ /* 0x000fca00078e0208 */
[----:B------:R0:W-:Y:S04]  /*ac80*/  STL [R1+0x300], R8 ;  /* 0x0003000801007387 */ /* 0x0001e80000100800 */
[----:B------:R1:W-:Y:S01]  /*ac90*/  STL [R1+0x290], R9 ;  /* 0x0002900901007387 */ /* 0x0003e20000100800 */
[----:B0-----:R-:W-:Y:S02]  /*aca0*/  IMAD.MOV.U32 R8, RZ, RZ, R214 ;  /* 0x000000ffff087224 */ /* 0x001fe400078e00d6 */
[----:B-1----:R-:W-:Y:S01]  /*acb0*/  IMAD.MOV.U32 R9, RZ, RZ, R251 ;  /* 0x000000ffff097224 */ /* 0x002fe200078e00fb */
[----:B------:R-:W4:Y:S04]  /*acc0*/  LDL.LU R214, [R1+0x384] ;  /* 0x0003840001d67983 */ /* 0x000f280000300800 */
[-C--:B------:R-:W-:Y:S01]  /*acd0*/  LOP3.LUT R9, R9, R8.reuse, RZ, 0x3c, !PT ;  /* 0x0000000809097212 */ /* 0x080fe200078e3cff */
[----:B--2---:R-:W-:Y:S01]  /*ace0*/  IMAD.MOV.U32 R10, RZ, RZ, R11 ;  /* 0x000000ffff0a7224 */ /* 0x004fe200078e000b */
[----:B------:R-:W2:Y:S02]  /*acf0*/  LDL.LU R251, [R1+0x380] ;  /* 0x0003800001fb7983 */ /* 0x000ea40000300800 */
[----:B------:R-:W-:Y:S01]  /*ad00*/  LOP3.LUT R8, R9, R8, RZ, 0x3c, !PT ;  /* 0x0000000809087212 */ /* 0x000fe200078e3cff */
[----:B---3--:R-:W-:-:S03]  /*ad10*/  IMAD.MOV.U32 R11, RZ, RZ, R250 ;  /* 0x000000ffff0b7224 */ /* 0x008fc600078e00fa */
[----:B------:R-:W-:Y:S01]  /*ad20*/  LOP3.LUT R9, R9, R8, RZ, 0x3c, !PT ;  /* 0x0000000809097212 */ /* 0x000fe200078e3cff */
[----:B------:R-:W-:-:S04]  /*ad30*/  IMAD.WIDE R10, R195, 0x2, R10 ;  /* 0x00000002c30a7825 */ /* 0x000fc800078e020a */
[----:B------:R-:W-:Y:S01]  /*ad40*/  IMAD.WIDE R8, R195, 0x2, R8 ;  /* 0x00000002c3087825 */ /* 0x000fe200078e0208 */
[----:B------:R-:W-:Y:S03]  /*ad50*/  STL [R1+0x294], R10 ;  /* 0x0002940a01007387 */ /* 0x000fe60000100800 */
[----:B------:R-:W-:Y:S02]  /*ad60*/  IMAD.MOV.U32 R250, RZ, RZ, R11 ;  /* 0x000000fffffa7224 */ /* 0x000fe400078e000b */
[----:B------:R-:W-:Y:S02]  /*ad70*/  IMAD.MOV.U32 R11, RZ, RZ, R3 ;  /* 0x000000ffff0b7224 */ /* 0x000fe400078e0003 */
[----:B------:R-:W3:Y:S04]  /*ad80*/  LDL.LU R3, [R1+0x37c] ;  /* 0x00037c0001037983 */ /* 0x000ee80000300800 */
[----:B------:R0:W-:Y:S04]  /*ad90*/  STL [R1+0x304], R8 ;  /* 0x0003040801007387 */ /* 0x0001e80000100800 */
[----:B------:R1:W-:Y:S04]  /*ada0*/  STL [R1+0x298], R9 ;  /* 0x0002980901007387 */ /* 0x0003e80000100800 */
[----:B0-----:R-:W4:Y:S04]  /*adb0*/  LDL.LU R8, [R1+0x2a0] ;  /* 0x0002a00001087983 */ /* 0x001f280000300800 */
[----:B-1----:R-:W4:Y:S01]  /*adc0*/  LDL.LU R9, [R1+0x308] ;  /* 0x0003080001097983 */ /* 0x002f220000300800 */
[----:B------:R-:W-:-:S02]  /*add0*/  IMAD.MOV.U32 R10, RZ, RZ, R11 ;  /* 0x000000ffff0a7224 */ /* 0x000fc400078e000b */
[----:B------:R-:W-:Y:S02]  /*ade0*/  IMAD.MOV.U32 R11, RZ, RZ, R252 ;  /* 0x000000ffff0b7224 */ /* 0x000fe400078e00fc */
[----:B------:R-:W-:-:S04]  /*adf0*/  IMAD.WIDE R10, R195, 0x2, R10 ;  /* 0x00000002c30a7825 */ /* 0x000fc800078e020a */
[----:B------:R-:W-:Y:S01]  /*ae00*/  IMAD.MOV.U32 R252, RZ, RZ, R11 ;  /* 0x000000fffffc7224 */ /* 0x000fe200078e000b */
[----:B------:R0:W-:Y:S04]  /*ae10*/  STL [R1+0x29c], R10 ;  /* 0x00029c0a01007387 */ /* 0x0001e80000100800 */
[----:B0-----:R-:W3:Y:S04]  /*ae20*/  LDL.LU R10, [R1+0x204] ;  /* 0x00020400010a7983 */ /* 0x001ee80000300800 */
[----:B------:R-:W3:Y:S01]  /*ae30*/  LDL.LU R11, [R1+0x2a4] ;  /* 0x0002a400010b7983 */ /* 0x000ee20000300800 */
[----:B------:R-:W-:-:S02]  /*ae40*/  IMAD.MOV.U32 R232, RZ, RZ, R12 ;  /* 0x000000ffffe87224 */ /* 0x000fc400078e000c */
[----:B------:R-:W-:-:S04]  /*ae50*/  IMAD.MOV.U32 R12, RZ, RZ, R234 ;  /* 0x000000ffff0c7224 */ /* 0x000fc800078e00ea */
[----:B------:R-:W-:-:S04]  /*ae60*/  IMAD.WIDE R12, R195, 0x2, R12 ;  /* 0x00000002c30c7825 */ /* 0x000fc800078e020c */
[----:B------:R-:W-:Y:S02]  /*ae70*/  IMAD.MOV.U32 R234, RZ, RZ, R12 ;  /* 0x000000ffffea7224 */ /* 0x000fe400078e000c */
[----:B------:R-:W-:Y:S02]  /*ae80*/  IMAD.MOV.U32 R204, RZ, RZ, R13 ;  /* 0x000000ffffcc7224 */ /* 0x000fe400078e000d */
[----:B------:R-:W-:Y:S02]  /*ae90*/  IMAD.MOV.U32 R12, RZ, RZ, R237 ;  /* 0x000000ffff0c7224 */ /* 0x000fe400078e00ed */
[----:B------:R-:W-:Y:S02]  /*aea0*/  IMAD.MOV.U32 R13, RZ, RZ, R207 ;  /* 0x000000ffff0d7224 */ /* 0x000fe400078e00cf */
[----:B------:R-:W-:-:S04]  /*aeb0*/  IMAD.WIDE R12, R195, 0x2, R12 ;  /* 0x00000002c30c7825 */ /* 0x000fc800078e020c */
[----:B------:R-:W-:Y:S02]  /*aec0*/  IMAD.MOV.U32 R237, RZ, RZ, R12 ;  /* 0x000000ffffed7224 */ /* 0x000fe400078e000c */
[----:B------:R-:W-:Y:S01]  /*aed0*/  IMAD.MOV.U32 R207, RZ, RZ, R13 ;  /* 0x000000ffffcf7224 */ /* 0x000fe200078e000d */
[----:B----4-:R-:W-:-:S04]  /*aee0*/  LOP3.LUT R9, R9, R8, RZ, 0x3c, !PT ;  /* 0x0000000809097212 */ /* 0x010fc800078e3cff */
[----:B------:R-:W-:-:S04]  /*aef0*/  LOP3.LUT R8, R9, R8, RZ, 0x3c, !PT ;  /* 0x0000000809087212 */ /* 0x000fc800078e3cff */
[----:B------:R-:W-:-:S03]  /*af00*/  LOP3.LUT R9, R9, R8, RZ, 0x3c, !PT ;  /* 0x0000000809097212 */ /* 0x000fc600078e3cff */
[----:B------:R-:W-:-:S05]  /*af10*/  IMAD.WIDE R8, R195, 0x2, R8 ;  /* 0x00000002c3087825 */ /* 0x000fca00078e0208 */
[----:B------:R0:W-:Y:S04]  /*af20*/  STL [R1+0x308], R8 ;  /* 0x0003080801007387 */ /* 0x0001e80000100800 */
[----:B------:R1:W-:Y:S01]  /*af30*/  STL [R1+0x2a0], R9 ;  /* 0x0002a00901007387 */ /* 0x0003e20000100800 */
[----:B0-----:R-:W-:-:S03]  /*af40*/  IMAD.MOV.U32 R8, RZ, RZ, R14 ;  /* 0x000000ffff087224 */ /* 0x001fc600078e000e */
[----:B------:R-:W4:Y:S04]  /*af50*/  LDL.LU R14, [R1+0x378] ;  /* 0x00037800010e7983 */ /* 0x000f280000300800 */
[----:B-1----:R-:W4:Y:S01]  /*af60*/  LDL.LU R9, [R1+0x30c] ;  /* 0x00030c0001097983 */ /* 0x002f220000300800 */
        /* <DEDUP_REMOVED lines=30> */
[----:B--2---:R-:W-:Y:S02]  /*b150*/  IMAD.MOV.U32 R12, RZ, RZ, R251 ;  /* 0x000000ffff0c7224 */ /* 0x004fe400078e00fb */
[----:B------:R-:W-:Y:S02]  /*b160*/  IMAD.MOV.U32 R13, RZ, RZ, R214 ;  /* 0x000000ffff0d7224 */ /* 0x000fe400078e00d6 */
[----:B------:R-:W-:-:S04]  /*b170*/  IMAD.WIDE R12, R195, 0x2, R12 ;  /* 0x00000002c30c7825 */ /* 0x000fc800078e020c */
[----:B------:R-:W-:Y:S02]  /*b180*/  IMAD.MOV.U32 R251, RZ, RZ, R12 ;  /* 0x000000fffffb7224 */ /* 0x000fe400078e000c */
[----:B------:R-:W-:Y:S02]  /*b190*/  IMAD.MOV.U32 R214, RZ, RZ, R13 ;  /* 0x000000ffffd67224 */ /* 0x000fe400078e000d */
[----:B------:R-:W-:Y:S02]  /*b1a0*/  IMAD.MOV.U32 R12, RZ, RZ, R216 ;  /* 0x000000ffff0c7224 */ /* 0x000fe400078e00d8 */
[----:B------:R-:W-:Y:S01]  /*b1b0*/  IMAD.MOV.U32 R13, RZ, RZ, R215 ;  /* 0x000000ffff0d7224 */ /* 0x000fe200078e00d7 */
[----:B------:R-:W2:Y:S01]  /*b1c0*/  LDL.LU R216, [R1+0x374] ;  /* 0x0003740001d87983 */ /* 0x000ea20000300800 */
[----:B------:R-:W-:Y:S01]  /*b1d0*/  IMAD.WIDE R12, R195, 0x2, R12 ;  /* 0x00000002c30c7825 */ /* 0x000fe200078e020c */
[----:B---3--:R-:W-:-:S03]  /*b1e0*/  LOP3.LUT R11, R11, R10, RZ, 0x3c, !PT ;  /* 0x0000000a0b0b7212 */ /* 0x008fc600078e3cff */
[----:B------:R-:W-:Y:S01]  /*b1f0*/  IMAD.MOV.U32 R215, RZ, RZ, R13 ;  /* 0x000000ffffd77224 */ /* 0x000fe200078e000d */
[----:B------:R0:W-:Y:S01]  /*b200*/  STL [R1+0x200], R12 ;  /* 0x0002000c01007387 */ /* 0x0001e20000100800 */
[----:B------:R-:W-:-:S04]  /*b210*/  LOP3.LUT R10, R11, R10, RZ, 0x3c, !PT ;  /* 0x0000000a0b0a7212 */ /* 0x000fc800078e3cff */
[----:B------:R-:W-:Y:S01]  /*b220*/  LOP3.LUT R11, R11, R10, RZ, 0x3c, !PT ;  /* 0x0000000a0b0b7212 */ /* 0x000fe200078e3cff */
[----:B0-----:R-:W3:Y:S04]  /*b230*/  LDL.LU R12, [R1+0x310] ;  /* 0x00031000010c7983 */ /* 0x001ee80000300800 */
[----:B------:R-:W2:Y:S01]  /*b240*/  LDL.LU R13, [R1+0x208] ;  /* 0x00020800010d7983 */ /* 0x000ea20000300800 */
[----:B------:R-:W-:-:S05]  /*b250*/  IMAD.WIDE R10, R195, 0x2, R10 ;  /* 0x00000002c30a7825 */ /* 0x000fca00078e020a */
[----:B------:R0:W-:Y:S04]  /*b260*/  STL [R1+0x2a4], R10 ;  /* 0x0002a40a01007387 */ /* 0x0001e80000100800 */
[----:B------:R1:W-:Y:S01]  /*b270*/  STL [R1+0x204], R11 ;  /* 0x0002040b01007387 */ /* 0x0003e20000100800 */
[----:B0-----:R-:W-:-:S03]  /*b280*/  IMAD.MOV.U32 R10, RZ, RZ, R6 ;  /* 0x000000ffff0a7224 */ /* 0x001fc600078e0006 */
[----:B------:R-:W2:Y:S01]  /*b290*/  LDL.LU R6, [R1+0x370] ;  /* 0x0003700001067983 */ /* 0x000ea20000300800 */
[----:B-1----:R-:W-:-:S03]  /*b2a0*/  IMAD.MOV.U32 R11, RZ, RZ, R7 ;  /* 0x000000ffff0b7224 */ /* 0x002fc600078e0007 */
[----:B------:R-:W2:Y:S01]  /*b2b0*/  LDL.LU R7, [R1+0x36c] ;  /* 0x00036c0001077983 */ /* 0x000ea20000300800 */
[----:B----4-:R-:W-:-:S04]  /*b2c0*/  LOP3.LUT R9, R9, R8, RZ, 0x3c, !PT ;  /* 0x0000000809097212 */ /* 0x010fc800078e3cff */
[----:B------:R-:W-:-:S04]  /*b2d0*/  LOP3.LUT R8, R9, R8, RZ, 0x3c, !PT ;  /* 0x0000000809087212 */ /* 0x000fc800078e3cff */
[----:B------:R-:W-:-:S03]  /*b2e0*/  LOP3.LUT R9, R9, R8, RZ, 0x3c, !PT ;  /* 0x0000000809097212 */ /* 0x000fc600078e3cff */
[----:B------:R-:W-:-:S05]  /*b2f0*/  IMAD.WIDE R8, R195, 0x2, R8 ;  /* 0x00000002c3087825 */ /* 0x000fca00078e0208 */
[----:B------:R0:W-:Y:S04]  /*b300*/  STL [R1+0x30c], R8 ;  /* 0x00030c0801007387 */ /* 0x0001e80000100800 */
[----:B------:R3:W-:Y:S04]  /*b310*/  STL [R1+0x2a8], R9 ;  /* 0x0002a80901007387 */ /* 0x0007e80000100800 */
[----:B0-----:R-:W4:Y:S01]  /*b320*/  LDL.LU R8, [R1+0x2b0] ;  /* 0x0002b00001087983 */ /* 0x001f220000300800 */
[----:B------:R-:W-:-:S04]  /*b330*/  LOP3.LUT R11, R11, R10, RZ, 0x3c, !PT ;  /* 0x0000000a0b0b7212 */ /* 0x000fc800078e3cff */
[----:B------:R-:W-:-:S04]  /*b340*/  LOP3.LUT R10, R11, R10, RZ, 0x3c, !PT ;  /* 0x0000000a0b0a7212 */ /* 0x000fc800078e3cff */
[----:B------:R-:W-:-:S03]  /*b350*/  LOP3.LUT R11, R11, R10, RZ, 0x3c, !PT ;  /* 0x0000000a0b0b7212 */ /* 0x000fc600078e3cff */
[----:B------:R-:W-:-:S04]  /*b360*/  IMAD.WIDE R10, R195, 0x2, R10 ;  /* 0x00000002c30a7825 */ /* 0x000fc800078e020a */
[----:B---3--:R-:W-:Y:S02]  /*b370*/  IMAD.MOV.U32 R9, RZ, RZ, R12 ;  /* 0x000000ffff097224 */ /* 0x008fe400078e000c */
[----:B--2---:R-:W-:Y:S02]  /*b380*/  IMAD.MOV.U32 R12, RZ, RZ, R13 ;  /* 0x000000ffff0c7224 */ /* 0x004fe400078e000d */
[----:B------:R-:W-:Y:S02]  /*b390*/  IMAD.MOV.U32 R13, RZ, RZ, R216 ;  /* 0x000000ffff0d7224 */ /* 0x000fe400078e00d8 */
[----:B------:R-:W-:-:S05]  /*b3a0*/  IMAD.WIDE R12, R195, 0x2, R12 ;  /* 0x00000002c30c7825 */ /* 0x000fca00078e020c */
[----:B------:R-:W-:Y:S04]  /*b3b0*/  STL [R1+0x208], R12 ;  /* 0x0002080c01007387 */ /* 0x000fe80000100800 */
[----:B------:R0:W-:Y:S04]  /*b3c0*/  STL [R1+0x2ac], R10 ;  /* 0x0002ac0a01007387 */ /* 0x0001e80000100800 */
[----:B------:R1:W-:Y:S04]  /*b3d0*/  STL [R1+0x20c], R11 ;  /* 0x00020c0b01007387 */ /* 0x0003e80000100800 */
[----:B0-----:R-:W2:Y:S04]  /*b3e0*/  LDL.LU R10, [R1+0x214] ;  /* 0x00021400010a7983 */ /* 0x001ea80000300800 */
[----:B-1----:R-:W2:Y:S01]  /*b3f0*/  LDL.LU R11, [R1+0x2b4] ;  /* 0x0002b400010b7983 */ /* 0x002ea20000300800 */
[----:B----4-:R-:W-:-:S04]  /*b400*/  LOP3.LUT R9, R9, R8, RZ, 0x3c, !PT ;  /* 0x0000000809097212 */ /* 0x010fc800078e3cff */
[----:B------:R-:W-:-:S04]  /*b410*/  LOP3.LUT R8, R9, R8, RZ, 0x3c, !PT ;  /* 0x0000000809087212 */ /* 0x000fc800078e3cff */
[----:B------:R-:W-:-:S03]  /*b420*/  LOP3.LUT R9, R9, R8, RZ, 0x3c, !PT ;  /* 0x0000000809097212 */ /* 0x000fc600078e3cff */
[----:B------:R-:W-:-:S05]  /*b430*/  IMAD.WIDE R8, R195, 0x2, R8 ;  /* 0x00000002c3087825 */ /* 0x000fca00078e0208 */
[----:B------:R0:W-:Y:S04]  /*b440*/  STL [R1+0x310], R8 ;  /* 0x0003100801007387 */ /* 0x0001e80000100800 */
[----:B------:R1:W-:Y:S01]  /*b450*/  STL [R1+0x2b0], R9 ;  /* 0x0002b00901007387 */ /* 0x0003e20000100800 */
[----:B0-----:R-:W-:-:S03]  /*b460*/  IMAD.MOV.U32 R8, RZ, RZ, R218 ;  /* 0x000000ffff087224 */ /* 0x001fc600078e00da */
[----:B------:R-:W3:Y:S01]  /*b470*/  LDL.LU R218, [R1+0x368] ;  /* 0x0003680001da7983 */ /* 0x000ee20000300800 */
[----:B-1----:R-:W-:-:S03]  /*b480*/  IMAD.MOV.U32 R9, RZ, RZ, R196 ;  /* 0x000000ffff097224 */ /* 0x002fc600078e00c4 */
[----:B------:R-:W4:Y:S01]  /*b490*/  LDL.LU R196, [R1+0x364] ;  /* 0x0003640001c47983 */ /* 0x000f220000300800 */
[----:B------:R-:W-:Y:S02]  /*b4a0*/  IMAD.MOV.U32 R216, RZ, RZ, R13 ;  /* 0x000000ffffd87224 */ /* 0x000fe400078e000d */
[----:B------:R-:W-:Y:S02]  /*b4b0*/  IMAD.MOV.U32 R12, RZ, RZ, R2 ;  /* 0x000000ffff0c7224 */ /* 0x000fe400078e0002 */
[----:B------:R-:W-:Y:S01]  /*b4c0*/  IMAD.MOV.U32 R13, RZ, RZ, R217 ;  /* 0x000000ffff0d7224 */ /* 0x000fe200078e00d9 */
[-C--:B------:R-:W-:Y:S01]  /*b4d0*/  LOP3.LUT R9, R9, R8.reuse, RZ, 0x3c, !PT ;  /* 0x0000000809097212 */ /* 0x080fe200078e3cff */
[----:B------:R-:W3:Y:S01]  /*b4e0*/  LDL.LU R2, [R1+0x360] ;  /* 0x0003600001027983 */ /* 0x000ee20000300800 */
[----:B------:R-:W-:Y:S02]  /*b4f0*/  IMAD.WIDE R12, R195, 0x2, R12 ;  /* 0x00000002c30c7825 */ /* 0x000fe400078e020c */
[----:B------:R-:W-:-:S03]  /*b500*/  LOP3.LUT R8, R9, R8, RZ, 0x3c, !PT ;  /* 0x0000000809087212 */ /* 0x000fc600078e3cff */
[----:B------:R-:W-:Y:S01]  /*b510*/  STL [R1+0x210], R12 ;  /* 0x0002100c01007387 */ /* 0x000fe20000100800 */
[----:B------:R-:W-:-:S03]  /*b520*/  LOP3.LUT R9, R9, R8, RZ, 0x3c, !PT ;  /* 0x0000000809097212 */ /* 0x000fc600078e3cff */
[----:B------:R-:W-:Y:S01]  /*b530*/  IMAD.WIDE R8, R195, 0x2, R8 ;  /* 0x00000002c3087825 */ /* 0x000fe200078e0208 */
[----:B--2---:R-:W-:-:S04]  /*b540*/  LOP3.LUT R11, R11, R10, RZ, 0x3c, !PT ;  /* 0x0000000a0b0b7212 */ /* 0x004fc800078e3cff */
        /* <DEDUP_REMOVED lines=8> */
[----:B------:R0:W5:Y:S04]  /*b5d0*/  LDL.LU R14, [R1+0x358] ;  /* 0x00035800010e7983 */ /* 0x0001680000300800 */
[----:B------:R4:W-:Y:S04]  /*b5e0*/  STL [R1+0x314], R8 ;  /* 0x0003140801007387 */ /* 0x0009e80000100800 */
[----:B------:R3:W-:Y:S01]  /*b5f0*/  STL [R1+0x2b8], R9 ;  /* 0x0002b80901007387 */ /* 0x0007e20000100800 */
[----:B----4-:R-:W-:-:S03]  /*b600*/  IMAD.MOV.U32 R8, RZ, RZ, R196 ;  /* 0x000000ffff087224 */ /* 0x010fc600078e00c4 */
[----:B------:R-:W4:Y:S01]  /*b610*/  LDL.LU R196, [R1+0x354] ;  /* 0x0003540001c47983 */ /* 0x000f220000300800 */
[----:B------:R-:W-:Y:S01]  /*b620*/  WARPGROUP.ARRIVE ;  /* 0x00000000000079c5 */ /* 0x000fe20000000000 */
[----:B------:R-:W-:Y:S01]  /*b630*/  UMOV UR18, UR6 ;  /* 0x0000000600127c82 */ /* 0x000fe20008000000 */
[----:B------:R-:W-:-:S04]  /*b640*/  UMOV UR19, UR7 ;  /* 0x0000000700137c82 */ /* 0x000fc80008000000 */
[----:B------:R-:W-:Y:S01]  /*b650*/  HGMMA.64x256x16.F32 R24, gdesc[UR16].tnspA, R24, gsb0 ;  /* 0x23e00000101879f0 */ /* 0x000fe20008000818 */
[----:B---3--:R-:W-:Y:S01]  /*b660*/  IMAD.MOV.U32 R9, RZ, RZ, R2 ;  /* 0x000000ffff097224 */ /* 0x008fe200078e0002 */
[----:B------:R-:W-:Y:S01]  /*b670*/  LOP3.LUT R11, R11, R10, RZ, 0x3c, !PT ;  /* 0x0000000a0b0b7212 */ /* 0x000fe200078e3cff */
[----:B------:R-:W-:Y:S01]  /*b680*/  IMAD.MOV.U32 R217, RZ, RZ, R13 ;  /* 0x000000ffffd97224 */ /* 0x000fe200078e000d */
[----:B------:R-:W3:Y:S02]  /*b690*/  LDL.LU R2, [R1+0x350] ;  /* 0x0003500001027983 */ /* 0x000ee40000300800 */
[----:B------:R-:W-:Y:S02]  /*b6a0*/  LOP3.LUT R9, R9, R8, RZ, 0x3c, !PT ;  /* 0x0000000809097212 */ /* 0x000fe400078e3cff */
[----:B------:R-:W-:Y:S01]  /*b6b0*/  LOP3.LUT R10, R11, R10, RZ, 0x3c, !PT ;  /* 0x0000000a0b0a7212 */ /* 0x000fe200078e3cff */
[----:B------:R-:W-:Y:S01]  /*b6c0*/  IMAD.MOV.U32 R13, RZ, RZ, R218 ;  /* 0x000000ffff0d7224 */ /* 0x000fe200078e00da */
[----:B------:R-:W-:-:S02]  /*b6d0*/  LOP3.LUT R8, R9, R8, RZ, 0x3c, !PT ;  /* 0x0000000809087212 */ /* 0x000fc400078e3cff */
[----:B------:R-:W-:Y:S02]  /*b6e0*/  LOP3.LUT R11, R11, R10, RZ, 0x3c, !PT ;  /* 0x0000000a0b0b7212 */ /* 0x000fe400078e3cff */
[----:B------:R-:W-:Y:S01]  /*b6f0*/  LOP3.LUT R9, R9, R8, RZ, 0x3c, !PT ;  /* 0x0000000809097212 */ /* 0x000fe200078e3cff */
[----:B------:R-:W-:-:S04]  /*b700*/  IMAD.WIDE R10, R195, 0x2, R10 ;  /* 0x00000002c30a7825 */ /* 0x000fc800078e020a */
[----:B------:R-:W-:-:S04]  /*b710*/  IMAD.WIDE R8, R195, 0x2, R8 ;  /* 0x00000002c3087825 */ /* 0x000fc800078e0208 */
[----:B--2---:R-:W-:Y:S02]  /*b720*/  IMAD.MOV.U32 R12, RZ, RZ, R3 ;  /* 0x000000ffff0c7224 */ /* 0x004fe400078e0003 */
[----:B------:R-:W3:Y:S02]  /*b730*/  LDL.LU R3, [R1+0x34c] ;  /* 0x00034c0001037983 */ /* 0x000ee40000300800 */
[----:B------:R-:W-:-:S05]  /*b740*/  IMAD.WIDE R12, R195, 0x2, R12 ;  /* 0x00000002c30c7825 */ /* 0x000fca00078e020c */
[----:B------:R4:W-:Y:S01]  /*b750*/  STL [R1+0x218], R12 ;  /* 0x0002180c01007387 */ /* 0x0009e20000100800 */
[----:B------:R-:W-:Y:S01]  /*b760*/  UMOV UR22, UR10 ;  /* 0x0000000a00167c82 */ /* 0x000fe20008000000 */
[----:B------:R-:W-:Y:S01]  /*b770*/  UMOV UR23, UR11 ;  /* 0x0000000b00177c82 */ /* 0x000fe20008000000 */
[----:B----4-:R-:W-:Y:S02]  /*b780*/  IMAD.MOV.U32 R12, RZ, RZ, R196 ;  /* 0x000000ffff0c7224 */ /* 0x010fe400078e00c4 */
[----:B------:R-:W2:Y:S04]  /*b790*/  LDL.LU R196, [R1+0x348] ;  /* 0x0003480001c47983 */ /* 0x000ea80000300800 */
[----:B------:R-:W-:Y:S04]  /*b7a0*/  STL [R1+0x2bc], R10 ;  /* 0x0002bc0a01007387 */ /* 0x000fe80000100800 */
[----:B------:R-:W-:Y:S04]  /*b7b0*/  STL [R1+0x21c], R11 ;  /* 0x00021c0b01007387 */ /* 0x000fe80000100800 */
[----:B------:R-:W-:Y:S04]  /*b7c0*/  STL [R1+0x318], R8 ;  /* 0x0003180801007387 */ /* 0x000fe80000100800 */
[----:B------:R1:W-:Y:S04]  /*b7d0*/  STL [R1+0x2c0], R9 ;  /* 0x0002c00901007387 */ /* 0x0003e80000100800 */
[----:B-1----:R-:W4:Y:S01]  /*b7e0*/  LDL.LU R9, [R1+0x2c8] ;  /* 0x0002c80001097983 */ /* 0x002f220000300800 */
[----:B------:R-:W-:-:S03]  /*b7f0*/  IMAD.MOV.U32 R11, RZ, RZ, R6 ;  /* 0x000000ffff0b7224 */ /* 0x000fc600078e0006 */
[----:B------:R-:W4:Y:S01]  /*b800*/  LDL.LU R6, [R1+0x344] ;  /* 0x0003440001067983 */ /* 0x000f220000300800 */
[----:B------:R-:W-:Y:S02]  /*b810*/  WARPGROUP.DEPBAR.LE gsb0, 0x0 ;  /* 0x00008000000079c5 */ /* 0x000fe40000010000 */
[----:B------:R-:W-:-:S06]  /*b820*/  WARPGROUP.ARRIVE ;  /* 0x00000000000079c5 */ /* 0x000fcc0000000000 */
[----:B------:R-:W-:Y:S01]  /*b830*/  HGMMA.64x256x16.F32 R24, gdesc[UR20].tnspA, R24, gsb0 ;  /* 0x23e00000141879f0 */ /* 0x000fe20008000818 */
[----:B------:R-:W-:Y:S02]  /*b840*/  IMAD.MOV.U32 R218, RZ, RZ, R13 ;  /* 0x000000ffffda7224 */ /* 0x000fe400078e000d */
[----:B------:R-:W1:Y:S01]  /*b850*/  LDC R13, c[0x0][0x238] ;  /* 0x00008e00ff0d7b82 */ /* 0x000e620000000800 */
[----:B------:R-:W-:Y:S02]  /*b860*/  IMAD.MOV.U32 R10, RZ, RZ, R7 ;  /* 0x000000ffff0a7224 */ /* 0x000fe400078e0007 */
[----:B------:R-:W-:Y:S01]  /*b870*/  IMAD.MOV.U32 R8, RZ, RZ, R12 ;  /* 0x000000ffff087224 */ /* 0x000fe200078e000c */
[----:B------:R0:W5:Y:S01]  /*b880*/  LDL.LU R7, [R1+0x340] ;  /* 0x0003400001077983 */ /* 0x0001620000300800 */
[----:B------:R-:W-:-:S05]  /*b890*/  IMAD.WIDE R10, R195, 0x2, R10 ;  /* 0x00000002c30a7825 */ /* 0x000fca00078e020a */
[----:B------:R-:W-:Y:S04]  /*b8a0*/  STL [R1+0x2c4], R10 ;  /* 0x0002c40a01007387 */ /* 0x000fe80000100800 */
[----:B------:R-:W-:Y:S01]  /*b8b0*/  STL [R1+0x220], R11 ;  /* 0x0002200b01007387 */ /* 0x000fe20000100800 */
[----:B-1----:R-:W-:-:S04]  /*b8c0*/  IMAD.SHL.U32 R13, R13, 0x20, RZ ;  /* 0x000000200d0d7824 */ /* 0x002fc800078e00ff */
[----:B---3--:R-:W-:-:S04]  /*b8d0*/  IMAD.WIDE R2, R13, 0x2, R2 ;  /* 0x000000020d027825 */ /* 0x008fc800078e0202 */
[----:B--2---:R-:W-:-:S05]  /*b8e0*/  VIADD R196, R196, 0xffffffff ;  /* 0xffffffffc4c47836 */ /* 0x004fca0000000000 */
[----:B------:R-:W-:Y:S01]  /*b8f0*/  ISETP.NE.U32.AND P0, PT, R196, RZ, PT ;  /* 0x000000ffc400720c */ /* 0x000fe20003f05070 */
[----:B----4-:R-:W-:-:S05]  /*b900*/  IMAD.WIDE R8, R195, 0x2, R8 ;  /* 0x00000002c3087825 */ /* 0x010fca00078e0208 */
[----:B------:R1:W-:Y:S04]  /*b910*/  STL [R1+0x31c], R8 ;  /* 0x00031c0801007387 */ /* 0x0003e80000100800 */
[----:B------:R0:W-:Y:S01]  /*b920*/  STL [R1+0x2c8], R9 ;  /* 0x0002c80901007387 */ /* 0x0001e20000100800 */
[----:B------:R-:W-:Y:S02]  /*b930*/  WARPGROUP.DEPBAR.LE gsb0, 0x0 ;  /* 0x00008000000079c5 */ /* 0x000fe40000010000 */
[----:B------:R-:W-:Y:S02]  /*b940*/  VIADD R6, R6, 0xffffffe0 ;  /* 0xffffffe006067836 */ /* 0x000fe40000000000 */
[----:B-1----:R-:W-:Y:S02]  /*b950*/  IMAD.MOV.U32 R8, RZ, RZ, R2 ;  /* 0x000000ffff087224 */ /* 0x002fe400078e0002 */
[----:B------:R-:W-:Y:S01]  /*b960*/  IMAD.MOV.U32 R2, RZ, RZ, R3 ;  /* 0x000000ffff027224 */ /* 0x000fe200078e0003 */
[----:B------:R-:W-:Y:S06]  /*b970*/  @P0 BRA `(.L_x_1) ;  /* 0xffffffa000c80947 */ /* 0x000fec000383ffff */
[----:B------:R1:W-:Y:S04]  /*b980*/  STL [R1+0x344], R153 ;  /* 0x0003449901007387 */ /* 0x0003e80000100800 */
[----:B-1----:R-:W2:Y:S04]  /*b990*/  LDL.LU R153, [R1+0x1fc] ;  /* 0x0001fc0001997983 */ /* 0x002ea80000300800 */
[----:B-----5:R1:W-:Y:S04]  /*b9a0*/  STL [R1+0x340], R7 ;  /* 0x0003400701007387 */ /* 0x0203e80000100800 */
[----:B-1----:R-:W3:Y:S04]  /*b9b0*/  LDL.LU R7, [R1+0x1f4] ;  /* 0x0001f40001077983 */ /* 0x002ee80000300800 */
[----:B------:R-:W4:Y:S04]  /*b9c0*/  LDL.LU R14, [R1+0x1e8] ;  /* 0x0001e800010e7983 */ /* 0x000f280000300800 */
        /* <DEDUP_REMOVED lines=64> */
[----:B------:R-:W4:Y:S01]  /*bdd0*/  LDL.LU R3, [R1+0xe4] ;  /* 0x0000e40001037983 */ /* 0x000f220000300800 */
[----:B------:R-:W-:-:S03]  /*bde0*/  F2FP.F16.F32.PACK_AB R151, R151, R150 ;  /* 0x000000969797723e */ /* 0x000fc600000000ff */
[----:B0-----:R-:W4:Y:S01]  /*bdf0*/  LDL.LU R9, [R1+0xe0] ;  /* 0x0000e00001097983 */ /* 0x001f220000300800 */
[----:B------:R-:W-:-:S03]  /*be00*/  F2FP.F16.F32.PACK_AB R150, R149, R148 ;  /* 0x000000949596723e */ /* 0x000fc600000000ff */
[----:B------:R-:W4:Y:S04]  /*be10*/  LDL.LU R10, [R1+0xdc] ;  /* 0x0000dc00010a7983 */ /* 0x000f280000300800 */
[----:B------:R-:W4:Y:S04]  /*be20*/  LDL.LU R11, [R1+0xd8] ;  /* 0x0000d800010b7983 */ /* 0x000f280000300800 */
[----:B------:R-:W4:Y:S04]  /*be30*/  LDL.LU R12, [R1+0xd4] ;  /* 0x0000d400010c7983 */ /* 0x000f280000300800 */
[----:B------:R-:W4:Y:S04]  /*be40*/  LDL.LU R13, [R1+0xd0] ;  /* 0x0000d000010d7983 */ /* 0x000f280000300800 */
[----:B------:R-:W2:Y:S04]  /*be50*/  LDL.LU R149, [R1+0x1f8] ;  /* 0x0001f80001957983 */ /* 0x000ea80000300800 */
[----:B------:R-:W3:Y:S01]  /*be60*/  LDL.LU R148, [R1+0x1f0] ;  /* 0x0001f00001947983 */ /* 0x000ee20000300800 */
[----:B------:R-:W-:-:S02]  /*be70*/  F2FP.F16.F32.PACK_AB R147, R147, R146 ;  /* 0x000000929393723e */ /* 0x000fc400000000ff */
[----:B------:R-:W-:Y:S02]  /*be80*/  F2FP.F16.F32.PACK_AB R146, R145, R144 ;  /* 0x000000909192723e */ /* 0x000fe400000000ff */
[----:B--2---:R-:W-:Y:S02]  /*be90*/  F2FP.F16.F32.PACK_AB R149, R153, R149 ;  /* 0x000000959995723e */ /* 0x004fe400000000ff */
[----:B------:R-:W2:Y:S01]  /*bea0*/  LDL.LU R153, [R1+0x344] ;  /* 0x0003440001997983 */ /* 0x000ea20000300800 */
[----:B---3--:R-:W-:-:S03]  /*beb0*/  F2FP.F16.F32.PACK_AB R148, R7, R148 ;  /* 0x000000940794723e */ /* 0x008fc600000000ff */
[----:B------:R1:W5:Y:S04]  /*bec0*/  LDL.LU R7, [R1+0x340] ;  /* 0x0003400001077983 */ /* 0x0003680000300800 */
[----:B------:R-:W3:Y:S01]  /*bed0*/  LDL.LU R145, [R1+0x1ec] ;  /* 0x0001ec0001917983 */ /* 0x000ee20000300800 */
[----:B------:R-:W-:Y:S02]  /*bee0*/  F2FP.F16.F32.PACK_AB R79, R79, R78 ;  /* 0x0000004e4f4f723e */ /* 0x000fe400000000ff */
[----:B----4-:R-:W-:Y:S02]  /*bef0*/  F2FP.F16.F32.PACK_AB R144, R5, R8 ;  /* 0x000000080590723e */ /* 0x010fe400000000ff */
[----:B------:R-:W-:Y:S02]  /*bf00*/  F2FP.F16.F32.PACK_AB R78, R77, R76 ;  /* 0x0000004c4d4e723e */ /* 0x000fe400000000ff */
[----:B------:R-:W-:-:S02]  /*bf10*/  F2FP.F16.F32.PACK_AB R83, R83, R82 ;  /* 0x000000525353723e */ /* 0x000fc400000000ff */
[----:B------:R-:W-:Y:S02]  /*bf20*/  F2FP.F16.F32.PACK_AB R76, R12, R13 ;  /* 0x0000000d0c4c723e */ /* 0x000fe400000000ff */
[----:B------:R-:W-:Y:S02]  /*bf30*/  F2FP.F16.F32.PACK_AB R8, R172, R15 ;  /* 0x0000000fac08723e */ /* 0x000fe400000000ff */
[----:B------:R-:W-:Y:S02]  /*bf40*/  F2FP.F16.F32.PACK_AB R143, R143, R142 ;  /* 0x0000008e8f8f723e */ /* 0x000fe400000000ff */
[----:B------:R-:W-:Y:S02]  /*bf50*/  F2FP.F16.F32.PACK_AB R139, R139, R138 ;  /* 0x0000008a8b8b723e */ /* 0x000fe400000000ff */
        /* <DEDUP_REMOVED lines=109> */
[----:B--2---:R-:W-:-:S02]  /*c630*/  F2FP.F16.F32.PACK_AB R36, R153, R152 ;  /* 0x000000989924723e */ /* 0x004fc400000000ff */
[----:B---3--:R-:W-:Y:S02]  /*c640*/  F2FP.F16.F32.PACK_AB R145, R145, R14 ;  /* 0x0000000e9191723e */ /* 0x008fe400000000ff */
[----:B------:R-:W-:Y:S02]  /*c650*/  F2FP.F16.F32.PACK_AB R14, R49, R48 ;  /* 0x00000030310e723e */ /* 0x000fe400000000ff */
[----:B------:R-:W-:Y:S02]  /*c660*/  F2FP.F16.F32.PACK_AB R49, R167, R166 ;  /* 0x000000a6a731723e */ /* 0x000fe400000000ff */
[----:B-1----:R-:W-:-:S07]  /*c670*/  F2FP.F16.F32.PACK_AB R48, R165, R164 ;  /* 0x000000a4a530723e */ /* 0x002fce00000000ff */
.L_x_0:
[----:B------:R-:W1:Y:S01]  /*c680*/  S2R R4, SR_TID.X ;  /* 0x0000000000047919 */ /* 0x000e620000002100 */
[----:B------:R-:W-:Y:S01]  /*c690*/  ULDC.64 UR4, c[0x0][0x228] ;  /* 0x00008a0000047ab9 */ /* 0x000fe20000000a00 */
[----:B------:R-:W-:Y:S01]  /*c6a0*/  ULDC UR6, c[0x0][0x22c] ;  /* 0x00008b0000067ab9 */ /* 0x000fe20000000800 */
[----:B0-----:R-:W0:Y:S01]  /*c6b0*/  S2R R24, SR_TID.X ;  /* 0x0000000000187919 */ /* 0x001e220000002100 */
[----:B------:R-:W2:Y:S01]  /*c6c0*/  LDL.LU R6, [R1+0x320] ;  /* 0x0003200001067983 */ /* 0x000ea20000300800 */
[----:B------:R-:W3:Y:S01]  /*c6d0*/  S2R R235, SR_CgaCtaId ;  /* 0x0000000000eb7919 */ /* 0x000ee20000008800 */
[C---:B-1----:R-:W-:Y:S02]  /*c6e0*/  IMAD.SHL.U32 R0, R4.reuse, 0x10, RZ ;  /* 0x0000001004007824 */ /* 0x042fe400078e00ff */
[----:B------:R-:W-:Y:S01]  /*c6f0*/  IMAD.SHL.U32 R2, R4, 0x40, RZ ;  /* 0x0000004004027824 */ /* 0x000fe200078e00ff */
[----:B0-----:R-:W-:Y:S02]  /*c700*/  LOP3.LUT R24, R24, 0x7f, RZ, 0xc0, !PT ;  /* 0x0000007f18187812 */ /* 0x001fe400078ec0ff */
[----:B------:R-:W-:-:S02]  /*c710*/  LOP3.LUT R0, R0, 0xf0, RZ, 0xc0, !PT ;  /* 0x000000f000007812 */ /* 0x000fc400078ec0ff */
[----:B------:R-:W-:Y:S02]  /*c720*/  LOP3.LUT R3, R2, 0x400, RZ, 0xc0, !PT ;  /* 0x0000040002037812 */ /* 0x000fe400078ec0ff */
[----:B------:R-:W-:Y:S01]  /*c730*/  LEA R213, R24, UR12, 0x4 ;  /* 0x0000000c18d57c11 */ /* 0x000fe2000f8e20ff */
[----:B------:R-:W-:Y:S01]  /*c740*/  BAR.SYNC.DEFER_BLOCKING 0x0 ;  /* 0x0000000000007b1d */ /* 0x000fe20000010000 */
[----:B------:R-:W-:Y:S01]  /*c750*/  IADD3 R3, R3, UR12, R0 ;  /* 0x0000000c03037c10 */ /* 0x000fe2000fffe000 */
[----:B------:R-:W-:Y:S02]  /*c760*/  IMAD.SHL.U32 R0, R4, 0x8, RZ ;  /* 0x0000000804007824 */ /* 0x000fe400078e00ff */
[----:B---3--:R-:W-:-:S03]  /*c770*/  IMAD.SHL.U32 R235, R235, 0x100, RZ ;  /* 0x00000100ebeb7824 */ /* 0x008fc600078e00ff */
[----:B------:R-:W-:Y:S02]  /*c780*/  LOP3.LUT R0, R0, 0x300, RZ, 0xc0, !PT ;  /* 0x0000030000007812 */ /* 0x000fe400078ec0ff */
[----:B------:R-:W-:-:S03]  /*c790*/  LOP3.LUT R235, R235, 0x100, RZ, 0xc0, !PT ;  /* 0x00000100ebeb7812 */ /* 0x000fc600078ec0ff */
[----:B------:R-:W-:Y:S01]  /*c7a0*/  IMAD.IADD R3, R0, 0x1, R3 ;  /* 0x0000000100037824 */ /* 0x000fe200078e0203 */
[C-C-:B-----5:R-:W-:Y:S02]  /*c7b0*/  LOP3.LUT R5, R7.reuse, 0x1, R235.reuse, 0xfe, !PT ;  /* 0x0000000107057812 */ /* 0x160fe400078efeeb */
[C-C-:B------:R-:W-:Y:S02]  /*c7c0*/  LOP3.LUT R2, R7.reuse, 0x3, R235.reuse, 0xfe, !PT ;  /* 0x0000000307027812 */ /* 0x140fe400078efeeb */
[C-C-:B------:R-:W-:Y:S02]  /*c7d0*/  LOP3.LUT R4, R7.reuse, 0x2, R235.reuse, 0xfe, !PT ;  /* 0x0000000207047812 */ /* 0x140fe400078efeeb */
[C---:B------:R-:W-:Y:S02]  /*c7e0*/  LOP3.LUT R0, R7.reuse, R235, RZ, 0xfc, !PT ;  /* 0x000000eb07007212 */ /* 0x040fe400078efcff */
[C-C-:B------:R-:W-:Y:S02]  /*c7f0*/  LOP3.LUT R231, R7.reuse, 0x64, R235.reuse, 0xfe, !PT ;  /* 0x0000006407e77812 */ /* 0x140fe400078efeeb */
[C-C-:B------:R-:W-:Y:S01]  /*c800*/  LOP3.LUT R226, R7.reuse, 0x69, R235.reuse, 0xfe, !PT ;  /* 0x0000006907e27812 */ /* 0x140fe200078efeeb */
[----:B------:R-:W-:Y:S01]  /*c810*/  STSM.16.M88.4 [R3], R36 ;  /* 0x0000002403007844 */ /* 0x000fe20000000200 */
[----:B------:R-:W-:-:S02]  /*c820*/  LOP3.LUT R225, R7, 0x6a, R235, 0xfe, !PT ;  /* 0x0000006a07e17812 */ /* 0x000fc400078efeeb */
[C-C-:B------:R-:W-:Y:S01]  /*c830*/  LOP3.LUT R221, R7.reuse, 0x6b, R235.reuse, 0xfe, !PT ;  /* 0x0000006b07dd7812 */ /* 0x140fe200078efeeb */
[----:B------:R-:W-:Y:S01]  /*c840*/  BAR.SYNC.DEFER_BLOCKING 0x0 ;  /* 0x0000000000007b1d */ /* 0x000fe20000010000 */
[C-C-:B------:R-:W-:Y:S02]  /*c850*/  LOP3.LUT R219, R7.reuse, 0x6c, R235.reuse, 0xfe, !PT ;  /* 0x0000006c07db7812 */ /* 0x140fe400078efeeb */
[C-C-:B------:R-:W-:Y:S02]  /*c860*/  LOP3.LUT R217, R7.reuse, 0x6d, R235.reuse, 0xfe, !PT ;  /* 0x0000006d07d97812 */ /* 0x140fe400078efeeb */
[C-C-:B------:R-:W-:Y:S02]  /*c870*/  LOP3.LUT R218, R7.reuse, 0x6e, R235.reuse, 0xfe, !PT ;  /* 0x0000006e07da7812 */ /* 0x140fe400078efeeb */
[C-C-:B------:R-:W-:Y:S02]  /*c880*/  LOP3.LUT R229, R7.reuse, 0x71, R235.reuse, 0xfe, !PT ;  /* 0x0000007107e57812 */ /* 0x140fe400078efeeb */
[----:B------:R-:W-:-:S02]  /*c890*/  LOP3.LUT R234, R7, 0x6f, R235, 0xfe, !PT ;  /* 0x0000006f07ea7812 */ /* 0x000fc400078efeeb */
[C-C-:B------:R-:W-:Y:S02]  /*c8a0*/  LOP3.LUT R232, R7.reuse, 0x70, R235.reuse, 0xfe, !PT ;  /* 0x0000007007e87812 */ /* 0x140fe400078efeeb */
[C-C-:B------:R-:W-:Y:S02]  /*c8b0*/  LOP3.LUT R230, R7.reuse, 0x72, R235.reuse, 0xfe, !PT ;  /* 0x0000007207e67812 */ /* 0x140fe400078efeeb */
[C-C-:B------:R-:W-:Y:S02]  /*c8c0*/  LOP3.LUT R223, R7.reuse, 0x75, R235.reuse, 0xfe, !PT ;  /* 0x0000007507df7812 */ /* 0x140fe400078efeeb */
[C-C-:B------:R-:W-:Y:S02]  /*c8d0*/  LOP3.LUT R228, R7.reuse, 0x73, R235.reuse, 0xfe, !PT ;  /* 0x0000007307e47812 */ /* 0x140fe400078efeeb */
[C-C-:B------:R-:W-:Y:S02]  /*c8e0*/  LOP3.LUT R227, R7.reuse, 0x74, R235.reuse, 0xfe, !PT ;  /* 0x0000007407e37812 */ /* 0x140fe400078efeeb */
[----:B------:R-:W-:-:S02]  /*c8f0*/  LOP3.LUT R224, R7, 0x76, R235, 0xfe, !PT ;  /* 0x0000007607e07812 */ /* 0x000fc400078efeeb */
[C-C-:B------:R-:W-:Y:S01]  /*c900*/  LOP3.LUT R215, R7.reuse, 0x79, R235.reuse, 0xfe, !PT ;  /* 0x0000007907d77812 */ /* 0x140fe200078efeeb */
[----:B------:R-:W0:Y:S01]  /*c910*/  LDS.128 R24, [R213] ;  /* 0x00000000d5187984 */ /* 0x000e220000000c00 */
[C-C-:B------:R-:W-:Y:S02]  /*c920*/  LOP3.LUT R222, R7.reuse, 0x77, R235.reuse, 0xfe, !PT ;  /* 0x0000007707de7812 */ /* 0x140fe400078efeeb */
[C-C-:B------:R-:W-:Y:S01]  /*c930*/  LOP3.LUT R220, R7.reuse, 0x78, R235.reuse, 0xfe, !PT ;  /* 0x0000007807dc7812 */ /* 0x140fe200078efeeb */
[----:B------:R-:W-:Y:S01]  /*c940*/  BAR.SYNC.DEFER_BLOCKING 0x0 ;  /* 0x0000000000007b1d */ /* 0x000fe20000010000 */
        /* <DEDUP_REMOVED lines=9> */
[C-C-:B------:R-:W-:Y:S02]  /*c9e0*/  LOP3.LUT R191, R7.reuse, 0x85, R235.reuse, 0xfe, !PT ;  /* 0x0000008507bf7812 */ /* 0x140fe400078efeeb */
[C-C-:B------:R-:W-:Y:S02]  /*c9f0*/  LOP3.LUT R198, R7.reuse, 0x83, R235.reuse, 0xfe, !PT ;  /* 0x0000008307c67812 */ /* 0x140fe400078efeeb */
[C-C-:B------:R-:W-:Y:S01]  /*ca00*/  LOP3.LUT R196, R7.reuse, 0x84, R235.reuse, 0xfe, !PT ;  /* 0x0000008407c47812 */ /* 0x140fe200078efeeb */
[----:B------:R-:W-:Y:S01]  /*ca10*/  STSM.16.M88.4 [R3], R40 ;  /* 0x0000002803007844 */ /* 0x000fe20000000200 */
[C-C-:B------:R-:W-:Y:S02]  /*ca20*/  LOP3.LUT R192, R7.reuse, 0x86, R235.reuse, 0xfe, !PT ;  /* 0x0000008607c07812 */ /* 0x140fe400078efeeb */
[C-C-:B------:R-:W-:Y:S01]  /*ca30*/  LOP3.LUT R183, R7.reuse, 0x89, R235.reuse, 0xfe, !PT ;  /* 0x0000008907b77812 */ /* 0x140fe200078efeeb */
[----:B------:R-:W-:Y:S01]  /*ca40*/  BAR.SYNC.DEFER_BLOCKING 0x0 ;  /* 0x0000000000007b1d */ /* 0x000fe20000010000 */
        /* <DEDUP_REMOVED lines=11> */
[C-C-:B------:R-:W-:Y:S01]  /*cb00*/  LOP3.LUT R169, R7.reuse, 0x93, R235.reuse, 0xfe, !PT ;  /* 0x0000009307a97812 */ /* 0x140fe200078efeeb */
[----:B------:R-:W1:Y:S01]  /*cb10*/  LDS.128 R28, [R213] ;  /* 0x00000000d51c7984 */ /* 0x000e620000000c00 */
        /* <DEDUP_REMOVED lines=15> */
[----:B------:R-:W-:Y:S01]  /*cc10*/  STSM.16.M88.4 [R3], R44 ;  /* 0x0000002c03007844 */ /* 0x000fe20000000200 */
[C-C-:B------:R-:W-:Y:S02]  /*cc20*/  LOP3.LUT R197, R7.reuse, 0xf7, R235.reuse, 0xfe, !PT ;  /* 0x000000f707c57812 */ /* 0x140fe400078efeeb */
[C-C-:B------:R-:W-:Y:S01]  /*cc30*/  LOP3.LUT R201, R7.reuse, 0xf8, R235.reuse, 0xfe, !PT ;  /* 0x000000f807c97812 */ /* 0x140fe200078efeeb */
[----:B------:R-:W-:Y:S01]  /*cc40*/  BAR.SYNC.DEFER_BLOCKING 0x0 ;  /* 0x0000000000007b1d */ /* 0x000fe20000010000 */
[C-C-:B------:R-:W-:Y:S02]  /*cc50*/  LOP3.LUT R203, R7.reuse, 0xfa, R235.reuse, 0xfe, !PT ;  /* 0x000000fa07cb7812 */ /* 0x140fe400078efeeb */
[C-C-:B------:R-:W-:Y:S02]  /*cc60*/  LOP3.LUT R205, R7.reuse, 0xfb, R235.reuse, 0xfe, !PT ;  /* 0x000000fb07cd7812 */ /* 0x140fe400078efeeb */
[----:B------:R-:W-:-:S02]  /*cc70*/  LOP3.LUT R209, R7, 0xfc, R235, 0xfe, !PT ;  /* 0x000000fc07d17812 */ /* 0x000fc400078efeeb */
[C-C-:B------:R-:W-:Y:S02]  /*cc80*/  LOP3.LUT R210, R7.reuse, 0xfd, R235.reuse, 0xfe, !PT ;  /* 0x000000fd07d27812 */ /* 0x140fe400078efeeb */
[----:B------:R-:W-:Y:S01]  /*cc90*/  LOP3.LUT R211, R7, 0xff, R235, 0xfe, !PT ;  /* 0x000000ff07d37812 */ /* 0x000fe200078efeeb */
[----:B------:R-:W3:Y:S01]  /*cca0*/  LDS.128 R32, [R213] ;  /* 0x00000000d5207984 */ /* 0x000ee20000000c00 */
[----:B------:R-:W-:Y:S06]  /*ccb0*/  BAR.SYNC.DEFER_BLOCKING 0x0 ;  /* 0x0000000000007b1d */ /* 0x000fec0000010000 */
[----:B------:R-:W-:Y:S02]  /*ccc0*/  STSM.16.M88.4 [R3], R48 ;  /* 0x0000003003007844 */ /* 0x000fe40000000200 */
[----:B------:R-:W-:Y:S06]  /*ccd0*/  BAR.SYNC.DEFER_BLOCKING 0x0 ;  /* 0x0000000000007b1d */ /* 0x000fec0000010000 */
[----:B------:R-:W4:Y:S02]  /*cce0*/  LDS.128 R36, [R213] ;  /* 0x00000000d5247984 */ /* 0x000f240000000c00 */
[----:B------:R-:W-:Y:S06]  /*ccf0*/  BAR.SYNC.DEFER_BLOCKING 0x0 ;  /* 0x0000000000007b1d */ /* 0x000fec0000010000 */
[----:B------:R-:W-:Y:S02]  /*cd00*/  STSM.16.M88.4 [R3], R20 ;  /* 0x0000001403007844 */ /* 0x000fe40000000200 */
[----:B------:R-:W-:Y:S01]  /*cd10*/  BAR.SYNC.DEFER_BLOCKING 0x0 ;  /* 0x0000000000007b1d */ /* 0x000fe20000010000 */
[----:B--2---:R-:W-:-:S05]  /*cd20*/  ISETP.GE.AND P0, PT, R6, UR4, PT ;  /* 0x0000000406007c0c */ /* 0x004fca000bf06270 */
[----:B------:R-:W-:Y:S01]  /*cd30*/  ULDC UR4, c[0x0][0x22c] ;  /* 0x00008b0000047ab9 */ /* 0x000fe20000000800 */
[----:B------:R-:W-:Y:S01]  /*cd40*/  ISETP.LT.AND P1, PT, R5, UR6, !P0 ;  /* 0x0000000605007c0c */ /* 0x000fe2000c721270 */
[----:B------:R-:W-:Y:S01]  /*cd50*/  ULDC UR6, c[0x0][0x22c] ;  /* 0x00008b0000067ab9 */ /* 0x000fe20000000800 */
[----:B------:R-:W-:Y:S01]  /*cd60*/  ISETP.LT.AND P4, PT, R4, UR4, !P0 ;  /* 0x0000000404007c0c */ /* 0x000fe2000c781270 */
[----:B------:R-:W-:Y:S01]  /*cd70*/  ULDC UR4, c[0x0][0x22c] ;  /* 0x00008b0000047ab9 */ /* 0x000fe20000000800 */
[----:B------:R-:W-:Y:S01]  /*cd80*/  ISETP.LT.AND P3, PT, R2, UR6, !P0 ;  /* 0x0000000602007c0c */ /* 0x000fe2000c761270 */
[----:B------:R-:W-:Y:S01]  /*cd90*/  ULDC UR6, c[0x0][0x248] ;  /* 0x0000920000067ab9 */ /* 0x000fe20000000800 */
[----:B------:R-:W-:Y:S01]  /*cda0*/  LOP3.LUT R2, R7, 0x4, R235, 0xfe, !PT ;  /* 0x0000000407027812 */ /* 0x000fe200078efeeb */
[----:B------:R-:W2:Y:S01]  /*cdb0*/  LDS.128 R40, [R213] ;  /* 0x00000000d5287984 */ /* 0x000ea20000000c00 */
[----:B------:R-:W-:Y:S02]  /*cdc0*/  BAR.SYNC.DEFER_BLOCKING 0x0 ;  /* 0x0000000000007b1d */ /* 0x000fe40000010000 */
[----:B------:R-:W-:Y:S01]  /*cdd0*/  ISETP.LT.AND P6, PT, R2, UR4, !P0 ;  /* 0x0000000402007c0c */ /* 0x000fe2000c7c1270 */
[C---:B------:R-:W-:Y:S01]  /*cde0*/  IMAD R5, R0.reuse, UR6, RZ ;  /* 0x0000000600057c24 */ /* 0x040fe2000f8e02ff */
[----:B------:R-:W-:-:S02]  /*cdf0*/  ISETP.LT.AND P2, PT, R0, UR5, !P0 ;  /* 0x0000000500007c0c */ /* 0x000fc4000c741270 */
[----:B------:R-:W-:Y:S01]  /*ce00*/  ULDC UR4, c[0x0][0x244] ;  /* 0x0000910000047ab9 */ /* 0x000fe20000000800 */
[----:B------:R-:W-:Y:S01]  /*ce10*/  ULDC UR6, c[0x0][0x22c] ;  /* 0x00008b0000067ab9 */ /* 0x000fe20000000800 */
[----:B------:R-:W-:Y:S01]  /*ce20*/  IMAD R2, R6, UR4, RZ ;  /* 0x0000000406027c24 */ /* 0x000fe2000f8e02ff */
[----:B------:R-:W-:Y:S01]  /*ce30*/  ULDC.64 UR4, c[0x0][0x220] ;  /* 0x0000880000047ab9 */ /* 0x000fe20000000a00 */
[----:B------:R-:W-:-:S03]  /*ce40*/  LOP3.LUT R6, R7, 0x5, R235, 0xfe, !PT ;  /* 0x0000000507067812 */ /* 0x000fc600078efeeb */
[----:B------:R-:W-:Y:S01]  /*ce50*/  LEA R0, P5, R2, UR4, 0x1 ;  /* 0x0000000402007c11 */ /* 0x000fe2000f8a08ff */
[----:B------:R-:W-:-:S03]  /*ce60*/  ULDC UR4, c[0x0][0x248] ;  /* 0x0000920000047ab9 */ /* 0x000fc60000000800 */
[----:B------:R-:W-:Y:S01]  /*ce70*/  LEA.HI.X.SX32 R2, R2, UR5, 0x1, P5 ;  /* 0x0000000502027c11 */ /* 0x000fe2000a8f0eff */
[----:B------:R-:W-:Y:S01]  /*ce80*/  ULDC UR5, c[0x0][0x22c] ;  /* 0x00008b0000057ab9 */ /* 0x000fe20000000800 */
[C---:B------:R-:W-:Y:S01]  /*ce90*/  LEA R4, P5, R5.reuse, R0, 0x1 ;  /* 0x0000000005047211 */ /* 0x040fe200078a08ff */
[----:B------:R-:W-:Y:S01]  /*cea0*/  STSM.16.M88.4 [R3], R16 ;  /* 0x0000001003007844 */ /* 0x000fe20000000200 */
[----:B------:R-:W-:Y:S06]  /*ceb0*/  BAR.SYNC.DEFER_BLOCKING 0x0 ;  /* 0x0000000000007b1d */ /* 0x000fec0000010000 */
[----:B------:R-:W2:Y:S02]  /*cec0*/  LDS.128 R44, [R213] ;  /* 0x00000000d52c7984 */ /* 0x000ea40000000c00 */
[----:B------:R-:W-:Y:S06]  /*ced0*/  BAR.SYNC.DEFER_BLOCKING 0x0 ;  /* 0x0000000000007b1d */ /* 0x000fec0000010000 */
[----:B------:R-:W-:Y:S02]  /*cee0*/  STSM.16.M88.4 [R3], R12 ;  /* 0x0000000c03007844 */ /* 0x000fe40000000200 */
        /* <DEDUP_REMOVED lines=67> */
[----:B------:R0:W-:Y:S02]  /*d320*/  STSM.16.M88.4 [R3], R116 ;  /* 0x0000007403007844 */ /* 0x0001e40000000200 */
[----:B------:R-:W-:Y:S01]  /*d330*/  BAR.SYNC.DEFER_BLOCKING 0x0 ;  /* 0x0000000000007b1d */ /* 0x000fe20000010000 */
[----:B0-----:R-:W-:-:S05]  /*d340*/  VIADD R117, R5, UR4 ;  /* 0x0000000405757c36 */ /* 0x001fca0008000000 */
[----:B------:R-:W-:Y:S01]  /*d350*/  ULDC UR4, c[0x0][0x248] ;  /* 0x0000920000047ab9 */ /* 0x000fe20000000800 */
[----:B------:R-:W-:Y:S02]  /*d360*/  LEA.HI.X.SX32 R5, R5, R2, 0x1, P5 ;  /* 0x0000000205057211 */ /* 0x000fe400028f0eff */
[----:B------:R-:W-:Y:S02]  /*d370*/  PRMT R119, R24, 0x7632, R119 ;  /* 0x0000763218777816 */ /* 0x000fe40000000077 */
[C---:B------:R-:W-:Y:S01]  /*d380*/  LEA R116, P5, R117.reuse, R0, 0x1 ;  /* 0x0000000075747211 */ /* 0x040fe200078a08ff */
[----:B------:R-:W0:Y:S01]  /*d390*/  LDS.128 R84, [R213] ;  /* 0x00000000d5547984 */ /* 0x000e220000000c00 */
[----:B------:R-:W-:Y:S06]  /*d3a0*/  BAR.SYNC.DEFER_BLOCKING 0x0 ;  /* 0x0000000000007b1d */ /* 0x000fec0000010000 */
[----:B------:R1:W-:Y:S02]  /*d3b0*/  STSM.16.M88.4 [R3], R120 ;  /* 0x0000007803007844 */ /* 0x0003e40000000200 */
[----:B------:R-:W-:Y:S01]  /*d3c0*/  BAR.SYNC.DEFER_BLOCKING 0x0 ;  /* 0x0000000000007b1d */ /* 0x000fe20000010000 */
[C---:B-1----:R-:W-:Y:S01]  /*d3d0*/  VIADD R121, R117.reuse, UR4 ;  /* 0x0000000475797c36 */ /* 0x042fe20008000000 */
[----:B------:R-:W-:-:S04]  /*d3e0*/  LEA.HI.X.SX32 R117, R117, R2, 0x1, P5 ;  /* 0x0000000275757211 */ /* 0x000fc800028f0eff */
[----:B------:R-:W-:Y:S01]  /*d3f0*/  ULDC UR4, c[0x0][0x248] ;  /* 0x0000920000047ab9 */ /* 0x000fe20000000800 */
[--C-:B------:R-:W-:Y:S02]  /*d400*/  LOP3.LUT R123, R7, 0xbd, R235.reuse, 0xfe, !PT ;  /* 0x000000bd077b7812 */ /* 0x100fe400078efeeb */
[----:B------:R-:W-:Y:S02]  /*d410*/  LEA R118, P5, R121, R0, 0x1 ;  /* 0x0000000079767211 */ /* 0x000fe400078a08ff */
[C-C-:B------:R-:W-:Y:S02]  /*d420*/  LOP3.LUT R122, R7.reuse, 0xc0, R235.reuse, 0xfe, !PT ;  /* 0x000000c0077a7812 */ /* 0x140fe400078efeeb */
[C-C-:B------:R-:W-:Y:S01]  /*d430*/  LOP3.LUT R120, R7.reuse, 0xc2, R235.reuse, 0xfe, !PT ;  /* 0x000000c207787812 */ /* 0x140fe200078efeeb */
[----:B------:R-:W1:Y:S01]  /*d440*/  LDS.128 R88, [R213] ;  /* 0x00000000d5587984 */ /* 0x000e620000000c00 */
[----:B------:R-:W-:Y:S06]  /*d450*/  BAR.SYNC.DEFER_BLOCKING 0x0 ;  /* 0x0000000000007b1d */ /* 0x000fec0000010000 */
[----:B------:R3:W-:Y:S02]  /*d460*/  STSM.16.M88.4 [R3], R124 ;  /* 0x0000007c03007844 */ /* 0x0007e40000000200 */
[----:B------:R-:W-:Y:S01]  /*d470*/  BAR.SYNC.DEFER_BLOCKING 0x0 ;  /* 0x0000000000007b1d */ /* 0x000fe20000010000 */
[----:B---3--:R-:W-:-:S02]  /*d480*/  LOP3.LUT R127, R7, 0xb9, R235, 0xfe, !PT ;  /* 0x000000b9077f7812 */ /* 0x008fc400078efeeb */
[C-C-:B------:R-:W-:Y:S02]  /*d490*/  LOP3.LUT R125, R7.reuse, 0xbb, R235.reuse, 0xfe, !PT ;  /* 0x000000bb077d7812 */ /* 0x140fe400078efeeb */
[C-C-:B------:R-:W-:Y:S02]  /*d4a0*/  LOP3.LUT R126, R7.reuse, 0xbc, R235.reuse, 0xfe, !PT ;  /* 0x000000bc077e7812 */ /* 0x140fe400078efeeb */
[C-C-:B------:R-:W-:Y:S01]  /*d4b0*/  LOP3.LUT R124, R7.reuse, 0xbe, R235.reuse, 0xfe, !PT ;  /* 0x000000be077c7812 */ /* 0x140fe200078efeeb */
[----:B------:R-:W3:Y:S01]  /*d4c0*/  LDS.128 R92, [R213] ;  /* 0x00000000d55c7984 */ /* 0x000ee20000000c00 */
[----:B------:R-:W-:Y:S06]  /*d4d0*/  BAR.SYNC.DEFER_BLOCKING 0x0 ;  /* 0x0000000000007b1d */ /* 0x000fec0000010000 */
[----:B------:R4:W-:Y:S02]  /*d4e0*/  STSM.16.M88.4 [R3], R128 ;  /* 0x0000008003007844 */ /* 0x0009e40000000200 */
[----:B------:R-:W-:Y:S01]  /*d4f0*/  BAR.SYNC.DEFER_BLOCKING 0x0 ;  /* 0x0000000000007b1d */ /* 0x000fe20000010000 */
[----:B----4-:R-:W-:-:S02]  /*d500*/  LOP3.LUT R131, R7, 0xb5, R235, 0xfe, !PT ;  /* 0x000000b507837812 */ /* 0x010fc400078efeeb */
[C-C-:B------:R-:W-:Y:S02]  /*d510*/  LOP3.LUT R129, R7.reuse, 0xb7, R235.reuse, 0xfe, !PT ;  /* 0x000000b707817812 */ /* 0x140fe400078efeeb */
[C-C-:B------:R-:W-:Y:S02]  /*d520*/  LOP3.LUT R130, R7.reuse, 0xb8, R235.reuse, 0xfe, !PT ;  /* 0x000000b807827812 */ /* 0x140fe400078efeeb */
[C-C-:B------:R-:W-:Y:S01]  /*d530*/  LOP3.LUT R128, R7.reuse, 0xba, R235.reuse, 0xfe, !PT ;  /* 0x000000ba07807812 */ /* 0x140fe200078efeeb */
[----:B------:R-:W4:Y:S01]  /*d540*/  LDS.128 R96, [R213] ;  /* 0x00000000d5607984 */ /* 0x000f220000000c00 */
[----:B------:R-:W-:Y:S06]  /*d550*/  BAR.SYNC.DEFER_BLOCKING 0x0 ;  /* 0x0000000000007b1d */ /* 0x000fec0000010000 */
[----:B------:R2:W-:Y:S02]  /*d560*/  STSM.16.M88.4 [R3], R132 ;  /* 0x0000008403007844 */ /* 0x0005e40000000200 */
[----:B------:R-:W-:Y:S01]  /*d570*/  BAR.SYNC.DEFER_BLOCKING 0x0 ;  /* 0x0000000000007b1d */ /* 0x000fe20000010000 */
[----:B--2---:R-:W-:-:S02]  /*d580*/  LOP3.LUT R135, R7, 0xb1, R235, 0xfe, !PT ;  /* 0x000000b107877812 */ /* 0x004fc400078efeeb */
[C-C-:B------:R-:W-:Y:S02]  /*d590*/  LOP3.LUT R133, R7.reuse, 0xb3, R235.reuse, 0xfe, !PT ;  /* 0x000000b307857812 */ /* 0x140fe400078efeeb */
[C-C-:B------:R-:W-:Y:S02]  /*d5a0*/  LOP3.LUT R134, R7.reuse, 0xb4, R235.reuse, 0xfe, !PT ;  /* 0x000000b407867812 */ /* 0x140fe400078efeeb */
[C-C-:B------:R-:W-:Y:S01]  /*d5b0*/  LOP3.LUT R132, R7.reuse, 0xb6, R235.reuse, 0xfe, !PT ;  /* 0x000000b607847812 */ /* 0x140fe200078efeeb */
[----:B------:R-:W2:Y:S01]  /*d5c0*/  LDS.128 R100, [R213] ;  /* 0x00000000d5647984 */ /* 0x000ea20000000c00 */
[----:B------:R-:W-:Y:S06]  /*d5d0*/  BAR.SYNC.DEFER_BLOCKING 0x0 ;  /* 0x0000000000007b1d */ /* 0x000fec0000010000 */
[----:B------:R0:W-:Y:S02]  /*d5e0*/  STSM.16.M88.4 [R3], R136 ;  /* 0x0000008803007844 */ /* 0x0001e40000000200 */
[----:B------:R-:W-:Y:S01]  /*d5f0*/  BAR.SYNC.DEFER_BLOCKING 0x0 ;  /* 0x0000000000007b1d */ /* 0x000fe20000010000 */
[----:B0-----:R-:W-:-:S02]  /*d600*/  LOP3.LUT R139, R7, 0xad, R235, 0xfe, !PT ;  /* 0x000000ad078b7812 */ /* 0x001fc400078efeeb */
[C-C-:B------:R-:W-:Y:S02]  /*d610*/  LOP3.LUT R137, R7.reuse, 0xaf, R235.reuse, 0xfe, !PT ;  /* 0x000000af07897812 */ /* 0x140fe400078efeeb */
[C-C-:B------:R-:W-:Y:S02]  /*d620*/  LOP3.LUT R138, R7.reuse, 0xb0, R235.reuse, 0xfe, !PT ;  /* 0x000000b0078a7812 */ /* 0x140fe400078efeeb */
[C-C-:B------:R-:W-:Y:S01]  /*d630*/  LOP3.LUT R136, R7.reuse, 0xb2, R235.reuse, 0xfe, !PT ;  /* 0x000000b207887812 */ /* 0x140fe200078efeeb */
[----:B------:R-:W0:Y:S01]  /*d640*/  LDS.128 R104, [R213] ;  /* 0x00000000d5687984 */ /* 0x000e220000000c00 */
[----:B------:R-:W-:Y:S06]  /*d650*/  BAR.SYNC.DEFER_BLOCKING 0x0 ;  /* 0x0000000000007b1d */ /* 0x000fec0000010000 */
[----:B------:R1:W-:Y:S02]  /*d660*/  STSM.16.M88.4 [R3], R140 ;  /* 0x0000008c03007844 */ /* 0x0003e40000000200 */
[----:B------:R-:W-:Y:S01]  /*d670*/  BAR.SYNC.DEFER_BLOCKING 0x0 ;  /* 0x0000000000007b1d */ /* 0x000fe20000010000 */
[----:B-1----:R-:W-:-:S02]  /*d680*/  LOP3.LUT R143, R7, 0xa9, R235, 0xfe, !PT ;  /* 0x000000a9078f7812 */ /* 0x002fc400078efeeb */
[C-C-:B------:R-:W-:Y:S02]  /*d690*/  LOP3.LUT R141, R7.reuse, 0xab, R235.reuse, 0xfe, !PT ;  /* 0x000000ab078d7812 */ /* 0x140fe400078efeeb */
        /* <DEDUP_REMOVED lines=17> */
[C-C-:B------:R-:W-:Y:S02]  /*d7b0*/  LOP3.LUT R150, R7.reuse, 0xa4, R235.reuse, 0xfe, !PT ;  /* 0x000000a407967812 */ /* 0x140fe400078efeeb */
[--C-:B------:R-:W-:Y:S01]  /*d7c0*/  LOP3.LUT R148, R7, 0xa6, R235.reuse, 0xfe, !PT ;  /* 0x000000a607947812 */ /* 0x100fe200078efeeb */
[----:B------:R-:W-:Y:S01]  /*d7d0*/  @P2 STG.E.U16 desc[UR14][R4.64], R24 ;  /* 0x0000001804002986 */ /* 0x000fe2000c10150e */
[----:B------:R-:W-:Y:S01]  /*d7e0*/  ISETP.LT.AND P2, PT, R6, UR5, !P0 ;  /* 0x0000000506007c0c */ /* 0x000fe2000c741270 */
[----:B------:R-:W-:Y:S01]  /*d7f0*/  ULDC UR5, c[0x0][0x22c] ;  /* 0x00008b0000057ab9 */ /* 0x000fe20000000800 */
[----:B------:R-:W-:Y:S01]  /*d800*/  PRMT R6, R25, 0x7632, R6 ;  /* 0x0000763219067816 */ /* 0x000fe20000000006 */
[----:B------:R4:W-:Y:S01]  /*d810*/  @P1 STG.E.U16 desc[UR14][R116.64], R119 ;  /* 0x0000007774001986 */ /* 0x0009e2000c10150e */
[----:B------:R-:W-:Y:S01]  /*d820*/  ISETP.LT.AND P1, PT, R3, UR5, !P0 ;  /* 0x0000000503007c0c */ /* 0x000fe2000c721270 */
[----:B------:R-:W-:Y:S01]  /*d830*/  ULDC UR5, c[0x0][0x22c] ;  /* 0x00008b0000057ab9 */ /* 0x000fe20000000800 */
[----:B------:R-:W-:-:S02]  /*d840*/  LOP3.LUT R3, R7, 0x7, R235, 0xfe, !PT ;  /* 0x0000000707037812 */ /* 0x000fc400078efeeb */
[C---:B----4-:R-:W-:Y:S01]  /*d850*/  LEA.HI.X.SX32 R119, R121.reuse, R2, 0x1, P5 ;  /* 0x0000000279777211 */ /* 0x050fe200028f0eff */
[----:B------:R-:W-:Y:S01]  /*d860*/  VIADD R121, R121, UR4 ;  /* 0x0000000479797c36 */ /* 0x000fe20008000000 */
[----:B------:R-:W-:-:S03]  /*d870*/  ULDC UR4, c[0x0][0x248] ;  /* 0x0000920000047ab9 */ /* 0x000fc60000000800 */
[C---:B------:R-:W-:Y:S01]  /*d880*/  VIADD R117, R121.reuse, UR4 ;  /* 0x0000000479757c36 */ /* 0x040fe20008000000 */
[----:B------:R-:W-:Y:S01]  /*d890*/  LEA R4, P5, R121, R0, 0x1 ;  /* 0x0000000079047211 */ /* 0x000fe200078a08ff */
[----:B------:R4:W-:Y:S01]  /*d8a0*/  @P4 STG.E.U16 desc[UR14][R118.64], R25 ;  /* 0x0000001976004986 */ /* 0x0009e2000c10150e */
[----:B------:R-:W-:Y:S01]  /*d8b0*/  ISETP.LT.AND P4, PT, R3, UR5, !P0 ;  /* 0x0000000503007c0c */ /* 0x000fe2000c781270 */
[----:B------:R-:W-:Y:S01]  /*d8c0*/  ULDC UR4, c[0x0][0x22c] ;  /* 0x00008b0000047ab9 */ /* 0x000fe20000000800 */
[----:B------:R-:W-:Y:S01]  /*d8d0*/  LEA.HI.X.SX32 R5, R121, R2, 0x1, P5 ;  /* 0x0000000279057211 */ /* 0x000fe200028f0eff */
[----:B------:R-:W-:Y:S01]  /*d8e0*/  ULDC UR5, c[0x0][0x22c] ;  /* 0x00008b0000057ab9 */ /* 0x000fe20000000800 */
[--C-:B------:R-:W-:Y:S02]  /*d8f0*/  LOP3.LUT R3, R7, 0x8, R235.reuse, 0xfe, !PT ;  /* 0x0000000807037812 */ /* 0x100fe400078efeeb */
[----:B------:R-:W-:Y:S01]  /*d900*/  LEA R24, P5, R117, R0, 0x1 ;  /* 0x0000000075187211 */ /* 0x000fe200078a08ff */
[----:B------:R2:W-:Y:S01]  /*d910*/  @P3 STG.E.U16 desc[UR14][R4.64], R6 ;  /* 0x0000000604003986 */ /* 0x0005e2000c10150e */
[----:B------:R-:W-:Y:S01]  /*d920*/  ISETP.LT.AND P3, PT, R3, UR4, !P0 ;  /* 0x0000000403007c0c */ /* 0x000fe2000c761270 */
[----:B------:R-:W-:Y:S01]  /*d930*/  ULDC UR4, c[0x0][0x248] ;  /* 0x0000920000047ab9 */ /* 0x000fe20000000800 */
[----:B------:R-:W-:-:S02]  /*d940*/  LOP3.LUT R3, R7, 0x9, R235, 0xfe, !PT ;  /* 0x0000000907037812 */ /* 0x000fc400078efeeb */
[C---:B----4-:R-:W-:Y:S01]  /*d950*/  LEA.HI.X.SX32 R25, R117.reuse, R2, 0x1, P5 ;  /* 0x0000000275197211 */ /* 0x050fe200028f0eff */
[----:B------:R-:W-:Y:S01]  /*d960*/  VIADD R117, R117, UR4 ;  /* 0x0000000475757c36 */ /* 0x000fe20008000000 */
[----:B------:R-:W-:Y:S01]  /*d970*/  ULDC UR4, c[0x0][0x248] ;  /* 0x0000920000047ab9 */ /* 0x000fe20000000800 */
[----:B------:R-:W-:Y:S01]  /*d980*/  ISETP.LT.AND P5, PT, R3, UR5, !P0 ;  /* 0x0000000503007c0c */ /* 0x000fe2000c7a1270 */
[----:B------:R-:W-:Y:S01]  /*d990*/  ULDC UR5, c[0x0][0x248] ;  /* 0x0000920000057ab9 */ /* 0x000fe20000000800 */
[----:B------:R4:W-:Y:S01]  /*d9a0*/  @P6 STG.E.U16 desc[UR14][R24.64], R26 ;  /* 0x0000001a18006986 */ /* 0x0009e2000c10150e */
[C---:B------:R-:W-:Y:S01]  /*d9b0*/  LEA R116, P6, R117.reuse, R0, 0x1 ;  /* 0x0000000075747211 */ /* 0x040fe200078c08ff */
[----:B--2---:R-:W-:Y:S01]  /*d9c0*/  VIADD R5, R117, UR4 ;  /* 0x0000000475057c36 */ /* 0x004fe20008000000 */
[----:B------:R-:W-:Y:S01]  /*d9d0*/  LOP3.LUT R3, R7, 0xa, R235, 0xfe, !PT ;  /* 0x0000000a07037812 */ /* 0x000fe200078efeeb */
[----:B------:R-:W-:Y:S01]  /*d9e0*/  ULDC UR4, c[0x0][0x22c] ;  /* 0x00008b0000047ab9 */ /* 0x000fe20000000800 */
[----:B------:R-:W-:Y:S01]  /*d9f0*/  LEA.HI.X.SX32 R117, R117, R2, 0x1, P6 ;  /* 0x0000000275757211 */ /* 0x000fe200030f0eff */
[C---:B------:R-:W-:Y:S01]  /*da00*/  VIADD R119, R5.reuse, UR5 ;  /* 0x0000000505777c36 */ /* 0x040fe20008000000 */
[----:B------:R-:W-:Y:S01]  /*da10*/  LEA R4, P6, R5, R0, 0x1 ;  /* 0x0000000005047211 */ /* 0x000fe200078c08ff */
[----:B------:R-:W-:Y:S01]  /*da20*/  ULDC UR5, c[0x0][0x22c] ;  /* 0x00008b0000057ab9 */ /* 0x000fe20000000800 */
[----:B------:R-:W-:-:S02]  /*da30*/  PRMT R6, R27, 0x7632, R6 ;  /* 0x000076321b067816 */ /* 0x000fc40000000006 */
[----:B------:R-:W-:Y:S02]  /*da40*/  LEA.HI.X.SX32 R5, R5, R2, 0x1, P6 ;  /* 0x0000000205057211 */ /* 0x000fe400030f0eff */
[----:B----4-:R-:W-:Y:S02]  /*da50*/  PRMT R25, R26, 0x7632, R25 ;  /* 0x000076321a197816 */ /* 0x010fe40000000019 */
[----:B------:R-:W-:Y:S02]  /*da60*/  LEA R24, P6, R119, R0, 0x1 ;  /* 0x0000000077187211 */ /* 0x000fe400078c08ff */
[--C-:B------:R-:W-:Y:S01]  /*da70*/  LOP3.LUT R121, R7, 0xbf, R235.reuse, 0xfe, !PT ;  /* 0x000000bf07797812 */ /* 0x100fe200078efeeb */
[----:B------:R2:W-:Y:S01]  /*da80*/  @P2 STG.E.U16 desc[UR14][R116.64], R25 ;  /* 0x0000001974002986 */ /* 0x0005e2000c10150e */
[----:B------:R-:W-:Y:S01]  /*da90*/  ISETP.LT.AND P2, PT, R3, UR4, !P0 ;  /* 0x0000000403007c0c */ /* 0x000fe2000c741270 */
[----:B------:R-:W-:Y:S01]  /*daa0*/  ULDC UR4, c[0x0][0x22c] ;  /* 0x00008b0000047ab9 */ /* 0x000fe20000000800 */
[C-C-:B------:R-:W-:Y:S01]  /*dab0*/  LOP3.LUT R3, R7.reuse, 0xb, R235.reuse, 0xfe, !PT ;  /* 0x0000000b07037812 */ /* 0x140fe200078efeeb */
[----:B------:R4:W-:Y:S01]  /*dac0*/  @P1 STG.E.U16 desc[UR14][R4.64], R27 ;  /* 0x0000001b04001986 */ /* 0x0009e2000c10150e */
[----:B------:R-:W-:-:S02]  /*dad0*/  LOP3.LUT R118, R7, 0xc4, R235, 0xfe, !PT ;  /* 0x000000c407767812 */ /* 0x000fc400078efeeb */
[----:B------:R-:W-:Y:S01]  /*dae0*/  ISETP.LT.AND P1, PT, R3, UR4, !P0 ;  /* 0x0000000403007c0c */ /* 0x000fe2000c721270 */
[----:B------:R-:W-:Y:S01]  /*daf0*/  ULDC UR4, c[0x0][0x248] ;  /* 0x0000920000047ab9 */ /* 0x000fe20000000800 */
[----:B------:R-:W-:Y:S02]  /*db00*/  LOP3.LUT R3, R7, 0xc, R235, 0xfe, !PT ;  /* 0x0000000c07037812 */ /* 0x000fe400078efeeb */
[C---:B--2---:R-:W-:Y:S01]  /*db10*/  LEA.HI.X.SX32 R25, R119.reuse, R2, 0x1, P6 ;  /* 0x0000000277197211 */ /* 0x044fe200030f0eff */
[----:B------:R-:W-:Y:S01]  /*db20*/  VIADD R119, R119, UR4 ;  /* 0x0000000477777c36 */ /* 0x000fe20008000000 */
[----:B------:R-:W-:-:S03]  /*db30*/  ULDC UR4, c[0x0][0x248] ;  /* 0x0000920000047ab9 */ /* 0x000fc60000000800 */
[----:B------:R2:W-:Y:S01]  /*db40*/  @P4 STG.E.U16 desc[UR14][R24.64], R6 ;  /* 0x0000000618004986 */ /* 0x0005e2000c10150e */
[----:B------:R-:W-:Y:S02]  /*db50*/  LEA R116, P6, R119, R0, 0x1 ;  /* 0x0000000077747211 */ /* 0x000fe400078c08ff */
[----:B------:R-:W-:Y:S01]  /*db60*/  ISETP.LT.AND P4, PT, R3, UR5, !P0 ;  /* 0x0000000503007c0c */ /* 0x000fe2000c781270 */
[C---:B------:R-:W-:Y:S01]  /*db70*/  VIADD R3, R119.reuse, UR4 ;  /* 0x0000000477037c36 */ /* 0x040fe20008000000 */
[----:B------:R-:W-:Y:S01]  /*db80*/  ULDC UR4, c[0x0][0x248] ;  /* 0x0000920000047ab9 */ /* 0x000fe20000000800 */
[----:B------:R-:W-:Y:S01]  /*db90*/  LEA.HI.X.SX32 R117, R119, R2, 0x1, P6 ;  /* 0x0000000277757211 */ /* 0x000fe200030f0eff */
[----:B------:R-:W-:Y:S01]  /*dba0*/  ULDC UR5, c[0x0][0x22c] ;  /* 0x00008b0000057ab9 */ /* 0x000fe20000000800 */
[C---:B----4-:R-:W-:Y:S01]  /*dbb0*/  VIADD R27, R3.reuse, UR4 ;  /* 0x00000004031b7c36 */ /* 0x050fe20008000000 */
[----:B------:R-:W-:Y:S01]  /*dbc0*/  LEA R4, P6, R3, R0, 0x1 ;  /* 0x0000000003047211 */ /* 0x000fe200078c08ff */
[----:B------:R-:W-:Y:S01]  /*dbd0*/  ULDC UR4, c[0x0][0x248] ;  /* 0x0000920000047ab9 */ /* 0x000fe20000000800 */
[----:B------:R4:W-:Y:S01]  /*dbe0*/  @P3 STG.E.U16 desc[UR14][R116.64], R28 ;  /* 0x0000001c74003986 */ /* 0x0009e2000c10150e */
[----:B--2---:R-:W-:-:S02]  /*dbf0*/  LOP3.LUT R24, R7, 0xd, R235, 0xfe, !PT ;  /* 0x0000000d07187812 */ /* 0x004fc400078efeeb */
[----:B------:R-:W-:Y:S02]  /*dc00*/  LEA.HI.X.SX32 R5, R3, R2, 0x1, P6 ;  /* 0x0000000203057211 */ /* 0x000fe400030f0eff */
[----:B------:R-:W-:Y:S01]  /*dc10*/  ISETP.LT.AND P3, PT, R24, UR5, !P0 ;  /* 0x0000000518007c0c */ /* 0x000fe2000c761270 */
[----:B------:R-:W-:Y:S01]  /*dc20*/  ULDC UR5, c[0x0][0x22c] ;  /* 0x00008b0000057ab9 */ /* 0x000fe20000000800 */
[C---:B------:R-:W-:Y:S02]  /*dc30*/  LEA R24, P6, R27.reuse, R0, 0x1 ;  /* 0x000000001b187211 */ /* 0x040fe400078c08ff */
[----:B------:R-:W-:Y:S02]  /*dc40*/  PRMT R6, R28, 0x7632, R6 ;  /* 0x000076321c067816 */ /* 0x000fe40000000006 */
[C---:B------:R-:W-:Y:S01]  /*dc50*/  LEA.HI.X.SX32 R25, R27.reuse, R2, 0x1, P6 ;  /* 0x000000021b197211 */ /* 0x040fe200030f0eff */
[----:B------:R-:W-:Y:S01]  /*dc60*/  VIADD R27, R27, UR4 ;  /* 0x000000041b1b7c36 */ /* 0x000fe20008000000 */
[C-C-:B------:R-:W-:Y:S01]  /*dc70*/  LOP3.LUT R3, R7.reuse, 0xe, R235.reuse, 0xfe, !PT ;  /* 0x0000000e07037812 */ /* 0x140fe200078efeeb */
[----:B------:R2:W-:Y:S01]  /*dc80*/  @P5 STG.E.U16 desc[UR14][R4.64], R6 ;  /* 0x0000000604005986 */ /* 0x0005e2000c10150e */
[----:B------:R-:W-:Y:S01]  /*dc90*/  ULDC UR4, c[0x0][0x248] ;  /* 0x0000920000047ab9 */ /* 0x000fe20000000800 */
[--C-:B------:R-:W-:Y:S01]  /*dca0*/  LOP3.LUT R119, R7, 0xc1, R235.reuse, 0xfe, !PT ;  /* 0x000000c107777812 */ /* 0x100fe200078efeeb */
[----:B----4-:R-:W-:Y:S01]  /*dcb0*/  VIADD R117, R27, UR4 ;  /* 0x000000041b757c36 */ /* 0x010fe20008000000 */
[----:B------:R-:W-:Y:S01]  /*dcc0*/  @P2 STG.E.U16 desc[UR14][R24.64], R29 ;  /* 0x0000001d18002986 */ /* 0x000fe2000c10150e */
[----:B------:R-:W-:Y:S01]  /*dcd0*/  ISETP.LT.AND P5, PT, R3, UR5, !P0 ;  /* 0x0000000503007c0c */ /* 0x000fe2000c7a1270 */
[----:B------:R-:W-:Y:S01]  /*dce0*/  ULDC UR5, c[0x0][0x22c] ;  /* 0x00008b0000057ab9 */ /* 0x000fe20000000800 */
[----:B------:R-:W-:Y:S01]  /*dcf0*/  LEA R26, P2, R27, R0, 0x1 ;  /* 0x000000001b1a7211 */ /* 0x000fe200078408ff */
[----:B------:R-:W-:Y:S01]  /*dd00*/  ULDC UR4, c[0x0][0x22c] ;  /* 0x00008b0000047ab9 */ /* 0x000fe20000000800 */
[----:B------:R-:W-:-:S02]  /*dd10*/  LOP3.LUT R3, R7, 0xf, R235, 0xfe, !PT ;  /* 0x0000000f07037812 */ /* 0x000fc400078efeeb */
[----:B------:R-:W-:Y:S02]  /*dd20*/  LEA.HI.X.SX32 R27, R27, R2, 0x1, P2 ;  /* 0x000000021b1b7211 */ /* 0x000fe400010f0eff */
[----:B--2---:R-:W-:Y:S02]  /*dd30*/  PRMT R5, R29, 0x7632, R5 ;  /* 0x000076321d057816 */ /* 0x004fe40000000005 */
[----:B------:R-:W-:Y:S01]  /*dd40*/  ISETP.LT.AND P2, PT, R3, UR5, !P0 ;  /* 0x0000000503007c0c */ /* 0x000fe2000c741270 */
[----:B------:R-:W-:Y:S01]  /*dd50*/  ULDC UR5, c[0x0][0x22c] ;  /* 0x00008b0000057ab9 */ /* 0x000fe20000000800 */
[--C-:B------:R-:W-:Y:S01]  /*dd60*/  LOP3.LUT R3, R7, 0x10, R235.reuse, 0xfe, !PT ;  /* 0x0000001007037812 */ /* 0x100fe200078efeeb */
[----:B------:R2:W-:Y:S01]  /*dd70*/  @P1 STG.E.U16 desc[UR14][R26.64], R5 ;  /* 0x000000051a001986 */ /* 0x0005e2000c10150e */
[----:B------:R-:W-:Y:S02]  /*dd80*/  LEA R4, P6, R117, R0, 0x1 ;  /* 0x0000000075047211 */ /* 0x000fe400078c08ff */
[----:B------:R-:W-:Y:S01]  /*dd90*/  ISETP.LT.AND P1, PT, R3, UR4, !P0 ;  /* 0x0000000403007c0c */ /* 0x000fe2000c721270 */
[----:B------:R-:W-:Y:S01]  /*dda0*/  ULDC UR4, c[0x0][0x248] ;  /* 0x0000920000047ab9 */ /* 0x000fe20000000800 */
[----:B------:R-:W-:-:S02]  /*ddb0*/  LOP3.LUT R3, R7, 0x11, R235, 0xfe, !PT ;  /* 0x0000001107037812 */ /* 0x000fc400078efeeb */
[----:B------:R-:W-:Y:S02]  /*ddc0*/  PRMT R6, R31, 0x7632, R6 ;  /* 0x000076321f067816 */ /* 0x000fe40000000006 */
[----:B------:R-:W-:Y:S02]  /*ddd0*/  LOP3.LUT R116, R7, 0xc6, R235, 0xfe, !PT ;  /* 0x000000c607747812 */ /* 0x000fe400078efeeb */
[C---:B--2---:R-:W-:Y:S01]  /*dde0*/  LEA.HI.X.SX32 R5, R117.reuse, R2, 0x1, P6 ;  /* 0x0000000275057211 */ /* 0x044fe200030f0eff */
[----:B------:R-:W-:Y:S01]  /*ddf0*/  VIADD R117, R117, UR4 ;  /* 0x0000000475757c36 */ /* 0x000fe20008000000 */
[----:B------:R-:W-:-:S03]  /*de00*/  ULDC UR4, c[0x0][0x22c] ;  /* 0x00008b0000047ab9 */ /* 0x000fc60000000800 */
[----:B------:R2:W-:Y:S01]  /*de10*/  @P4 STG.E.U16 desc[UR14][R4.64], R30 ;  /* 0x0000001e04004986 */ /* 0x0005e2000c10150e */
[----:B------:R-:W-:Y:S02]  /*de20*/  LEA R24, P6, R117, R0, 0x1 ;  /* 0x0000000075187211 */ /* 0x000fe400078c08ff */
[----:B------:R-:W-:Y:S01]  /*de30*/  ISETP.LT.AND P4, PT, R3, UR4, !P0 ;  /* 0x0000000403007c0c */ /* 0x000fe2000c781270 */
[----:B------:R-:W-:Y:S01]  /*de40*/  ULDC UR4, c[0x0][0x248] ;  /* 0x0000920000047ab9 */ /* 0x000fe20000000800 */
[C---:B------:R-:W-:Y:S01]  /*de50*/  LEA.HI.X.SX32 R25, R117.reuse, R2, 0x1, P6 ;  /* 0x0000000275197211 */ /* 0x040fe200030f0eff */
[----:B------:R-:W-:Y:S01]  /*de60*/  VIADD R117, R117, UR4 ;  /* 0x0000000475757c36 */ /* 0x000fe20008000000 */
[----:B------:R-:W-:Y:S01]  /*de70*/  LOP3.LUT R3, R7, 0x12, R235, 0xfe, !PT ;  /* 0x0000001207037812 */ /* 0x000fe200078efeeb */
[----:B------:R-:W-:Y:S02]  /*de80*/  ULDC UR4, c[0x0][0x248] ;  /* 0x0000920000047ab9 */ /* 0x000fe40000000800 */
[----:B------:R-:W-:Y:S01]  /*de90*/  VIADD R27, R117, UR4 ;  /* 0x00000004751b7c36 */ /* 0x000fe20008000000 */
[----:B------:R-:W-:Y:S01]  /*dea0*/  ISETP.LT.AND P6, PT, R3, UR5, !P0 ;  /* 0x0000000503007c0c */ /* 0x000fe2000c7c1270 */
[----:B------:R-:W-:Y:S01]  /*deb0*/  ULDC UR5, c[0x0][0x248] ;  /* 0x0000920000057ab9 */ /* 0x000fe20000000800 */
[----:B--2---:R-:W-:Y:S01]  /*dec0*/  PRMT R5, R30, 0x7632, R5 ;  /* 0x000076321e057816 */ /* 0x004fe20000000005 */
[----:B------:R-:W-:Y:S01]  /*ded0*/  VIADD R29, R27, UR5 ;  /* 0x000000051b1d7c36 */ /* 0x000fe20008000000 */
[----:B------:R-:W-:Y:S01]  /*dee0*/  LOP3.LUT R3, R7, 0x13, R235, 0xfe, !PT ;  /* 0x0000001307037812 */ /* 0x000fe200078efeeb */
[----:B------:R-:W-:Y:S01]  /*def0*/  ULDC UR4, c[0x0][0x22c] ;  /* 0x00008b0000047ab9 */ /* 0x000fe20000000800 */
[----:B------:R-:W-:Y:S01]  /*df00*/  ULDC UR5, c[0x0][0x22c] ;  /* 0x00008b0000057ab9 */ /* 0x000fe20000000800 */
[----:B------:R2:W-:Y:S01]  /*df10*/  @P3 STG.E.U16 desc[UR14][R24.64], R5 ;  /* 0x0000000518003986 */ /* 0x0005e2000c10150e */
[----:B------:R-:W-:-:S02]  /*df20*/  LEA R4, P3, R117, R0, 0x1 ;  /* 0x0000000075047211 */ /* 0x000fc400078608ff */
[--C-:B------:R-:W-:Y:S02]  /*df30*/  LOP3.LUT R30, R7, 0xe0, R235.reuse, 0xfe, !PT ;  /* 0x000000e0071e7812 */ /* 0x100fe400078efeeb */
[----:B--2---:R-:W-:Y:S02]  /*df40*/  LEA.HI.X.SX32 R5, R117, R2, 0x1, P3 ;  /* 0x0000000275057211 */ /* 0x004fe400018f0eff */
[----:B------:R-:W-:Y:S02]  /*df50*/  LEA R26, P3, R27, R0, 0x1 ;  /* 0x000000001b1a7211 */ /* 0x000fe400078608ff */
[--C-:B------:R-:W-:Y:S01]  /*df60*/  LOP3.LUT R117, R7, 0xc3, R235.reuse, 0xfe, !PT ;  /* 0x000000c307757812 */ /* 0x100fe200078efeeb */
[----:B------:R2:W-:Y:S01]  /*df70*/  @P5 STG.E.U16 desc[UR14][R4.64], R31 ;  /* 0x0000001f04005986 */ /* 0x0005e2000c10150e */
[----:B------:R-:W-:Y:S02]  /*df80*/  LEA.HI.X.SX32 R27, R27, R2, 0x1, P3 ;  /* 0x000000021b1b7211 */ /* 0x000fe400018f0eff */
[----:B------:R-:W-:Y:S01]  /*df90*/  ISETP.LT.AND P5, PT, R3, UR4, !P0 ;  /* 0x0000000403007c0c */ /* 0x000fe2000c7a1270 */
[----:B------:R-:W-:Y:S01]  /*dfa0*/  ULDC UR4, c[0x0][0x22c] ;  /* 0x00008b0000047ab9 */ /* 0x000fe20000000800 */
[----:B------:R-:W-:Y:S01]  /*dfb0*/  LEA R24, P3, R29, R0, 0x1 ;  /* 0x000000001d187211 */ /* 0x000fe200078608ff */
[----:B------:R4:W-:Y:S01]  /*dfc0*/  @P2 STG.E.U16 desc[UR14][R26.64], R6 ;  /* 0x000000061a002986 */ /* 0x0009e2000c10150e */
[----:B------:R-:W-:-:S02]  /*dfd0*/  LOP3.LUT R3, R7, 0x14, R235, 0xfe, !PT ;  /* 0x0000001407037812 */ /* 0x000fc400078efeeb */
[----:B------:R-:W-:Y:S02]  /*dfe0*/  LEA.HI.X.SX32 R25, R29, R2, 0x1, P3 ;  /* 0x000000021d197211 */ /* 0x000fe400018f0eff */
[----:B------:R-:W-:Y:S01]  /*dff0*/  ISETP.LT.AND P3, PT, R3, UR4, !P0 ;  /* 0x0000000403007c0c */ /* 0x000fe2000c761270 */
[----:B------:R-:W-:Y:S01]  /*e000*/  ULDC UR4, c[0x0][0x248] ;  /* 0x0000920000047ab9 */ /* 0x000fe20000000800 */
[----:B------:R-:W-:Y:S01]  /*e010*/  LOP3.LUT R3, R7, 0x15, R235, 0xfe, !PT ;  /* 0x0000001507037812 */ /* 0x000fe200078efeeb */
[----:B------:R-:W-:Y:S01]  /*e020*/  VIADD R29, R29, UR4 ;  /* 0x000000041d1d7c36 */ /* 0x000fe20008000000 */
[----:B------:R0:W-:Y:S01]  /*e030*/  @P1 STG.E.U16 desc[UR14][R24.64], R32 ;  /* 0x0000002018001986 */ /* 0x0001e2000c10150e */
[----:B------:R-:W-:Y:S02]  /*e040*/  ULDC UR4, c[0x0][0x22c] ;  /* 0x00008b0000047ab9 */ /* 0x000fe40000000800 */
[----:B------:R-:W-:Y:S01]  /*e050*/  ISETP.LT.AND P2, PT, R3, UR4, !P0 ;  /* 0x0000000403007c0c */ /* 0x000fe2000c741270 */
[----:B------:R-:W-:Y:S01]  /*e060*/  ULDC UR4, c[0x0][0x248] ;  /* 0x0000920000047ab9 */ /* 0x000fe20000000800 */
[----:B--2---:R-:W-:-:S02]  /*e070*/  LEA R4, P1, R29, R0, 0x1 ;  /* 0x000000001d047211 */ /* 0x004fc400078208ff */
[----:B----4-:R-:W-:Y:S02]  /*e080*/  PRMT R6, R32, 0x7632, R6 ;  /* 0x0000763220067816 */ /* 0x010fe40000000006 */
[C---:B------:R-:W-:Y:S01]  /*e090*/  LEA.HI.X.SX32 R5, R29.reuse, R2, 0x1, P1 ;  /* 0x000000021d057211 */ /* 0x040fe200008f0eff */
[----:B------:R-:W-:Y:S01]  /*e0a0*/  VIADD R29, R29, UR4 ;  /* 0x000000041d1d7c36 */ /* 0x000fe20008000000 */
[----:B------:R-:W-:Y:S01]  /*e0b0*/  ULDC UR4, c[0x0][0x248] ;  /* 0x0000920000047ab9 */ /* 0x000fe20000000800 */
[--C-:B------:R-:W-:Y:S02]  /*e0c0*/  LOP3.LUT R3, R7, 0x16, R235.reuse, 0xfe, !PT ;  /* 0x0000001607037812 */ /* 0x100fe400078efeeb */
[----:B------:R2:W-:Y:S01]  /*e0d0*/  @P4 STG.E.U16 desc[UR14][R4.64], R6 ;  /* 0x0000000604004986 */ /* 0x0005e2000c10150e */
[C---:B0-----:R-:W-:Y:S01]  /*e0e0*/  LEA R24, P4, R29.reuse, R0, 0x1 ;  /* 0x000000001d187211 */ /* 0x041fe200078808ff */
[----:B------:R-:W-:Y:S01]  /*e0f0*/  VIADD R27, R29, UR4 ;  /* 0x000000041d1b7c36 */ /* 0x000fe20008000000 */
[----:B------:R-:W-:Y:S01]  /*e100*/  ULDC UR4, c[0x0][0x248] ;  /* 0x0000920000047ab9 */ /* 0x000fe20000000800 */
[----:B------:R-:W-:Y:S01]  /*e110*/  ISETP.LT.AND P1, PT, R3, UR5, !P0 ;  /* 0x0000000503007c0c */ /* 0x000fe2000c721270 */
[----:B------:R-:W-:Y:S01]  /*e120*/  ULDC UR5, c[0x0][0x22c] ;  /* 0x00008b0000057ab9 */ /* 0x000fe20000000800 */
[----:B------:R-:W-:Y:S01]  /*e130*/  LEA.HI.X.SX32 R25, R29, R2, 0x1, P4 ;  /* 0x000000021d197211 */ /* 0x000fe200020f0eff */
[C---:B------:R-:W-:Y:S01]  /*e140*/  VIADD R29, R27.reuse, UR4 ;  /* 0x000000041b1d7c36 */ /* 0x040fe20008000000 */
[----:B------:R-:W-:Y:S01]  /*e150*/  LEA R26, P4, R27, R0, 0x1 ;  /* 0x000000001b1a7211 */ /* 0x000fe200078808ff */
[----:B------:R-:W-:Y:S01]  /*e160*/  ULDC UR4, c[0x0][0x248] ;  /* 0x0000920000047ab9 */ /* 0x000fe20000000800 */
[----:B------:R-:W-:Y:S01]  /*e170*/  LOP3.LUT R3, R7, 0x17, R235, 0xfe, !PT ;  /* 0x0000001707037812 */ /* 0x000fe200078efeeb */
[----:B------:R0:W-:Y:S01]  /*e180*/  @P6 STG.E.U16 desc[UR14][R24.64], R33 ;  /* 0x0000002118006986 */ /* 0x0001e2000c10150e */
[----:B--2---:R-:W-:-:S02]  /*e190*/  PRMT R5, R33, 0x7632, R5 ;  /* 0x0000763221057816 */ /* 0x004fc40000000005 */
[----:B------:R-:W-:Y:S02]  /*e1a0*/  LEA.HI.X.SX32 R27, R27, R2, 0x1, P4 ;  /* 0x000000021b1b7211 */ /* 0x000fe400020f0eff */
[----:B------:R-:W-:Y:S02]  /*e1b0*/  LEA R4, P6, R29, R0, 0x1 ;  /* 0x000000001d047211 */ /* 0x000fe400078c08ff */
[----:B------:R-:W-:Y:S01]  /*e1c0*/  ISETP.LT.AND P4, PT, R3, UR5, !P0 ;  /* 0x0000000503007c0c */ /* 0x000fe2000c781270 */
[----:B------:R2:W-:Y:S01]  /*e1d0*/  @P5 STG.E.U16 desc[UR14][R26.64], R5 ;  /* 0x000000051a005986 */ /* 0x0005e2000c10150e */
[--C-:B------:R-:W-:Y:S01]  /*e1e0*/  LOP3.LUT R3, R7, 0x18, R235.reuse, 0xfe, !PT ;  /* 0x0000001807037812 */ /* 0x100fe200078efeeb */
[----:B------:R-:W-:Y:S01]  /*e1f0*/  ULDC UR5, c[0x0][0x22c] ;  /* 0x00008b0000057ab9 */ /* 0x000fe20000000800 */
[----:B------:R-:W-:Y:S02]  /*e200*/  PRMT R6, R35, 0x7632, R6 ;  /* 0x0000763223067816 */ /* 0x000fe40000000006 */
[----:B0-----:R-:W-:-:S02]  /*e210*/  LOP3.LUT R33, R7, 0xdb, R235, 0xfe, !PT ;  /* 0x000000db07217812 */ /* 0x001fc400078efeeb */
[--C-:B------:R-:W-:Y:S02]  /*e220*/  LOP3.LUT R32, R7, 0xde, R235.reuse, 0xfe, !PT ;  /* 0x000000de07207812 */ /* 0x100fe400078efeeb */
[C---:B--2---:R-:W-:Y:S01]  /*e230*/  LEA.HI.X.SX32 R5, R29.reuse, R2, 0x1, P6 ;  /* 0x000000021d057211 */ /* 0x044fe200030f0eff */
[----:B------:R-:W-:Y:S01]  /*e240*/  VIADD R29, R29, UR4 ;  /* 0x000000041d1d7c36 */ /* 0x000fe20008000000 */
[----:B------:R-:W-:Y:S01]  /*e250*/  ISETP.LT.AND P6, PT, R3, UR5, !P0 ;  /* 0x0000000503007c0c */ /* 0x000fe2000c7c1270 */
[----:B------:R-:W-:Y:S01]  /*e260*/  ULDC UR4, c[0x0][0x248] ;  /* 0x0000920000047ab9 */ /* 0x000fe20000000800 */
[--C-:B------:R-:W-:Y:S01]  /*e270*/  LOP3.LUT R3, R7, 0x19, R235.reuse, 0xfe, !PT ;  /* 0x0000001907037812 */ /* 0x100fe200078efeeb */
[----:B------:R0:W-:Y:S01]  /*e280*/  @P3 STG.E.U16 desc[UR14][R4.64], R34 ;  /* 0x0000002204003986 */ /* 0x0001e2000c10150e */
[C---:B------:R-:W-:Y:S01]  /*e290*/  LEA R24, P3, R29.reuse, R0, 0x1 ;  /* 0x000000001d187211 */ /* 0x040fe200078608ff */
[----:B------:R-:W-:Y:S01]  /*e2a0*/  ULDC UR5, c[0x0][0x22c] ;  /* 0x00008b0000057ab9 */ /* 0x000fe20000000800 */
[----:B------:R-:W-:Y:S01]  /*e2b0*/  VIADD R31, R29, UR4 ;  /* 0x000000041d1f7c36 */ /* 0x000fe20008000000 */
[----:B------:R-:W-:Y:S01]  /*e2c0*/  ISETP.LT.AND P5, PT, R3, UR5, !P0 ;  /* 0x0000000503007c0c */ /* 0x000fe2000c7a1270 */
[----:B------:R-:W-:Y:S01]  /*e2d0*/  ULDC UR4, c[0x0][0x22c] ;  /* 0x00008b0000047ab9 */ /* 0x000fe20000000800 */
[----:B------:R-:W-:Y:S01]  /*e2e0*/  LEA.HI.X.SX32 R25, R29, R2, 0x1, P3 ;  /* 0x000000021d197211 */ /* 0x000fe200018f0eff */
[----:B------:R-:W-:Y:S01]  /*e2f0*/  ULDC UR5, c[0x0][0x22c] ;  /* 0x00008b0000057ab9 */ /* 0x000fe20000000800 */
[----:B------:R-:W-:-:S02]  /*e300*/  LOP3.LUT R3, R7, 0x1a, R235, 0xfe, !PT ;  /* 0x0000001a07037812 */ /* 0x000fc400078efeeb */
[C---:B------:R-:W-:Y:S02]  /*e310*/  LEA R26, P3, R31.reuse, R0, 0x1 ;  /* 0x000000001f1a7211 */ /* 0x040fe400078608ff */
[----:B0-----:R-:W-:Y:S02]  /*e320*/  PRMT R5, R34, 0x7632, R5 ;  /* 0x0000763222057816 */ /* 0x001fe40000000005 */
[----:B------:R-:W-:Y:S02]  /*e330*/  LEA.HI.X.SX32 R27, R31, R2, 0x1, P3 ;  /* 0x000000021f1b7211 */ /* 0x000fe400018f0eff */
[--C-:B------:R-:W-:Y:S01]  /*e340*/  LOP3.LUT R34, R7, 0xdc, R235.reuse, 0xfe, !PT ;  /* 0x000000dc07227812 */ /* 0x100fe200078efeeb */
[----:B------:R0:W-:Y:S01]  /*e350*/  @P2 STG.E.U16 desc[UR14][R24.64], R5 ;  /* 0x0000000518002986 */ /* 0x0001e2000c10150e */
[----:B------:R-:W-:Y:S01]  /*e360*/  ISETP.LT.AND P2, PT, R3, UR4, !P0 ;  /* 0x0000000403007c0c */ /* 0x000fe2000c741270 */
[----:B------:R-:W-:Y:S01]  /*e370*/  ULDC UR4, c[0x0][0x248] ;  /* 0x0000920000047ab9 */ /* 0x000fe20000000800 */
[----:B------:R-:W-:Y:S01]  /*e380*/  LOP3.LUT R3, R7, 0x1b, R235, 0xfe, !PT ;  /* 0x0000001b07037812 */ /* 0x000fe200078efeeb */
[----:B------:R-:W-:Y:S01]  /*e390*/  VIADD R31, R31, UR4 ;  /* 0x000000041f1f7c36 */ /* 0x000fe20008000000 */
[----:B------:R2:W-:Y:S01]  /*e3a0*/  @P1 STG.E.U16 desc[UR14][R26.64], R35 ;  /* 0x000000231a001986 */ /* 0x0005e2000c10150e */
[----:B------:R-:W-:-:S02]  /*e3b0*/  ULDC UR4, c[0x0][0x22c] ;  /* 0x00008b0000047ab9 */ /* 0x000fc40000000800 */
[----:B------:R-:W-:Y:S01]  /*e3c0*/  ISETP.LT.AND P3, PT, R3, UR4, !P0 ;  /* 0x0000000403007c0c */ /* 0x000fe2000c761270 */
[----:B------:R-:W-:Y:S01]  /*e3d0*/  ULDC UR4, c[0x0][0x248] ;  /* 0x0000920000047ab9 */ /* 0x000fe20000000800 */
[----:B------:R-:W-:Y:S02]  /*e3e0*/  LEA R4, P1, R31, R0, 0x1 ;  /* 0x000000001f047211 */ /* 0x000fe400078208ff */
[--C-:B------:R-:W-:Y:S02]  /*e3f0*/  LOP3.LUT R3, R7, 0x1c, R235.reuse, 0xfe, !PT ;  /* 0x0000001c07037812 */ /* 0x100fe400078efeeb */
[C---:B0-----:R-:W-:Y:S01]  /*e400*/  LEA.HI.X.SX32 R5, R31.reuse, R2, 0x1, P1 ;  /* 0x000000021f057211 */ /* 0x041fe200008f0eff */
[----:B------:R-:W-:Y:S01]  /*e410*/  VIADD R31, R31, UR4 ;  /* 0x000000041f1f7c36 */ /* 0x000fe20008000000 */
[----:B------:R-:W-:Y:S01]  /*e420*/  ULDC UR4, c[0x0][0x248] ;  /* 0x0000920000047ab9 */ /* 0x000fe20000000800 */
[----:B------:R-:W-:Y:S01]  /*e430*/  ISETP.LT.AND P1, PT, R3, UR5, !P0 ;  /* 0x0000000503007c0c */ /* 0x000fe2000c721270 */
[----:B------:R-:W-:Y:S01]  /*e440*/  ULDC UR5, c[0x0][0x22c] ;  /* 0x00008b0000057ab9 */ /* 0x000fe20000000800 */
[----:B------:R0:W-:Y:S01]  /*e450*/  @P4 STG.E.U16 desc[UR14][R4.64], R6 ;  /* 0x0000000604004986 */ /* 0x0001e2000c10150e */
[C---:B------:R-:W-:Y:S01]  /*e460*/  LEA R24, P4, R31.reuse, R0, 0x1 ;  /* 0x000000001f187211 */ /* 0x040fe200078808ff */
[----:B--2---:R-:W-:Y:S01]  /*e470*/  VIADD R27, R31, UR4 ;  /* 0x000000041f1b7c36 */ /* 0x004fe20008000000 */
[----:B------:R-:W-:Y:S01]  /*e480*/  ULDC UR4, c[0x0][0x248] ;  /* 0x0000920000047ab9 */ /* 0x000fe20000000800 */
[----:B------:R-:W-:-:S02]  /*e490*/  LOP3.LUT R3, R7, 0x1d, R235, 0xfe, !PT ;  /* 0x0000001d07037812 */ /* 0x000fc400078efeeb */
[----:B------:R-:W-:Y:S01]  /*e4a0*/  LEA.HI.X.SX32 R25, R31, R2, 0x1, P4 ;  /* 0x000000021f197211 */ /* 0x000fe200020f0eff */
[C---:B------:R-:W-:Y:S01]  /*e4b0*/  VIADD R29, R27.reuse, UR4 ;  /* 0x000000041b1d7c36 */ /* 0x040fe20008000000 */
[----:B------:R-:W-:Y:S01]  /*e4c0*/  LEA R26, P4, R27, R0, 0x1 ;  /* 0x000000001b1a7211 */ /* 0x000fe200078808ff */
[----:B------:R-:W-:Y:S01]  /*e4d0*/  ULDC UR4, c[0x0][0x248] ;  /* 0x0000920000047ab9 */ /* 0x000fe20000000800 */
[----:B------:R-:W-:Y:S01]  /*e4e0*/  LOP3.LUT R35, R7, 0xd9, R235, 0xfe, !PT ;  /* 0x000000d907237812 */ /* 0x000fe200078efeeb */
[----:B------:R2:W-:Y:S01]  /*e4f0*/  @P6 STG.E.U16 desc[UR14][R24.64], R36 ;  /* 0x0000002418006986 */ /* 0x0005e2000c10150e */
[----:B0-----:R-:W-:Y:S02]  /*e500*/  PRMT R5, R36, 0x7632, R5 ;  /* 0x0000763224057816 */ /* 0x001fe40000000005 */
[----:B------:R-:W-:Y:S02]  /*e510*/  LEA.HI.X.SX32 R27, R27, R2, 0x1, P4 ;  /* 0x000000021b1b7211 */ /* 0x000fe400020f0eff */
[----:B------:R-:W-:-:S02]  /*e520*/  LEA R4, P6, R29, R0, 0x1 ;  /* 0x000000001d047211 */ /* 0x000fc400078c08ff */
[----:B------:R-:W-:Y:S01]  /*e530*/  ISETP.LT.AND P4, PT, R3, UR5, !P0 ;  /* 0x0000000503007c0c */ /* 0x000fe2000c781270 */
[----:B------:R0:W-:Y:S01]  /*e540*/  @P5 STG.E.U16 desc[UR14][R26.64], R5 ;  /* 0x000000051a005986 */ /* 0x0001e2000c10150e */
[--C-:B------:R-:W-:Y:S01]  /*e550*/  LOP3.LUT R3, R7, 0x1e, R235.reuse, 0xfe, !PT ;  /* 0x0000001e07037812 */ /* 0x100fe200078efeeb */
[----:B------:R-:W-:Y:S01]  /*e560*/  ULDC UR5, c[0x0][0x22c] ;  /* 0x00008b0000057ab9 */ /* 0x000fe20000000800 */
[----:B------:R-:W-:Y:S02]  /*e570*/  PRMT R6, R38, 0x7632, R6 ;  /* 0x0000763226067816 */ /* 0x000fe40000000006 */
[----:B------:R-:W-:Y:S01]  /*e580*/  ISETP.LT.AND P5, PT, R3, UR5, !P0 ;  /* 0x0000000503007c0c */ /* 0x000fe2000c7a1270 */
[----:B------:R-:W-:Y:S01]  /*e590*/  ULDC UR5, c[0x0][0x22c] ;  /* 0x00008b0000057ab9 */ /* 0x000fe20000000800 */
[C-C-:B------:R-:W-:Y:S02]  /*e5a0*/  LOP3.LUT R3, R7.reuse, 0x1f, R235.reuse, 0xfe, !PT ;  /* 0x0000001f07037812 */ /* 0x140fe400078efeeb */
[----:B--2---:R-:W-:-:S02]  /*e5b0*/  LOP3.LUT R36, R7, 0xda, R235, 0xfe, !PT ;  /* 0x000000da07247812 */ /* 0x004fc400078efeeb */
[C---:B0-----:R-:W-:Y:S01]  /*e5c0*/  LEA.HI.X.SX32 R5, R29.reuse, R2, 0x1, P6 ;  /* 0x000000021d057211 */ /* 0x041fe200030f0eff */
[----:B------:R-:W-:Y:S01]  /*e5d0*/  VIADD R29, R29, UR4 ;  /* 0x000000041d1d7c36 */ /* 0x000fe20008000000 */
[----:B------:R-:W-:-:S03]  /*e5e0*/  ULDC UR4, c[0x0][0x248] ;  /* 0x0000920000047ab9 */ /* 0x000fc60000000800 */
[----:B------:R0:W-:Y:S01]  /*e5f0*/  @P2 STG.E.U16 desc[UR14][R4.64], R37 ;  /* 0x0000002504002986 */ /* 0x0001e2000c10150e */
[C---:B------:R-:W-:Y:S01]  /*e600*/  LEA R24, P2, R29.reuse, R0, 0x1 ;  /* 0x000000001d187211 */ /* 0x040fe200078408ff */
[C---:B------:R-:W-:Y:S01]  /*e610*/  VIADD R31, R29.reuse, UR4 ;  /* 0x000000041d1f7c36 */ /* 0x040fe20008000000 */
[----:B------:R-:W-:Y:S02]  /*e620*/  ULDC UR4, c[0x0][0x22c] ;  /* 0x00008b0000047ab9 */ /* 0x000fe40000000800 */
[----:B------:R-:W-:Y:S02]  /*e630*/  LEA.HI.X.SX32 R25, R29, R2, 0x1, P2 ;  /* 0x000000021d197211 */ /* 0x000fe400010f0eff */
[----:B------:R-:W-:Y:S01]  /*e640*/  ISETP.LT.AND P2, PT, R3, UR5, !P0 ;  /* 0x0000000503007c0c */ /* 0x000fe2000c741270 */
[----:B------:R-:W-:Y:S01]  /*e650*/  ULDC UR5, c[0x0][0x22c] ;  /* 0x00008b0000057ab9 */ /* 0x000fe20000000800 */
[----:B------:R-:W-:Y:S02]  /*e660*/  LOP3.LUT R3, R7, 0x20, R235, 0xfe, !PT ;  /* 0x0000002007037812 */ /* 0x000fe400078efeeb */
[----:B------:R-:W-:-:S02]  /*e670*/  LEA R26, P6, R31, R0, 0x1 ;  /* 0x000000001f1a7211 */ /* 0x000fc400078c08ff */
        /* <DEDUP_REMOVED lines=8> */
[----:B------:R-:W-:Y:S01]  /*e700*/  ULDC UR4, c[0x0][0x22c] ;  /* 0x00008b0000047ab9 */ /* 0x000fe20000000800 */
[----:B------:R2:W-:Y:S01]  /*e710*/  @P1 STG.E.U16 desc[UR14][R26.64], R38 ;  /* 0x000000261a001986 */ /* 0x0005e2000c10150e */
[----:B------:R-:W-:Y:S01]  /*e720*/  ISETP.LT.AND P1, PT, R3, UR4, !P0 ;  /* 0x0000000403007c0c */ /* 0x000fe2000c721270 */
[----:B------:R-:W-:Y:S01]  /*e730*/  ULDC UR4, c[0x0][0x248] ;  /* 0x0000920000047ab9 */ /* 0x000fe20000000800 */
[----:B------:R-:W-:-:S02]  /*e740*/  LEA R4, P6, R31, R0, 0x1 ;  /* 0x000000001f047211 */ /* 0x000fc400078c08ff */
        /* <DEDUP_REMOVED lines=9> */
[--C-:B------:R-:W-:Y:S01]  /*e7e0*/  LOP3.LUT R3, R7, 0x23, R235.reuse, 0xfe, !PT ;  /* 0x0000002307037812 */ /* 0x100fe200078efeeb */
[----:B------:R-:W-:Y:S01]  /*e7f0*/  ULDC UR4, c[0x0][0x22c] ;  /* 0x00008b0000047ab9 */ /* 0x000fe20000000800 */
[----:B------:R-:W-:Y:S01]  /*e800*/  LEA.HI.X.SX32 R25, R31, R2, 0x1, P4 ;  /* 0x000000021f197211 */ /* 0x000fe200020f0eff */
[C---:B------:R-:W-:Y:S01]  /*e810*/  VIADD R29, R27.reuse, UR5 ;  /* 0x000000051b1d7c36 */ /* 0x040fe20008000000 */
[----:B------:R-:W-:Y:S01]  /*e820*/  LEA R26, P4, R27, R0, 0x1 ;  /* 0x000000001b1a7211 */ /* 0x000fe200078808ff */
[----:B------:R-:W-:Y:S01]  /*e830*/  ULDC UR5, c[0x0][0x22c] ;  /* 0x00008b0000057ab9 */ /* 0x000fe20000000800 */
[----:B------:R-:W-:Y:S01]  /*e840*/  LOP3.LUT R38, R7, 0xd8, R235, 0xfe, !PT ;  /* 0x000000d807267812 */ /* 0x000fe200078efeeb */
[----:B------:R2:W-:Y:S01]  /*e850*/  @P5 STG.E.U16 desc[UR14][R24.64], R39 ;  /* 0x0000002718005986 */ /* 0x0005e2000c10150e */
[----:B------:R-:W-:-:S02]  /*e860*/  LEA.HI.X.SX32 R27, R27, R2, 0x1, P4 ;  /* 0x000000021b1b7211 */ /* 0x000fc400020f0eff */
[----:B0-----:R-:W-:Y:S02]  /*e870*/  PRMT R5, R39, 0x7632, R5 ;  /* 0x0000763227057816 */ /* 0x001fe40000000005 */
        /* <DEDUP_REMOVED lines=9> */
[----:B--2---:R-:W-:Y:S02]  /*e910*/  LOP3.LUT R39, R7, 0xd5, R235, 0xfe, !PT ;  /* 0x000000d507277812 */ /* 0x004fe400078efeeb */
[C---:B0-----:R-:W-:Y:S01]  /*e920*/  LEA.HI.X.SX32 R5, R29.reuse, R2, 0x1, P4 ;  /* 0x000000021d057211 */ /* 0x041fe200020f0eff */
        /* <DEDUP_REMOVED lines=8> */
[----:B------:R-:W-:Y:S01]  /*e9b0*/  ULDC UR4, c[0x0][0x248] ;  /* 0x0000920000047ab9 */ /* 0x000fe20000000800 */
[----:B------:R-:W-:Y:S02]  /*e9c0*/  LOP3.LUT R3, R7, 0x26, R235, 0xfe, !PT ;  /* 0x0000002607037812 */ /* 0x000fe400078efeeb */
[----:B------:R-:W-:Y:S01]  /*e9d0*/  VIADD R27, R29, UR4 ;  /* 0x000000041d1b7c36 */ /* 0x000fe20008000000 */
[----:B------:R-:W-:Y:S01]  /*e9e0*/  ULDC UR4, c[0x0][0x248] ;  /* 0x0000920000047ab9 */ /* 0x000fe20000000800 */
[----:B0-----:R-:W-:-:S02]  /*e9f0*/  PRMT R5, R40, 0x7632, R5 ;  /* 0x0000763228057816 */ /* 0x001fc40000000005 */
[----:B------:R-:W-:Y:S01]  /*ea00*/  ISETP.LT.AND P4, PT, R3, UR5, !P0 ;  /* 0x0000000503007c0c */ /* 0x000fe2000c781270 */
[----:B------:R-:W-:Y:S01]  /*ea10*/  ULDC UR5, c[0x0][0x22c] ;  /* 0x00008b0000057ab9 */ /* 0x000fe20000000800 */
[--C-:B------:R-:W-:Y:S01]  /*ea20*/  LOP3.LUT R3, R7, 0x27, R235.reuse, 0xfe, !PT ;  /* 0x0000002707037812 */ /* 0x100fe200078efeeb */
[----:B------:R0:W-:Y:S01]  /*ea30*/  @P1 STG.E.U16 desc[UR14][R24.64], R5 ;  /* 0x0000000518001986 */ /* 0x0001e2000c10150e */
[----:B------:R-:W-:Y:S02]  /*ea40*/  LEA R4, P1, R29, R0, 0x1 ;  /* 0x000000001d047211 */ /* 0x000fe400078208ff */
[----:B------:R-:W-:Y:S02]  /*ea50*/  LOP3.LUT R40, R7, 0xd6, R235, 0xfe, !PT ;  /* 0x000000d607287812 */ /* 0x000fe400078efeeb */
[----:B0-----:R-:W-:Y:S01]  /*ea60*/  LEA.HI.X.SX32 R5, R29, R2, 0x1, P1 ;  /* 0x000000021d057211 */ /* 0x001fe200008f0eff */
[C---:B------:R-:W-:Y:S01]  /*ea70*/  VIADD R29, R27.reuse, UR4 ;  /* 0x000000041b1d7c36 */ /* 0x040fe20008000000 */
[----:B------:R-:W-:Y:S01]  /*ea80*/  LEA R26, P1, R27, R0, 0x1 ;  /* 0x000000001b1a7211 */ /* 0x000fe200078208ff */
[----:B------:R-:W-:-:S02]  /*ea90*/  ULDC UR4, c[0x0][0x248] ;  /* 0x0000920000047ab9 */ /* 0x000fc40000000800 */
[----:B------:R0:W-:Y:S01]  /*eaa0*/  @P6 STG.E.U16 desc[UR14][R4.64], R41 ;  /* 0x0000002904006986 */ /* 0x0001e2000c10150e */
[----:B------:R-:W-:Y:S02]  /*eab0*/  LEA R24, P6, R29, R0, 0x1 ;  /* 0x000000001d187211 */ /* 0x000fe400078c08ff */
[-C--:B------:R-:W-:Y:S02]  /*eac0*/  LEA.HI.X.SX32 R27, R27, R2.reuse, 0x1, P1 ;  /* 0x000000021b1b7211 */ /* 0x080fe400008f0eff */
[C---:B------:R-:W-:Y:S01]  /*ead0*/  LEA.HI.X.SX32 R25, R29.reuse, R2, 0x1, P6 ;  /* 0x000000021d197211 */ /* 0x040fe200030f0eff */
[----:B------:R-:W-:Y:S01]  /*eae0*/  VIADD R29, R29, UR4 ;  /* 0x000000041d1d7c36 */ /* 0x000fe20008000000 */
[----:B------:R-:W-:Y:S01]  /*eaf0*/  ISETP.LT.AND P1, PT, R3, UR5, !P0 ;  /* 0x0000000503007c0c */ /* 0x000fe2000c721270 */
[----:B------:R2:W-:Y:S01]  /*eb00*/  @P5 STG.E.U16 desc[UR14][R26.64], R6 ;  /* 0x000000061a005986 */ /* 0x0005e2000c10150e */
[--C-:B------:R-:W-:Y:S01]  /*eb10*/  LOP3.LUT R3, R7, 0x28, R235.reuse, 0xfe, !PT ;  /* 0x0000002807037812 */ /* 0x100fe200078efeeb */
[----:B------:R-:W-:Y:S01]  /*eb20*/  ULDC UR5, c[0x0][0x22c] ;  /* 0x00008b0000057ab9 */ /* 0x000fe20000000800 */
[----:B------:R-:W-:Y:S01]  /*eb30*/  ULDC UR4, c[0x0][0x248] ;  /* 0x0000920000047ab9 */ /* 0x000fe20000000800 */
[----:B------:R4:W-:Y:S01]  /*eb40*/  @P2 STG.E.U16 desc[UR14][R24.64], R42 ;  /* 0x0000002a18002986 */ /* 0x0009e2000c10150e */
[----:B------:R-:W-:Y:S01]  /*eb50*/  ISETP.LT.AND P6, PT, R3, UR5, !P0 ;  /* 0x0000000503007c0c */ /* 0x000fe2000c7c1270 */
[----:B------:R-:W-:Y:S01]  /*eb60*/  ULDC UR5, c[0x0][0x22c] ;  /* 0x00008b0000057ab9 */ /* 0x000fe20000000800 */
[C---:B0-----:R-:W-:Y:S01]  /*eb70*/  LEA R4, P2, R29.reuse, R0, 0x1 ;  /* 0x000000001d047211 */ /* 0x041fe200078408ff */
[----:B------:R-:W-:Y:S01]  /*eb80*/  VIADD R31, R29, UR4 ;  /* 0x000000041d1f7c36 */ /* 0x000fe20008000000 */
[----:B------:R-:W-:Y:S01]  /*eb90*/  LOP3.LUT R3, R7, 0x29, R235, 0xfe, !PT ;  /* 0x0000002907037812 */ /* 0x000fe200078efeeb */
[----:B------:R-:W-:Y:S01]  /*eba0*/  ULDC UR4, c[0x0][0x22c] ;  /* 0x00008b0000047ab9 */ /* 0x000fe20000000800 */
[----:B------:R-:W-:-:S02]  /*ebb0*/  LEA.HI.X.SX32 R5, R29, R2, 0x1, P2 ;  /* 0x000000021d057211 */ /* 0x000fc400010f0eff */
        /* <DEDUP_REMOVED lines=8> */
[C---:B------:R-:W-:Y:S01]  /*ec40*/  LEA.HI.X.SX32 R27, R31.reuse, R2, 0x1, P5 ;  /* 0x000000021f1b7211 */ /* 0x040fe200028f0eff */
[----:B------:R-:W-:Y:S01]  /*ec50*/  VIADD R31, R31, UR4 ;  /* 0x000000041f1f7c36 */ /* 0x000fe20008000000 */
[C-C-:B------:R-:W-:Y:S01]  /*ec60*/  LOP3.LUT R3, R7.reuse, 0x2b, R235.reuse, 0xfe, !PT ;  /* 0x0000002b07037812 */ /* 0x140fe200078efeeb */
[----:B------:R-:W-:Y:S01]  /*ec70*/  ULDC UR4, c[0x0][0x22c] ;  /* 0x00008b0000047ab9 */ /* 0x000fe20000000800 */
[----:B------:R-:W-:Y:S01]  /*ec80*/  LOP3.LUT R41, R7, 0xd3, R235, 0xfe, !PT ;  /* 0x000000d307297812 */ /* 0x000fe200078efeeb */
[----:B------:R2:W-:Y:S01]  /*ec90*/  @P4 STG.E.U16 desc[UR14][R26.64], R43 ;  /* 0x0000002b1a004986 */ /* 0x0005e2000c10150e */
[----:B----4-:R-:W-:-:S02]  /*eca0*/  LEA R24, P5, R31, R0, 0x1 ;  /* 0x000000001f187211 */ /* 0x010fc400078a08ff */
[----:B------:R-:W-:Y:S01]  /*ecb0*/  ISETP.LT.AND P4, PT, R3, UR4, !P0 ;  /* 0x0000000403007c0c */ /* 0x000fe2000c781270 */
[----:B------:R-:W-:Y:S01]  /*ecc0*/  ULDC UR4, c[0x0][0x248] ;  /* 0x0000920000047ab9 */ /* 0x000fe20000000800 */
[----:B0-----:R-:W-:Y:S02]  /*ecd0*/  PRMT R5, R43, 0x7632, R5 ;  /* 0x000076322b057816 */ /* 0x001fe40000000005 */
[C---:B------:R-:W-:Y:S01]  /*ece0*/  LEA.HI.X.SX32 R25, R31.reuse, R2, 0x1, P5 ;  /* 0x000000021f197211 */ /* 0x040fe200028f0eff */
[----:B------:R-:W-:Y:S01]  /*ecf0*/  VIADD R31, R31, UR4 ;  /* 0x000000041f1f7c36 */ /* 0x000fe20008000000 */
[----:B------:R-:W-:Y:S01]  /*ed00*/  ULDC UR4, c[0x0][0x248] ;  /* 0x0000920000047ab9 */ /* 0x000fe20000000800 */
[--C-:B------:R-:W-:Y:S02]  /*ed10*/  LOP3.LUT R3, R7, 0x2c, R235.reuse, 0xfe, !PT ;  /* 0x0000002c07037812 */ /* 0x100fe400078efeeb */
[----:B------:R0:W-:Y:S01]  /*ed20*/  @P1 STG.E.U16 desc[UR14][R24.64], R5 ;  /* 0x0000000518001986 */ /* 0x0001e2000c10150e */
[C---:B------:R-:W-:Y:S01]  /*ed30*/  LEA R4, P1, R31.reuse, R0, 0x1 ;  /* 0x000000001f047211 */ /* 0x040fe200078208ff */
[----:B--2---:R-:W-:Y:S01]  /*ed40*/  VIADD R27, R31, UR4 ;  /* 0x000000041f1b7c36 */ /* 0x004fe20008000000 */
[----:B------:R-:W-:Y:S01]  /*ed50*/  ULDC UR4, c[0x0][0x248] ;  /* 0x0000920000047ab9 */ /* 0x000fe20000000800 */
[----:B------:R-:W-:Y:S01]  /*ed60*/  ISETP.LT.AND P5, PT, R3, UR5, !P0 ;  /* 0x0000000503007c0c */ /* 0x000fe2000c7a1270 */
[----:B------:R-:W-:Y:S01]  /*ed70*/  ULDC UR5, c[0x0][0x22c] ;  /* 0x00008b0000057ab9 */ /* 0x000fe20000000800 */
[----:B------:R-:W-:Y:S01]  /*ed80*/  VIADD R29, R27, UR4 ;  /* 0x000000041b1d7c36 */ /* 0x000fe20008000000 */
[----:B------:R-:W-:Y:S01]  /*ed90*/  LOP3.LUT R3, R7, 0x2d, R235, 0xfe, !PT ;  /* 0x0000002d07037812 */ /* 0x000fe200078efeeb */
[----:B------:R-:W-:Y:S01]  /*eda0*/  ULDC UR4, c[0x0][0x248] ;  /* 0x0000920000047ab9 */ /* 0x000fe20000000800 */
[----:B------:R-:W-:-:S02]  /*edb0*/  PRMT R6, R44, 0x7632, R6 ;  /* 0x000076322c067816 */ /* 0x000fc40000000006 */
[--C-:B------:R-:W-:Y:S02]  /*edc0*/  LOP3.LUT R43, R7, 0xd1, R235.reuse, 0xfe, !PT ;  /* 0x000000d1072b7812 */ /* 0x100fe400078efeeb */
[----:B0-----:R-:W-:Y:S02]  /*edd0*/  LEA.HI.X.SX32 R5, R31, R2, 0x1, P1 ;  /* 0x000000021f057211 */ /* 0x001fe400008f0eff */
[-C--:B------:R-:W-:Y:S02]  /*ede0*/  LEA R26, P1, R27, R0.reuse, 0x1 ;  /* 0x000000001b1a7211 */ /* 0x080fe400078208ff */
[----:B------:R-:W-:Y:S01]  /*edf0*/  LOP3.LUT R42, R7, 0xd4, R235, 0xfe, !PT ;  /* 0x000000d4072a7812 */ /* 0x000fe200078efeeb */
[----:B------:R0:W-:Y:S01]  /*ee00*/  @P6 STG.E.U16 desc[UR14][R4.64], R44 ;  /* 0x0000002c04006986 */ /* 0x0001e2000c10150e */
[----:B------:R-:W-:Y:S02]  /*ee10*/  LEA R24, P6, R29, R0, 0x1 ;  /* 0x000000001d187211 */ /* 0x000fe400078c08ff */
[----:B------:R-:W-:-:S02]  /*ee20*/  LEA.HI.X.SX32 R27, R27, R2, 0x1, P1 ;  /* 0x000000021b1b7211 */ /* 0x000fc400008f0eff */
        /* <DEDUP_REMOVED lines=27> */
[----:B----4-:R-:W-:Y:S01]  /*efe0*/  LOP3.LUT R45, R7, 0xcf, R235, 0xfe, !PT ;  /* 0x000000cf072d7812 */ /* 0x010fe200078efeeb */
[----:B------:R2:W-:Y:S01]  /*eff0*/  @P5 STG.E.U16 desc[UR14][R26.64], R46 ;  /* 0x0000002e1a005986 */ /* 0x0005e2000c10150e */
[----:B------:R-:W-:-:S02]  /*f000*/  LEA R24, P5, R31, R0, 0x1 ;  /* 0x000000001f187211 */ /* 0x000fc400078a08ff */
[----:B------:R-:W-:Y:S01]  /*f010*/  ISETP.LT.AND P6, PT, R3, UR4, !P0 ;  /* 0x0000000403007c0c */ /* 0x000fe2000c7c1270 */
[----:B------:R-:W-:Y:S01]  /*f020*/  ULDC UR4, c[0x0][0x248] ;  /* 0x0000920000047ab9 */ /* 0x000fe20000000800 */
[----:B0-----:R-:W-:Y:S02]  /*f030*/  PRMT R5, R46, 0x7632, R5 ;  /* 0x000076322e057816 */ /* 0x001fe40000000005 */
[C---:B------:R-:W-:Y:S01]  /*f040*/  LEA.HI.X.SX32 R25, R31.reuse, R2, 0x1, P5 ;  /* 0x000000021f197211 */ /* 0x040fe200028f0eff */
[----:B------:R-:W-:Y:S01]  /*f050*/  VIADD R31, R31, UR4 ;  /* 0x000000041f1f7c36 */ /* 0x000fe20008000000 */
[--C-:B------:R-:W-:Y:S01]  /*f060*/  LOP3.LUT R3, R7, 0x32, R235.reuse, 0xfe, !PT ;  /* 0x0000003207037812 */ /* 0x100fe200078efeeb */
[----:B------:R-:W-:Y:S01]  /*f070*/  ULDC UR4, c[0x0][0x248] ;  /* 0x0000920000047ab9 */ /* 0x000fe20000000800 */
[----:B------:R-:W-:Y:S01]  /*f080*/  PRMT R6, R47, 0x7632, R6 ;  /* 0x000076322f067816 */ /* 0x000fe20000000006 */
[----:B------:R0:W-:Y:S01]  /*f090*/  @P1 STG.E.U16 desc[UR14][R24.64], R5 ;  /* 0x0000000518001986 */ /* 0x0001e2000c10150e */
[C---:B------:R-:W-:Y:S01]  /*f0a0*/  LEA R4, P1, R31.reuse, R0, 0x1 ;  /* 0x000000001f047211 */ /* 0x040fe200078208ff */
[----:B--2---:R-:W-:Y:S01]  /*f0b0*/  VIADD R27, R31, UR4 ;  /* 0x000000041f1b7c36 */ /* 0x004fe20008000000 */
[----:B------:R-:W-:Y:S01]  /*f0c0*/  ISETP.LT.AND P5, PT, R3, UR5, !P0 ;  /* 0x0000000503007c0c */ /* 0x000fe2000c7a1270 */
[----:B------:R-:W-:Y:S01]  /*f0d0*/  ULDC UR5, c[0x0][0x248] ;  /* 0x0000920000057ab9 */ /* 0x000fe20000000800 */
[--C-:B------:R-:W-:Y:S01]  /*f0e0*/  LOP3.LUT R3, R7, 0x33, R235.reuse, 0xfe, !PT ;  /* 0x0000003307037812 */ /* 0x100fe200078efeeb */
[----:B------:R-:W-:Y:S01]  /*f0f0*/  VIADD R29, R27, UR5 ;  /* 0x000000051b1d7c36 */ /* 0x000fe20008000000 */
[----:B------:R-:W-:Y:S01]  /*f100*/  ULDC UR4, c[0x0][0x22c] ;  /* 0x00008b0000047ab9 */ /* 0x000fe20000000800 */
[----:B------:R-:W-:Y:S01]  /*f110*/  ULDC UR5, c[0x0][0x22c] ;  /* 0x00008b0000057ab9 */ /* 0x000fe20000000800 */
[----:B------:R-:W-:-:S02]  /*f120*/  LOP3.LUT R46, R7, 0xd0, R235, 0xfe, !PT ;  /* 0x000000d0072e7812 */ /* 0x000fc400078efeeb */
[----:B------:R-:W-:Y:S02]  /*f130*/  LOP3.LUT R44, R7, 0xd2, R235, 0xfe, !PT ;  /* 0x000000d2072c7812 */ /* 0x000fe400078efeeb */
[----:B0-----:R-:W-:Y:S02]  /*f140*/  LEA.HI.X.SX32 R5, R31, R2, 0x1, P1 ;  /* 0x000000021f057211 */ /* 0x001fe400008f0eff */
[----:B------:R-:W-:-:S03]  /*f150*/  LEA R26, P1, R27, R0, 0x1 ;  /* 0x000000001b1a7211 */ /* 0x000fc600078208ff */
[----:B------:R0:W-:Y:S01]  /*f160*/  @P2 STG.E.U16 desc[UR14][R4.64], R47 ;  /* 0x0000002f04002986 */ /* 0x0001e2000c10150e */
[----:B------:R-:W-:Y:S02]  /*f170*/  LEA.HI.X.SX32 R27, R27, R2, 0x1, P1 ;  /* 0x000000021b1b7211 */ /* 0x000fe400008f0eff */
[----:B------:R-:W-:Y:S01]  /*f180*/  ISETP.LT.AND P1, PT, R3, UR4, !P0 ;  /* 0x0000000403007c0c */ /* 0x000fe2000c721270 */
[----:B------:R-:W-:Y:S01]  /*f190*/  ULDC UR4, c[0x0][0x22c] ;  /* 0x00008b0000047ab9 */ /* 0x000fe20000000800 */
[----:B------:R-:W-:Y:S01]  /*f1a0*/  LEA R24, P2, R29, R0, 0x1 ;  /* 0x000000001d187211 */ /* 0x000fe200078408ff */
[----:B------:R2:W-:Y:S01]  /*f1b0*/  @P3 STG.E.U16 desc[UR14][R26.64], R6 ;  /* 0x000000061a003986 */ /* 0x0005e2000c10150e */
[--C-:B------:R-:W-:Y:S02]  /*f1c0*/  LOP3.LUT R3, R7, 0x34, R235.reuse, 0xfe, !PT ;  /* 0x0000003407037812 */ /* 0x100fe400078efeeb */
[----:B------:R-:W-:Y:S02]  /*f1d0*/  LEA.HI.X.SX32 R25, R29, R2, 0x1, P2 ;  /* 0x000000021d197211 */ /* 0x000fe400010f0eff */
[----:B------:R-:W-:Y:S01]  /*f1e0*/  ISETP.LT.AND P2, PT, R3, UR4, !P0 ;  /* 0x0000000403007c0c */ /* 0x000fe2000c741270 */
[----:B------:R-:W-:Y:S01]  /*f1f0*/  ULDC UR4, c[0x0][0x248] ;  /* 0x0000920000047ab9 */ /* 0x000fe20000000800 */
[--C-:B------:R-:W-:Y:S01]  /*f200*/  LOP3.LUT R3, R7, 0x35, R235.reuse, 0xfe, !PT ;  /* 0x0000003507037812 */ /* 0x100fe200078efeeb */
[----:B------:R-:W-:Y:S01]  /*f210*/  VIADD R29, R29, UR4 ;  /* 0x000000041d1d7c36 */ /* 0x000fe20008000000 */
[----:B------:R4:W-:Y:S01]  /*f220*/  @P4 STG.E.U16 desc[UR14][R24.64], R48 ;  /* 0x0000003018004986 */ /* 0x0009e2000c10150e */
[----:B------:R-:W-:Y:S01]  /*f230*/  ULDC UR4, c[0x0][0x22c] ;  /* 0x00008b0000047ab9 */ /* 0x000fe20000000800 */
[----:B0-----:R-:W-:-:S02]  /*f240*/  LOP3.LUT R47, R7, 0xcd, R235, 0xfe, !PT ;  /* 0x000000cd072f7812 */ /* 0x001fc400078efeeb */
[----:B------:R-:W-:Y:S02]  /*f250*/  LEA R4, P4, R29, R0, 0x1 ;  /* 0x000000001d047211 */ /* 0x000fe400078808ff */
[----:B------:R-:W-:Y:S01]  /*f260*/  ISETP.LT.AND P3, PT, R3, UR4, !P0 ;  /* 0x0000000403007c0c */ /* 0x000fe2000c761270 */
[----:B------:R-:W-:Y:S01]  /*f270*/  ULDC UR4, c[0x0][0x248] ;  /* 0x0000920000047ab9 */ /* 0x000fe20000000800 */
[----:B--2---:R-:W-:Y:S02]  /*f280*/  PRMT R6, R48, 0x7632, R6 ;  /* 0x0000763230067816 */ /* 0x004fe40000000006 */
[C---:B------:R-:W-:Y:S01]  /*f290*/  LEA.HI.X.SX32 R5, R29.reuse, R2, 0x1, P4 ;  /* 0x000000021d057211 */ /* 0x040fe200020f0eff */
[----:B------:R-:W-:Y:S01]  /*f2a0*/  VIADD R29, R29, UR4 ;  /* 0x000000041d1d7c36 */ /* 0x000fe20008000000 */
[----:B------:R-:W-:Y:S01]  /*f2b0*/  ULDC UR4, c[0x0][0x248] ;  /* 0x0000920000047ab9 */ /* 0x000fe20000000800 */
[--C-:B------:R-:W-:Y:S02]  /*f2c0*/  LOP3.LUT R3, R7, 0x36, R235.reuse, 0xfe, !PT ;  /* 0x0000003607037812 */ /* 0x100fe400078efeeb */
[----:B------:R0:W-:Y:S01]  /*f2d0*/  @P6 STG.E.U16 desc[UR14][R4.64], R6 ;  /* 0x0000000604006986 */ /* 0x0001e2000c10150e */
[C---:B----4-:R-:W-:Y:S01]  /*f2e0*/  LEA R24, P6, R29.reuse, R0, 0x1 ;  /* 0x000000001d187211 */ /* 0x050fe200078c08ff */
        /* <DEDUP_REMOVED lines=10> */
[----:B0-----:R-:W-:-:S02]  /*f390*/  PRMT R5, R49, 0x7632, R5 ;  /* 0x0000763231057816 */ /* 0x001fc40000000005 */
[----:B------:R-:W-:Y:S02]  /*f3a0*/  LEA.HI.X.SX32 R27, R27, R2, 0x1, P6 ;  /* 0x000000021b1b7211 */ /* 0x000fe400030f0eff */
[----:B------:R-:W-:Y:S02]  /*f3b0*/  LEA R4, P6, R29, R0, 0x1 ;  /* 0x000000001d047211 */ /* 0x000fe400078c08ff */
[----:B------:R-:W-:Y:S01]  /*f3c0*/  ISETP.LT.AND P5, PT, R3, UR5, !P0 ;  /* 0x0000000503007c0c */ /* 0x000fe2000c7a1270 */
[----:B------:R0:W-:Y:S01]  /*f3d0*/  @P1 STG.E.U16 desc[UR14][R26.64], R5 ;  /* 0x000000051a001986 */ /* 0x0001e2000c10150e */
[--C-:B------:R-:W-:Y:S01]  /*f3e0*/  LOP3.LUT R3, R7, 0x38, R235.reuse, 0xfe, !PT ;  /* 0x0000003807037812 */ /* 0x100fe200078efeeb */
[----:B------:R-:W-:Y:S01]  /*f3f0*/  ULDC UR5, c[0x0][0x22c] ;  /* 0x00008b0000057ab9 */ /* 0x000fe20000000800 */
[----:B------:R-:W-:Y:S02]  /*f400*/  PRMT R6, R51, 0x7632, R6 ;  /* 0x0000763233067816 */ /* 0x000fe40000000006 */
[----:B------:R-:W-:Y:S01]  /*f410*/  ISETP.LT.AND P1, PT, R3, UR5, !P0 ;  /* 0x0000000503007c0c */ /* 0x000fe2000c721270 */
[----:B------:R-:W-:Y:S01]  /*f420*/  ULDC UR5, c[0x0][0x22c] ;  /* 0x00008b0000057ab9 */ /* 0x000fe20000000800 */
[----:B------:R-:W-:-:S02]  /*f430*/  LOP3.LUT R3, R7, 0x39, R235, 0xfe, !PT ;  /* 0x0000003907037812 */ /* 0x000fc400078efeeb */
[C-C-:B--2---:R-:W-:Y:S02]  /*f440*/  LOP3.LUT R49, R7.reuse, 0xcb, R235.reuse, 0xfe, !PT ;  /* 0x000000cb07317812 */ /* 0x144fe400078efeeb */
[----:B------:R-:W-:Y:S02]  /*f450*/  LOP3.LUT R48, R7, 0xce, R235, 0xfe, !PT ;  /* 0x000000ce07307812 */ /* 0x000fe400078efeeb */
        /* <DEDUP_REMOVED lines=64> */
[----:B------:R-:W-:Y:S02]  /*f860*/  LEA R26, P5, R31, R0, 0x1 ;  /* 0x000000001f1a7211 */ /* 0x000fe400078a08ff */
[----:B------:R-:W-:-:S02]  /*f870*/  LOP3.LUT R3, R7, 0x40, R235, 0xfe, !PT ;  /* 0x0000004007037812 */ /* 0x000fc400078efeeb */
[----:B------:R-:W-:Y:S02]  /*f880*/  LEA.HI.X.SX32 R27, R31, R2, 0x1, P5 ;  /* 0x000000021f1b7211 */ /* 0x000fe400028f0eff */
[----:B------:R-:W-:Y:S01]  /*f890*/  ISETP.LT.AND P5, PT, R3, UR4, !P0 ;  /* 0x0000000403007c0c */ /* 0x000fe2000c7a1270 */
[----:B------:R-:W-:Y:S01]  /*f8a0*/  ULDC UR4, c[0x0][0x248] ;  /* 0x0000920000047ab9 */ /* 0x000fe20000000800 */
[----:B0-----:R-:W-:Y:S01]  /*f8b0*/  PRMT R5, R53, 0x7632, R5 ;  /* 0x0000763235057816 */ /* 0x001fe20000000005 */
[----:B------:R-:W-:Y:S01]  /*f8c0*/  VIADD R31, R31, UR4 ;  /* 0x000000041f1f7c36 */ /* 0x000fe20008000000 */
[C-C-:B------:R-:W-:Y:S01]  /*f8d0*/  LOP3.LUT R3, R7.reuse, 0x41, R235.reuse, 0xfe, !PT ;  /* 0x0000004107037812 */ /* 0x140fe200078efeeb */
[----:B------:R-:W-:Y:S01]  /*f8e0*/  ULDC UR4, c[0x0][0x22c] ;  /* 0x00008b0000047ab9 */ /* 0x000fe20000000800 */
[--C-:B------:R-:W-:Y:S01]  /*f8f0*/  LOP3.LUT R53, R7, 0xc7, R235.reuse, 0xfe, !PT ;  /* 0x000000c707357812 */ /* 0x100fe200078efeeb */
[----:B------:R0:W-:Y:S01]  /*f900*/  @P6 STG.E.U16 desc[UR14][R24.64], R5 ;  /* 0x0000000518006986 */ /* 0x0001e2000c10150e */
[----:B------:R-:W-:Y:S01]  /*f910*/  ISETP.LT.AND P6, PT, R3, UR4, !P0 ;  /* 0x0000000403007c0c */ /* 0x000fe2000c7c1270 */
[----:B------:R-:W-:Y:S01]  /*f920*/  ULDC UR4, c[0x0][0x248] ;  /* 0x0000920000047ab9 */ /* 0x000fe20000000800 */
[----:B------:R-:W-:Y:S01]  /*f930*/  LOP3.LUT R3, R7, 0x42, R235, 0xfe, !PT ;  /* 0x0000004207037812 */ /* 0x000fe200078efeeb */
[----:B------:R2:W-:Y:S01]  /*f940*/  @P4 STG.E.U16 desc[UR14][R26.64], R54 ;  /* 0x000000361a004986 */ /* 0x0005e2000c10150e */
[----:B------:R-:W-:-:S04]  /*f950*/  LEA R4, P4, R31, R0, 0x1 ;  /* 0x000000001f047211 */ /* 0x000fc800078808ff */
        /* <DEDUP_REMOVED lines=20> */
[----:B------:R-:W-:Y:S01]  /*faa0*/  LEA R4, P2, R29, R0, 0x1 ;  /* 0x000000001d047211 */ /* 0x000fe200078408ff */
[----:B------:R0:W-:Y:S01]  /*fab0*/  @P3 STG.E.U16 desc[UR14][R26.64], R5 ;  /* 0x000000051a003986 */ /* 0x0001e2000c10150e */
[--C-:B------:R-:W-:Y:S02]  /*fac0*/  LOP3.LUT R3, R7, 0x44, R235.reuse, 0xfe, !PT ;  /* 0x0000004407037812 */ /* 0x100fe400078efeeb */
[----:B------:R-:W-:Y:S02]  /*fad0*/  PRMT R6, R153, 0x7632, R6 ;  /* 0x0000763299067816 */ /* 0x000fe40000000006 */
[----:B--2---:R-:W-:-:S02]  /*fae0*/  LOP3.LUT R55, R7, 0xc5, R235, 0xfe, !PT ;  /* 0x000000c507377812 */ /* 0x004fc400078efeeb */
[----:B0-----:R-:W-:Y:S02]  /*faf0*/  LEA.HI.X.SX32 R5, R29, R2, 0x1, P2 ;  /* 0x000000021d057211 */ /* 0x001fe400010f0eff */
        /* <DEDUP_REMOVED lines=8> */
[----:B------:R-:W-:-:S02]  /*fb80*/  LEA R24, P5, R29, R0, 0x1 ;  /* 0x000000001d187211 */ /* 0x000fc400078a08ff */
[----:B------:R-:W-:Y:S02]  /*fb90*/  LOP3.LUT R3, R7, 0x46, R235, 0xfe, !PT ;  /* 0x0000004607037812 */ /* 0x000fe400078efeeb */
[C---:B------:R-:W-:Y:S01]  /*fba0*/  LEA.HI.X.SX32 R25, R29.reuse, R2, 0x1, P5 ;  /* 0x000000021d197211 */ /* 0x040fe200028f0eff */
[----:B------:R-:W-:Y:S01]  /*fbb0*/  VIADD R29, R29, UR4 ;  /* 0x000000041d1d7c36 */ /* 0x000fe20008000000 */
[----:B------:R-:W-:Y:S01]  /*fbc0*/  ULDC UR4, c[0x0][0x248] ;  /* 0x0000920000047ab9 */ /* 0x000fe20000000800 */
[----:B0-----:R-:W-:Y:S02]  /*fbd0*/  PRMT R5, R152, 0x7632, R5 ;  /* 0x0000763298057816 */ /* 0x001fe40000000005 */
[----:B------:R-:W-:Y:S01]  /*fbe0*/  VIADD R27, R29, UR4 ;  /* 0x000000041d1b7c36 */ /* 0x000fe20008000000 */
[----:B------:R-:W-:Y:S01]  /*fbf0*/  ULDC UR4, c[0x0][0x248] ;  /* 0x0000920000047ab9 */ /* 0x000fe20000000800 */
[----:B------:R-:W-:Y:S01]  /*fc00*/  ISETP.LT.AND P5, PT, R3, UR5, !P0 ;  /* 0x0000000503007c0c */ /* 0x000fe2000c7a1270 */
[----:B------:R0:W-:Y:S01]  /*fc10*/  @P6 STG.E.U16 desc[UR14][R24.64], R5 ;  /* 0x0000000518006986 */ /* 0x0001e2000c10150e */
[----:B------:R-:W-:Y:S01]  /*fc20*/  LEA R4, P6, R29, R0, 0x1 ;  /* 0x000000001d047211 */ /* 0x000fe200078c08ff */
[----:B------:R-:W-:Y:S01]  /*fc30*/  ULDC UR5, c[0x0][0x22c] ;  /* 0x00008b0000057ab9 */ /* 0x000fe20000000800 */
[----:B------:R-:W-:-:S02]  /*fc40*/  LOP3.LUT R3, R7, 0x47, R235, 0xfe, !PT ;  /* 0x0000004707037812 */ /* 0x000fc400078efeeb */
[----:B------:R-:W-:Y:S02]  /*fc50*/  LOP3.LUT R152, R7, 0xa2, R235, 0xfe, !PT ;  /* 0x000000a207987812 */ /* 0x000fe400078efeeb */
[----:B0-----:R-:W-:Y:S01]  /*fc60*/  LEA.HI.X.SX32 R5, R29, R2, 0x1, P6 ;  /* 0x000000021d057211 */ /* 0x001fe200030f0eff */
[C---:B------:R-:W-:Y:S01]  /*fc70*/  VIADD R29, R27.reuse, UR4 ;  /* 0x000000041b1d7c36 */ /* 0x040fe20008000000 */
[C---:B------:R-:W-:Y:S01]  /*fc80*/  LEA R26, P6, R27.reuse, R0, 0x1 ;  /* 0x000000001b1a7211 */ /* 0x040fe200078c08ff */
[----:B------:R-:W-:Y:S02]  /*fc90*/  ULDC UR4, c[0x0][0x248] ;  /* 0x0000920000047ab9 */ /* 0x000fe40000000800 */
[----:B------:R0:W-:Y:S01]  /*fca0*/  @P4 STG.E.U16 desc[UR14][R4.64], R153 ;  /* 0x0000009904004986 */ /* 0x0001e2000c10150e */
[----:B------:R-:W-:Y:S02]  /*fcb0*/  LEA.HI.X.SX32 R27, R27, R2, 0x1, P6 ;  /* 0x000000021b1b7211 */ /* 0x000fe400030f0eff */
[----:B------:R-:W-:-:S02]  /*fcc0*/  LEA R24, P6, R29, R0, 0x1 ;  /* 0x000000001d187211 */ /* 0x000fc400078c08ff */
[----:B------:R-:W-:Y:S01]  /*fcd0*/  ISETP.LT.AND P4, PT, R3, UR5, !P0 ;  /* 0x0000000503007c0c */ /* 0x000fe2000c781270 */
[----:B------:R2:W-:Y:S01]  /*fce0*/  @P1 STG.E.U16 desc[UR14][R26.64], R6 ;  /* 0x000000061a001986 */ /* 0x0005e2000c10150e */
[C---:B------:R-:W-:Y:S01]  /*fcf0*/  LEA.HI.X.SX32 R25, R29.reuse, R2, 0x1, P6 ;  /* 0x000000021d197211 */ /* 0x040fe200030f0eff */
[----:B------:R-:W-:Y:S01]  /*fd00*/  VIADD R29, R29, UR4 ;  /* 0x000000041d1d7c36 */ /* 0x000fe20008000000 */
        /* <DEDUP_REMOVED lines=45> */
[----:B------:R-:W-:Y:S02]  /*ffe0*/  LEA R26, P4, R27, R0, 0x1 ;  /* 0x000000001b1a7211 */ /* 0x000fe400078808ff */
[----:B------:R-:W-:Y:S01]  /*fff0*/  LOP3.LUT R154, R7, 0xa0, R235, 0xfe, !PT ;  /* 0x000000a0079a7812 */ /* 0x000fe200078efeeb */
        /* <DEDUP_REMOVED lines=12> */
[C---:B------:R-:W-:Y:S01]  /*100c0*/  VIADD R31, R29.reuse, UR4 ;  /* 0x000000041d1f7c36 */ /* 0x040fe20008000000 */
[----:B0-----:R-:W-:Y:S01]  /*100d0*/  LEA R4, P3, R29, R0, 0x1 ;  /* 0x000000001d047211 */ /* 0x001fe200078608ff */
[----:B------:R-:W-:Y:S01]  /*100e0*/  ULDC UR5, c[0x0][0x22c] ;  /* 0x00008b0000057ab9 */ /* 0x000fe20000000800 */
[----:B------:R-:W-:Y:S01]  /*100f0*/  LOP3.LUT R3, R7, 0x4f, R235, 0xfe, !PT ;  /* 0x0000004f07037812 */ /* 0x000fe200078efeeb */
[----:B------:R-:W-:Y:S01]  /*10100*/  ULDC UR4, c[0x0][0x22c] ;  /* 0x00008b0000047ab9 */ /* 0x000fe20000000800 */
[----:B------:R-:W-:-:S02]  /*10110*/  LEA.HI.X.SX32 R5, R29, R2, 0x1, P3 ;  /* 0x000000021d057211 */ /* 0x000fc400018f0eff */
[----:B------:R-:W-:Y:S01]  /*10120*/  ISETP.LT.AND P3, PT, R3, UR5, !P0 ;  /* 0x0000000503007c0c */ /* 0x000fe2000c761270 */
[----:B------:R-:W-:Y:S01]  /*10130*/  ULDC UR5, c[0x0][0x22c] ;  /* 0x00008b0000057ab9 */ /* 0x000fe20000000800 */
[----:B--2---:R-:W-:Y:S02]  /*10140*/  LEA R26, P4, R31, R0, 0x1 ;  /* 0x000000001f1a7211 */ /* 0x004fe400078808ff */
[--C-:B------:R-:W-:Y:S02]  /*10150*/  LOP3.LUT R3, R7, 0x50, R235.reuse, 0xfe, !PT ;  /* 0x0000005007037812 */ /* 0x100fe400078efeeb */
[----:B------:R-:W-:Y:S02]  /*10160*/  LEA.HI.X.SX32 R27, R31, R2, 0x1, P4 ;  /* 0x000000021f1b7211 */ /* 0x000fe400020f0eff */
[----:B------:R-:W-:Y:S01]  /*10170*/  ISETP.LT.AND P4, PT, R3, UR4, !P0 ;  /* 0x0000000403007c0c */ /* 0x000fe2000c781270 */
[----:B------:R-:W-:Y:S01]  /*10180*/  ULDC UR4, c[0x0][0x248] ;  /* 0x0000920000047ab9 */ /* 0x000fe20000000800 */
[----:B------:R-:W-:Y:S01]  /*10190*/  PRMT R6, R157, 0x7632, R6 ;  /* 0x000076329d067816 */ /* 0x000fe20000000006 */
[----:B------:R-:W-:Y:S01]  /*101a0*/  VIADD R31, R31, UR4 ;  /* 0x000000041f1f7c36 */ /* 0x000fe20008000000 */
[C-C-:B------:R-:W-:Y:S01]  /*101b0*/  LOP3.LUT R3, R7.reuse, 0x51, R235.reuse, 0xfe, !PT ;  /* 0x0000005107037812 */ /* 0x140fe200078efeeb */
[----:B------:R-:W-:Y:S01]  /*101c0*/  ULDC UR4, c[0x0][0x22c] ;  /* 0x00008b0000047ab9 */ /* 0x000fe20000000800 */
[----:B----4-:R-:W-:Y:S01]  /*101d0*/  LOP3.LUT R157, R7, 0x9b, R235, 0xfe, !PT ;  /* 0x0000009b079d7812 */ /* 0x010fe200078efeeb */
[----:B------:R0:W-:Y:S01]  /*101e0*/  @P5 STG.E.U16 desc[UR14][R4.64], R6 ;  /* 0x0000000604005986 */ /* 0x0001e2000c10150e */
[----:B------:R-:W-:-:S02]  /*101f0*/  LEA R24, P5, R31, R0, 0x1 ;  /* 0x000000001f187211 */ /* 0x000fc400078a08ff */
[--C-:B------:R-:W-:Y:S01]  /*10200*/  LOP3.LUT R156, R7, 0x9e, R235.reuse, 0xfe, !PT ;  /* 0x0000009e079c7812 */ /* 0x100fe200078efeeb */
[----:B------:R2:W-:Y:S01]  /*10210*/  @P6 STG.E.U16 desc[UR14][R26.64], R158 ;  /* 0x0000009e1a006986 */ /* 0x0005e2000c10150e */
[----:B------:R-:W-:Y:S01]  /*10220*/  ISETP.LT.AND P6, PT, R3, UR4, !P0 ;  /* 0x0000000403007c0c */ /* 0x000fe2000c7c1270 */
[----:B------:R-:W-:Y:S01]  /*10230*/  ULDC UR4, c[0x0][0x248] ;  /* 0x0000920000047ab9 */ /* 0x000fe20000000800 */
[C---:B------:R-:W-:Y:S01]  /*10240*/  LEA.HI.X.SX32 R25, R31.reuse, R2, 0x1, P5 ;  /* 0x000000021f197211 */ /* 0x040fe200028f0eff */
[----:B------:R-:W-:Y:S01]  /*10250*/  VIADD R31, R31, UR4 ;  /* 0x000000041f1f7c36 */ /* 0x000fe20008000000 */
[----:B------:R-:W-:Y:S01]  /*10260*/  LOP3.LUT R3, R7, 0x52, R235, 0xfe, !PT ;  /* 0x0000005207037812 */ /* 0x000fe200078efeeb */
[----:B------:R-:W-:Y:S01]  /*10270*/  ULDC UR4, c[0x0][0x248] ;  /* 0x0000920000047ab9 */ /* 0x000fe20000000800 */
[----:B0-----:R-:W-:Y:S02]  /*10280*/  PRMT R5, R158, 0x7632, R5 ;  /* 0x000076329e057816 */ /* 0x001fe40000000005 */
[----:B------:R-:W-:Y:S01]  /*10290*/  ISETP.LT.AND P5, PT, R3, UR5, !P0 ;  /* 0x0000000503007c0c */ /* 0x000fe2000c7a1270 */
[----:B------:R-:W-:Y:S01]  /*102a0*/  ULDC UR5, c[0x0][0x248] ;  /* 0x0000920000057ab9 */ /* 0x000fe20000000800 */
[C---:B--2---:R-:W-:Y:S01]  /*102b0*/  VIADD R27, R31.reuse, UR4 ;  /* 0x000000041f1b7c36 */ /* 0x044fe20008000000 */
[----:B------:R0:W-:Y:S01]  /*102c0*/  @P1 STG.E.U16 desc[UR14][R24.64], R5 ;  /* 0x0000000518001986 */ /* 0x0001e2000c10150e */
[----:B------:R-:W-:Y:S01]  /*102d0*/  LEA R4, P1, R31, R0, 0x1 ;  /* 0x000000001f047211 */ /* 0x000fe200078208ff */
[----:B------:R-:W-:Y:S01]  /*102e0*/  ULDC UR4, c[0x0][0x22c] ;  /* 0x00008b0000047ab9 */ /* 0x000fe20000000800 */
[----:B------:R-:W-:Y:S01]  /*102f0*/  VIADD R29, R27, UR5 ;  /* 0x000000051b1d7c36 */ /* 0x000fe20008000000 */
[----:B------:R-:W-:Y:S01]  /*10300*/  LOP3.LUT R3, R7, 0x53, R235, 0xfe, !PT ;  /* 0x0000005307037812 */ /* 0x000fe200078efeeb */
[----:B------:R-:W-:Y:S01]  /*10310*/  ULDC UR5, c[0x0][0x22c] ;  /* 0x00008b0000057ab9 */ /* 0x000fe20000000800 */
[----:B------:R-:W-:-:S02]  /*10320*/  PRMT R6, R159, 0x7632, R6 ;  /* 0x000076329f067816 */ /* 0x000fc40000000006 */
        /* <DEDUP_REMOVED lines=110> */
[----:B------:R-:W-:Y:S01]  /*10a10*/  VIADD R27, R29, UR4 ;  /* 0x000000041d1b7c36 */ /* 0x000fe20008000000 */
[----:B------:R-:W-:Y:S01]  /*10a20*/  ISETP.LT.AND P3, PT, R3, UR5, !P0 ;  /* 0x0000000503007c0c */ /* 0x000fe2000c761270 */
[----:B------:R-:W-:Y:S01]  /*10a30*/  ULDC UR4, c[0x0][0x22c] ;  /* 0x00008b0000047ab9 */ /* 0x000fe20000000800 */
[----:B------:R-:W-:Y:S01]  /*10a40*/  LEA.HI.X.SX32 R25, R29, R2, 0x1, P5 ;  /* 0x000000021d197211 */ /* 0x000fe200028f0eff */
[----:B------:R-:W-:Y:S01]  /*10a50*/  ULDC UR5, c[0x0][0x22c] ;  /* 0x00008b0000057ab9 */ /* 0x000fe20000000800 */
[----:B------:R-:W-:Y:S02]  /*10a60*/  LOP3.LUT R3, R7, 0x60, R235, 0xfe, !PT ;  /* 0x0000006007037812 */ /* 0x000fe400078efeeb */
[----:B0-----:R-:W-:Y:S02]  /*10a70*/  PRMT R5, R165, 0x7632, R5 ;  /* 0x00007632a5057816 */ /* 0x001fe40000000005 */
[----:B------:R-:W-:-:S02]  /*10a80*/  LEA R4, P5, R27, R0, 0x1 ;  /* 0x000000001b047211 */ /* 0x000fc400078a08ff */
[--C-:B------:R-:W-:Y:S01]  /*10a90*/  LOP3.LUT R165, R7, 0x65, R235.reuse, 0xfe, !PT ;  /* 0x0000006507a57812 */ /* 0x100fe200078efeeb */
[----:B------:R0:W-:Y:S01]  /*10aa0*/  @P6 STG.E.U16 desc[UR14][R24.64], R5 ;  /* 0x0000000518006986 */ /* 0x0001e2000c10150e */
[----:B------:R-:W-:Y:S01]  /*10ab0*/  ISETP.LT.AND P6, PT, R3, UR4, !P0 ;  /* 0x0000000403007c0c */ /* 0x000fe2000c7c1270 */
[----:B------:R-:W-:Y:S01]  /*10ac0*/  ULDC UR4, c[0x0][0x248] ;  /* 0x0000920000047ab9 */ /* 0x000fe20000000800 */
        /* <DEDUP_REMOVED lines=8> */
[----:B------:R-:W-:Y:S01]  /*10b50*/  VIADD R25, R27, UR4 ;  /* 0x000000041b197c36 */ /* 0x000fe20008000000 */
[----:B------:R-:W-:Y:S01]  /*10b60*/  ULDC UR4, c[0x0][0x248] ;  /* 0x0000920000047ab9 */ /* 0x000fe20000000800 */
[----:B------:R-:W-:-:S02]  /*10b70*/  LOP3.LUT R3, R7, 0x62, R235, 0xfe, !PT ;  /* 0x0000006207037812 */ /* 0x000fc400078efeeb */
[----:B------:R-:W-:Y:S01]  /*10b80*/  LEA.HI.X.SX32 R27, R27, R2, 0x1, P4 ;  /* 0x000000021b1b7211 */ /* 0x000fe200020f0eff */
[C---:B------:R-:W-:Y:S01]  /*10b90*/  VIADD R29, R25.reuse, UR4 ;  /* 0x00000004191d7c36 */ /* 0x040fe20008000000 */
[C---:B------:R-:W-:Y:S01]  /*10ba0*/  LEA R24, P4, R25.reuse, R0, 0x1 ;  /* 0x0000000019187211 */ /* 0x040fe200078808ff */
[----:B------:R-:W-:Y:S01]  /*10bb0*/  ULDC UR4, c[0x0][0x248] ;  /* 0x0000920000047ab9 */ /* 0x000fe20000000800 */
[----:B0-----:R-:W-:Y:S02]  /*10bc0*/  PRMT R5, R166, 0x7632, R5 ;  /* 0x00007632a6057816 */ /* 0x001fe40000000005 */
[----:B------:R-:W-:Y:S02]  /*10bd0*/  LEA.HI.X.SX32 R25, R25, R2, 0x1, P4 ;  /* 0x0000000219197211 */ /* 0x000fe400020f0eff */
[----:B------:R-:W-:Y:S01]  /*10be0*/  LEA R4, P4, R29, R0, 0x1 ;  /* 0x000000001d047211 */ /* 0x000fe200078808ff */
        /* <DEDUP_REMOVED lines=8> */
[C---:B0-----:R-:W-:Y:S01]  /*10c70*/  LEA.HI.X.SX32 R5, R29.reuse, R2, 0x1, P4 ;  /* 0x000000021d057211 */ /* 0x041fe200020f0eff */
[----:B------:R-:W-:Y:S01]  /*10c80*/  VIADD R29, R29, UR4 ;  /* 0x000000041d1d7c36 */ /* 0x000fe20008000000 */
[----:B------:R-:W-:Y:S01]  /*10c90*/  ULDC UR4, c[0x0][0x248] ;  /* 0x0000920000047ab9 */ /* 0x000fe20000000800 */
[----:B--2---:R-:W-:Y:S02]  /*10ca0*/  LOP3.LUT R167, R7, 0x95, R235, 0xfe, !PT ;  /* 0x0000009507a77812 */ /* 0x004fe400078efeeb */
[C---:B------:R-:W-:Y:S01]  /*10cb0*/  VIADD R3, R29.reuse, UR4 ;  /* 0x000000041d037c36 */ /* 0x040fe20008000000 */
[----:B------:R-:W-:Y:S01]  /*10cc0*/  ULDC UR4, c[0x0][0x248] ;  /* 0x0000920000047ab9 */ /* 0x000fe20000000800 */
[----:B------:R0:W-:Y:S01]  /*10cd0*/  @P3 STG.E.U16 desc[UR14][R4.64], R6 ;  /* 0x0000000604003986 */ /* 0x0001e2000c10150e */
[-C--:B------:R-:W-:Y:S01]  /*10ce0*/  LEA R24, P3, R29, R0.reuse, 0x1 ;  /* 0x000000001d187211 */ /* 0x080fe200078608ff */
[C---:B------:R-:W-:Y:S01]  /*10cf0*/  VIADD R31, R3.reuse, UR4 ;  /* 0x00000004031f7c36 */ /* 0x040fe20008000000 */
[----:B------:R-:W-:Y:S01]  /*10d00*/  LEA R26, P4, R3, R0, 0x1 ;  /* 0x00000000031a7211 */ /* 0x000fe200078808ff */
[----:B------:R-:W-:Y:S01]  /*10d10*/  ULDC UR4, c[0x0][0x22c] ;  /* 0x00008b0000047ab9 */ /* 0x000fe20000000800 */
[----:B------:R-:W-:Y:S01]  /*10d20*/  LEA.HI.X.SX32 R25, R29, R2, 0x1, P3 ;  /* 0x000000021d197211 */ /* 0x000fe200018f0eff */
[C---:B------:R-:W-:Y:S01]  /*10d30*/  VIADD R233, R31.reuse, UR5 ;  /* 0x000000051fe97c36 */ /* 0x040fe20008000000 */
[----:B------:R-:W-:Y:S01]  /*10d40*/  LEA R28, P3, R31, R0, 0x1 ;  /* 0x000000001f1c7211 */ /* 0x000fe200078608ff */
[----:B------:R-:W-:Y:S01]  /*10d50*/  ULDC UR5, c[0x0][0x22c] ;  /* 0x00008b0000057ab9 */ /* 0x000fe20000000800 */
[-C--:B------:R-:W-:Y:S01]  /*10d60*/  LEA.HI.X.SX32 R27, R3, R2.reuse, 0x1, P4 ;  /* 0x00000002031b7211 */ /* 0x080fe200020f0eff */
[----:B------:R2:W-:Y:S01]  /*10d70*/  @P6 STG.E.U16 desc[UR14][R24.64], R8 ;  /* 0x0000000818006986 */ /* 0x0005e2000c10150e */
[----:B------:R-:W-:-:S02]  /*10d80*/  LEA.HI.X.SX32 R29, R31, R2, 0x1, P3 ;  /* 0x000000021f1d7211 */ /* 0x000fc400018f0eff */
[----:B0-----:R-:W-:Y:S02]  /*10d90*/  PRMT R5, R8, 0x7632, R5 ;  /* 0x0000763208057816 */ /* 0x001fe40000000005 */
[----:B------:R-:W-:Y:S02]  /*10da0*/  LEA R4, P3, R233, R0, 0x1 ;  /* 0x00000000e9047211 */ /* 0x000fe400078608ff */
[----:B------:R-:W-:Y:S01]  /*10db0*/  PRMT R3, R9, 0x7632, R3 ;  /* 0x0000763209037816 */ /* 0x000fe20000000003 */
[----:B------:R0:W-:Y:S01]  /*10dc0*/  @P5 STG.E.U16 desc[UR14][R26.64], R5 ;  /* 0x000000051a005986 */ /* 0x0001e2000c10150e */
[----:B------:R-:W-:Y:S01]  /*10dd0*/  ISETP.LT.AND P4, PT, R165, UR5, !P0 ;  /* 0x00000005a5007c0c */ /* 0x000fe2000c781270 */
[----:B------:R-:W-:Y:S01]  /*10de0*/  ULDC UR5, c[0x0][0x22c] ;  /* 0x00008b0000057ab9 */ /* 0x000fe20000000800 */
[--C-:B------:R-:W-:Y:S01]  /*10df0*/  LOP3.LUT R31, R7, 0xdd, R235.reuse, 0xfe, !PT ;  /* 0x000000dd071f7812 */ /* 0x100fe200078efeeb */
[----:B------:R4:W-:Y:S01]  /*10e00*/  @P1 STG.E.U16 desc[UR14][R28.64], R9 ;  /* 0x000000091c001986 */ /* 0x0009e2000c10150e */
[----:B------:R-:W-:Y:S01]  /*10e10*/  ISETP.LT.AND P5, PT, R163, UR5, !P0 ;  /* 0x00000005a3007c0c */ /* 0x000fe2000c7a1270 */
[----:B------:R-:W-:Y:S01]  /*10e20*/  ULDC UR5, c[0x0][0x22c] ;  /* 0x00008b0000057ab9 */ /* 0x000fe20000000800 */
[----:B--2---:R-:W-:-:S02]  /*10e30*/  LOP3.LUT R25, R7, 0xe3, R235, 0xfe, !PT ;  /* 0x000000e307197812 */ /* 0x004fc400078efeeb */
[C-C-:B------:R-:W-:Y:S02]  /*10e40*/  LOP3.LUT R24, R7.reuse, 0xe6, R235.reuse, 0xfe, !PT ;  /* 0x000000e607187812 */ /* 0x140fe400078efeeb */
[--C-:B------:R-:W-:Y:S02]  /*10e50*/  LOP3.LUT R6, R7, 0xe7, R235.reuse, 0xfe, !PT ;  /* 0x000000e707067812 */ /* 0x100fe400078efeeb */
[----:B0-----:R-:W-:Y:S02]  /*10e60*/  LEA.HI.X.SX32 R5, R233, R2, 0x1, P3 ;  /* 0x00000002e9057211 */ /* 0x001fe400018f0eff */
[----:B------:R-:W-:Y:S01]  /*10e70*/  ISETP.LT.AND P3, PT, R231, UR4, !P0 ;  /* 0x00000004e7007c0c */ /* 0x000fe2000c761270 */
[----:B------:R-:W-:Y:S01]  /*10e80*/  ULDC UR4, c[0x0][0x248] ;  /* 0x0000920000047ab9 */ /* 0x000fe20000000800 */
[--C-:B------:R-:W-:Y:S01]  /*10e90*/  LOP3.LUT R27, R7, 0xe1, R235.reuse, 0xfe, !PT ;  /* 0x000000e1071b7812 */ /* 0x100fe200078efeeb */
[----:B------:R-:W-:Y:S01]  /*10ea0*/  VIADD R233, R233, UR4 ;  /* 0x00000004e9e97c36 */ /* 0x000fe20008000000 */
[----:B------:R-:W-:Y:S01]  /*10eb0*/  @P2 STG.E.U16 desc[UR14][R4.64], R3 ;  /* 0x0000000304002986 */ /* 0x000fe2000c10150e */
[----:B------:R-:W-:Y:S01]  /*10ec0*/  ISETP.LT.AND P2, PT, R164, UR6, !P0 ;  /* 0x00000006a4007c0c */ /* 0x000fe2000c741270 */
[----:B------:R-:W-:Y:S01]  /*10ed0*/  ULDC UR4, c[0x0][0x248] ;  /* 0x0000920000047ab9 */ /* 0x000fe20000000800 */
[----:B------:R-:W-:Y:S01]  /*10ee0*/  ULDC UR6, c[0x0][0x22c] ;  /* 0x00008b0000067ab9 */ /* 0x000fe20000000800 */
[C---:B------:R-:W-:Y:S01]  /*10ef0*/  LEA R164, P1, R233.reuse, R0, 0x1 ;  /* 0x00000000e9a47211 */ /* 0x040fe200078208ff */
[----:B------:R-:W-:Y:S01]  /*10f00*/  VIADD R231, R233, UR4 ;  /* 0x00000004e9e77c36 */ /* 0x000fe20008000000 */
[----:B------:R-:W-:Y:S01]  /*10f10*/  ULDC UR4, c[0x0][0x248] ;  /* 0x0000920000047ab9 */ /* 0x000fe20000000800 */
[----:B----4-:R-:W-:-:S02]  /*10f20*/  LOP3.LUT R29, R7, 0xdf, R235, 0xfe, !PT ;  /* 0x000000df071d7812 */ /* 0x010fc400078efeeb */
[----:B------:R-:W-:Y:S01]  /*10f30*/  LEA.HI.X.SX32 R165, R233, R2, 0x1, P1 ;  /* 0x00000002e9a57211 */ /* 0x000fe200008f0eff */
[C---:B------:R-:W-:Y:S01]  /*10f40*/  VIADD R233, R231.reuse, UR4 ;  /* 0x00000004e7e97c36 */ /* 0x040fe20008000000 */
[----:B------:R-:W-:Y:S01]  /*10f50*/  ISETP.LT.AND P1, PT, R162, UR6, !P0 ;  /* 0x00000006a2007c0c */ /* 0x000fe2000c721270 */
[----:B------:R-:W-:Y:S01]  /*10f60*/  ULDC UR4, c[0x0][0x22c] ;  /* 0x00008b0000047ab9 */ /* 0x000fe20000000800 */
[C---:B------:R-:W-:Y:S01]  /*10f70*/  LEA R162, P6, R231.reuse, R0, 0x1 ;  /* 0x00000000e7a27211 */ /* 0x040fe200078c08ff */
[----:B------:R0:W-:Y:S01]  /*10f80*/  @P3 STG.E.U16 desc[UR14][R164.64], R10 ;  /* 0x0000000aa4003986 */ /* 0x0001e2000c10150e */
[----:B------:R-:W-:Y:S01]  /*10f90*/  ISETP.LT.AND P3, PT, R226, UR4, !P0 ;  /* 0x00000004e2007c0c */ /* 0x000fe2000c761270 */
[----:B------:R-:W-:Y:S01]  /*10fa0*/  ULDC UR4, c[0x0][0x248] ;  /* 0x0000920000047ab9 */ /* 0x000fe20000000800 */
[----:B------:R-:W-:Y:S01]  /*10fb0*/  LEA.HI.X.SX32 R163, R231, R2, 0x1, P6 ;  /* 0x00000002e7a37211 */ /* 0x000fe200030f0eff */
[----:B------:R-:W-:Y:S01]  /*10fc0*/  ULDC UR6, c[0x0][0x22c] ;  /* 0x00008b0000067ab9 */ /* 0x000fe20000000800 */
[----:B------:R-:W-:-:S02]  /*10fd0*/  LOP3.LUT R28, R7, 0xe2, R235, 0xfe, !PT ;  /* 0x000000e2071c7812 */ /* 0x000fc400078efeeb */
[C-C-:B------:R-:W-:Y:S02]  /*10fe0*/  LOP3.LUT R9, R7.reuse, 0xe5, R235.reuse, 0xfe, !PT ;  /* 0x000000e507097812 */ /* 0x140fe400078efeeb */
[C-C-:B------:R-:W-:Y:S02]  /*10ff0*/  LOP3.LUT R26, R7.reuse, 0xe4, R235.reuse, 0xfe, !PT ;  /* 0x000000e4071a7812 */ /* 0x140fe400078efeeb */
[----:B------:R-:W-:Y:S02]  /*11000*/  LOP3.LUT R8, R7, 0xe8, R235, 0xfe, !PT ;  /* 0x000000e807087812 */ /* 0x000fe400078efeeb */
[----:B0-----:R-:W-:Y:S02]  /*11010*/  PRMT R165, R10, 0x7632, R165 ;  /* 0x000076320aa57816 */ /* 0x001fe400000000a5 */
[----:B------:R-:W-:Y:S02]  /*11020*/  LEA R164, P6, R233, R0, 0x1 ;  /* 0x00000000e9a47211 */ /* 0x000fe400078c08ff */
[--C-:B------:R-:W-:Y:S01]  /*11030*/  LOP3.LUT R4, R7, 0xe9, R235.reuse, 0xfe, !PT ;  /* 0x000000e907047812 */ /* 0x100fe200078efeeb */
[----:B------:R0:W-:Y:S01]  /*11040*/  @P4 STG.E.U16 desc[UR14][R162.64], R165 ;  /* 0x000000a5a2004986 */ /* 0x0001e2000c10150e */
[----:B------:R-:W-:Y:S01]  /*11050*/  ISETP.LT.AND P4, PT, R225, UR5, !P0 ;  /* 0x00000005e1007c0c */ /* 0x000fe2000c781270 */
[----:B------:R-:W-:Y:S01]  /*11060*/  ULDC UR5, c[0x0][0x22c] ;  /* 0x00008b0000057ab9 */ /* 0x000fe20000000800 */
[----:B------:R-:W-:-:S02]  /*11070*/  LOP3.LUT R5, R7, 0xea, R235, 0xfe, !PT ;  /* 0x000000ea07057812 */ /* 0x000fc400078efeeb */
[C-C-:B------:R-:W-:Y:S02]  /*11080*/  LOP3.LUT R3, R7.reuse, 0xeb, R235.reuse, 0xfe, !PT ;  /* 0x000000eb07037812 */ /* 0x140fe400078efeeb */
[----:B------:R-:W-:Y:S02]  /*11090*/  LOP3.LUT R7, R7, 0xfe, R235, 0xfe, !PT ;  /* 0x000000fe07077812 */ /* 0x000fe400078efeeb */
[C---:B0-----:R-:W-:Y:S01]  /*110a0*/  LEA.HI.X.SX32 R165, R233.reuse, R2, 0x1, P6 ;  /* 0x00000002e9a57211 */ /* 0x041fe200030f0eff */
[----:B------:R-:W-:Y:S01]  /*110b0*/  VIADD R233, R233, UR4 ;  /* 0x00000004e9e97c36 */ /* 0x000fe20008000000 */
[----:B------:R-:W-:-:S03]  /*110c0*/  ULDC UR4, c[0x0][0x248] ;  /* 0x0000920000047ab9 */ /* 0x000fc60000000800 */
[C---:B------:R-:W-:Y:S01]  /*110d0*/  VIADD R163, R233.reuse, UR4 ;  /* 0x00000004e9a37c36 */ /* 0x040fe20008000000 */
[----:B------:R-:W-:Y:S01]  /*110e0*/  LEA R10, P6, R233, R0, 0x1 ;  /* 0x00000000e90a7211 */ /* 0x000fe200078c08ff */
[----:B------:R0:W-:Y:S01]  /*110f0*/  @P2 STG.E.U16 desc[UR14][R164.64], R11 ;  /* 0x0000000ba4002986 */ /* 0x0001e2000c10150e */
[----:B------:R-:W-:Y:S01]  /*11100*/  ISETP.LT.AND P2, PT, R221, UR5, !P0 ;  /* 0x00000005dd007c0c */ /* 0x000fe2000c741270 */
[----:B------:R-:W-:Y:S01]  /*11110*/  ULDC UR4, c[0x0][0x248] ;  /* 0x0000920000047ab9 */ /* 0x000fe20000000800 */
[----:B------:R-:W-:Y:S01]  /*11120*/  PRMT R221, R11, 0x7632, R221 ;  /* 0x000076320bdd7816 */ /* 0x000fe200000000dd */
[----:B------:R-:W-:Y:S01]  /*11130*/  ULDC UR5, c[0x0][0x22c] ;  /* 0x00008b0000057ab9 */ /* 0x000fe20000000800 */
[----:B0-----:R-:W-:Y:S01]  /*11140*/  LEA.HI.X.SX32 R11, R233, R2, 0x1, P6 ;  /* 0x00000002e90b7211 */ /* 0x001fe200030f0eff */
[C---:B------:R-:W-:Y:S01]  /*11150*/  VIADD R165, R163.reuse, UR4 ;  /* 0x00000004a3a57c36 */ /* 0x040fe20008000000 */
[----:B------:R-:W-:Y:S01]  /*11160*/  LEA R162, P6, R163, R0, 0x1 ;  /* 0x00000000a3a27211 */ /* 0x000fe200078c08ff */
[----:B------:R-:W-:Y:S01]  /*11170*/  ULDC UR4, c[0x0][0x248] ;  /* 0x0000920000047ab9 */ /* 0x000fe20000000800 */
[----:B------:R-:W-:Y:S01]  /*11180*/  PRMT R164, R17, 0x7632, R164 ;  /* 0x0000763211a47816 */ /* 0x000fe200000000a4 */
[----:B------:R0:W-:Y:S01]  /*11190*/  @P5 STG.E.U16 desc[UR14][R10.64], R221 ;  /* 0x000000dd0a005986 */ /* 0x0001e2000c10150e */
[----:B------:R-:W-:-:S02]  /*111a0*/  LEA.HI.X.SX32 R163, R163, R2, 0x1, P6 ;  /* 0x00000002a3a37211 */ /* 0x000fc400030f0eff */
[----:B------:R-:W-:Y:S01]  /*111b0*/  ISETP.LT.AND P5, PT, R219, UR5, !P0 ;  /* 0x00000005db007c0c */ /* 0x000fe2000c7a1270 */
[----:B------:R-:W-:Y:S01]  /*111c0*/  VIADD R219, R165, UR4 ;  /* 0x00000004a5db7c36 */ /* 0x000fe20008000000 */
[----:B------:R-:W-:Y:S01]  /*111d0*/  ULDC UR4, c[0x0][0x22c] ;  /* 0x00008b0000047ab9 */ /* 0x000fe20000000800 */
[----:B------:R2:W-:Y:S01]  /*111e0*/  @P1 STG.E.U16 desc[UR14][R162.64], R16 ;  /* 0x00000010a2001986 */ /* 0x0005e2000c10150e */
[----:B------:R-:W-:Y:S01]  /*111f0*/  ISETP.LT.AND P1, PT, R217, UR4, !P0 ;  /* 0x00000004d9007c0c */ /* 0x000fe2000c721270 */
[----:B------:R-:W-:Y:S01]  /*11200*/  ULDC UR4, c[0x0][0x248] ;  /* 0x0000920000047ab9 */ /* 0x000fe20000000800 */
[----:B------:R-:W-:Y:S01]  /*11210*/  ULDC UR5, c[0x0][0x22c] ;  /* 0x00008b0000057ab9 */ /* 0x000fe20000000800 */
[----:B0-----:R-:W-:-:S04]  /*11220*/  LEA R10, P6, R165, R0, 0x1 ;  /* 0x00000000a50a7211 */ /* 0x001fc800078c08ff */
[----:B------:R-:W-:Y:S02]  /*11230*/  LEA.HI.X.SX32 R11, R165, R2, 0x1, P6 ;  /* 0x00000002a50b7211 */ /* 0x000fe400030f0eff */
[----:B--2---:R-:W-:Y:S02]  /*11240*/  PRMT R163, R16, 0x7632, R163 ;  /* 0x0000763210a37816 */ /* 0x004fe400000000a3 */
[----:B------:R-:W-:-:S03]  /*11250*/  LEA R162, P6, R219, R0, 0x1 ;  /* 0x00000000dba27211 */ /* 0x000fc600078c08ff */
[----:B------:R0:W-:Y:S01]  /*11260*/  @P3 STG.E.U16 desc[UR14][R10.64], R163 ;  /* 0x000000a30a003986 */ /* 0x0001e2000c10150e */
[----:B------:R-:W-:Y:S01]  /*11270*/  ISETP.LT.AND P3, PT, R218, UR5, !P0 ;  /* 0x00000005da007c0c */ /* 0x000fe2000c761270 */
[----:B------:R-:W-:Y:S01]  /*11280*/  ULDC UR5, c[0x0][0x22c] ;  /* 0x00008b0000057ab9 */ /* 0x000fe20000000800 */
[C---:B0-----:R-:W-:Y:S01]  /*11290*/  LEA.HI.X.SX32 R163, R219.reuse, R2, 0x1, P6 ;  /* 0x00000002dba37211 */ /* 0x041fe200030f0eff */
[----:B------:R-:W-:Y:S01]  /*112a0*/  VIADD R219, R219, UR4 ;  /* 0x00000004dbdb7c36 */ /* 0x000fe20008000000 */
[----:B------:R-:W-:-:S03]  /*112b0*/  ULDC UR4, c[0x0][0x248] ;  /* 0x0000920000047ab9 */ /* 0x000fc60000000800 */
[C---:B------:R-:W-:Y:S01]  /*112c0*/  VIADD R165, R219.reuse, UR4 ;  /* 0x00000004dba57c36 */ /* 0x040fe20008000000 */
[C---:B------:R-:W-:Y:S01]  /*112d0*/  LEA R10, P6, R219.reuse, R0, 0x1 ;  /* 0x00000000db0a7211 */ /* 0x040fe200078c08ff */
[----:B------:R-:W-:Y:S01]  /*112e0*/  ULDC UR4, c[0x0][0x248] ;  /* 0x0000920000047ab9 */ /* 0x000fe20000000800 */
[----:B------:R0:W-:Y:S01]  /*112f0*/  @P4 STG.E.U16 desc[UR14][R162.64], R17 ;  /* 0x00000011a2004986 */ /* 0x0001e2000c10150e */
[----:B------:R-:W-:Y:S01]  /*11300*/  ISETP.LT.AND P4, PT, R234, UR5, !P0 ;  /* 0x00000005ea007c0c */ /* 0x000fe2000c781270 */
[----:B------:R-:W-:Y:S01]  /*11310*/  ULDC UR5, c[0x0][0x22c] ;  /* 0x00008b0000057ab9 */ /* 0x000fe20000000800 */
[----:B------:R-:W-:Y:S02]  /*11320*/  LEA.HI.X.SX32 R11, R219, R2, 0x1, P6 ;  /* 0x00000002db0b7211 */ /* 0x000fe400030f0eff */
[----:B------:R-:W-:-:S03]  /*11330*/  LEA R16, P6, R165, R0, 0x1 ;  /* 0x00000000a5107211 */ /* 0x000fc600078c08ff */
[----:B------:R2:W-:Y:S01]  /*11340*/  @P2 STG.E.U16 desc[UR14][R10.64], R164 ;  /* 0x000000a40a002986 */ /* 0x0005e2000c10150e */
[----:B------:R-:W-:Y:S01]  /*11350*/  ISETP.LT.AND P2, PT, R232, UR5, !P0 ;  /* 0x00000005e8007c0c */ /* 0x000fe2000c741270 */
[----:B------:R-:W-:Y:S01]  /*11360*/  ULDC UR5, c[0x0][0x22c] ;  /* 0x00008b0000057ab9 */ /* 0x000fe20000000800 */
[C---:B0-----:R-:W-:Y:S01]  /*11370*/  VIADD R163, R165.reuse, UR4 ;  /* 0x00000004a5a37c36 */ /* 0x041fe20008000000 */
[----:B------:R-:W-:Y:S01]  /*11380*/  LEA.HI.X.SX32 R17, R165, R2, 0x1, P6 ;  /* 0x00000002a5117211 */ /* 0x000fe200030f0eff */
[----:B------:R-:W-:Y:S02]  /*11390*/  ULDC UR4, c[0x0][0x248] ;  /* 0x0000920000047ab9 */ /* 0x000fe40000000800 */
[----:B------:R-:W-:Y:S01]  /*113a0*/  VIADD R165, R163, UR4 ;  /* 0x00000004a3a57c36 */ /* 0x000fe20008000000 */
[----:B------:R-:W-:Y:S01]  /*113b0*/  ULDC UR4, c[0x0][0x22c] ;  /* 0x00008b0000047ab9 */ /* 0x000fe20000000800 */
[----:B------:R0:W-:Y:S01]  /*113c0*/  @P5 STG.E.U16 desc[UR14][R16.64], R18 ;  /* 0x0000001210005986 */ /* 0x0001e2000c10150e */
[----:B------:R-:W-:Y:S01]  /*113d0*/  ISETP.LT.AND P5, PT, R229, UR4, !P0 ;  /* 0x00000004e5007c0c */ /* 0x000fe2000c7a1270 */
[----:B------:R-:W-:Y:S01]  /*113e0*/  ULDC UR4, c[0x0][0x248] ;  /* 0x0000920000047ab9 */ /* 0x000fe20000000800 */
[----:B--2---:R-:W-:-:S04]  /*113f0*/  LEA R10, P6, R163, R0, 0x1 ;  /* 0x00000000a30a7211 */ /* 0x004fc800078c08ff */
[----:B------:R-:W-:Y:S02]  /*11400*/  LEA.HI.X.SX32 R11, R163, R2, 0x1, P6 ;  /* 0x00000002a30b7211 */ /* 0x000fe400030f0eff */
[----:B0-----:R-:W-:Y:S02]  /*11410*/  PRMT R17, R18, 0x7632, R17 ;  /* 0x0000763212117816 */ /* 0x001fe40000000011 */
[----:B------:R-:W-:Y:S02]  /*11420*/  LEA R16, P6, R165, R0, 0x1 ;  /* 0x00000000a5107211 */ /* 0x000fe400078c08ff */
[----:B------:R-:W-:Y:S01]  /*11430*/  PRMT R18, R19, 0x7632, R18 ;  /* 0x0000763213127816 */ /* 0x000fe20000000012 */
        /* <DEDUP_REMOVED lines=8> */
[----:B------:R0:W-:Y:S01]  /*114c0*/  @P3 STG.E.U16 desc[UR14][R16.64], R19 ;  /* 0x0000001310003986 */ /* 0x0001e2000c10150e */
[----:B------:R-:W-:Y:S01]  /*114d0*/  ULDC UR4, c[0x0][0x248] ;  /* 0x0000920000047ab9 */ /* 0x000fe20000000800 */
[----:B------:R-:W-:Y:S01]  /*114e0*/  ISETP.LT.AND P3, PT, R228, UR5, !P0 ;  /* 0x00000005e4007c0c */ /* 0x000fe2000c761270 */
[----:B------:R-:W-:Y:S01]  /*114f0*/  ULDC UR5, c[0x0][0x22c] ;  /* 0x00008b0000057ab9 */ /* 0x000fe20000000800 */
[----:B------:R-:W-:-:S05]  /*11500*/  LEA.HI.X.SX32 R11, R165, R2, 0x1, P6 ;  /* 0x00000002a50b7211 */ /* 0x000fca00030f0eff */
[----:B------:R2:W-:Y:S01]  /*11510*/  @P4 STG.E.U16 desc[UR14][R10.64], R18 ;  /* 0x000000120a004986 */ /* 0x0005e2000c10150e */
[----:B------:R-:W-:Y:S01]  /*11520*/  ISETP.LT.AND P4, PT, R227, UR5, !P0 ;  /* 0x00000005e3007c0c */ /* 0x000fe2000c781270 */
[----:B------:R-:W-:Y:S01]  /*11530*/  ULDC UR5, c[0x0][0x22c] ;  /* 0x00008b0000057ab9 */ /* 0x000fe20000000800 */
[C---:B0-----:R-:W-:Y:S01]  /*11540*/  LEA R16, P6, R163.reuse, R0, 0x1 ;  /* 0x00000000a3107211 */ /* 0x041fe200078c08ff */
[C---:B------:R-:W-:Y:S01]  /*11550*/  VIADD R19, R163.reuse, UR4 ;  /* 0x00000004a3137c36 */ /* 0x040fe20008000000 */
[----:B------:R-:W-:Y:S02]  /*11560*/  ULDC UR4, c[0x0][0x248] ;  /* 0x0000920000047ab9 */ /* 0x000fe40000000800 */
[----:B------:R-:W-:Y:S01]  /*11570*/  LEA.HI.X.SX32 R17, R163, R2, 0x1, P6 ;  /* 0x00000002a3117211 */ /* 0x000fe200030f0eff */
[C---:B------:R-:W-:Y:S01]  /*11580*/  VIADD R163, R19.reuse, UR4 ;  /* 0x0000000413a37c36 */ /* 0x040fe20008000000 */
[----:B------:R-:W-:Y:S01]  /*11590*/  ULDC UR4, c[0x0][0x22c] ;  /* 0x00008b0000047ab9 */ /* 0x000fe20000000800 */
[----:B--2---:R-:W-:-:S02]  /*115a0*/  LEA R10, P6, R19, R0, 0x1 ;  /* 0x00000000130a7211 */ /* 0x004fc400078c08ff */
[----:B------:R0:W-:Y:S01]  /*115b0*/  @P2 STG.E.U16 desc[UR14][R16.64], R56 ;  /* 0x0000003810002986 */ /* 0x0001e2000c10150e */
[----:B------:R-:W-:Y:S01]  /*115c0*/  ISETP.LT.AND P2, PT, R223, UR4, !P0 ;  /* 0x00000004df007c0c */ /* 0x000fe2000c741270 */
[----:B------:R-:W-:Y:S01]  /*115d0*/  ULDC UR4, c[0x0][0x248] ;  /* 0x0000920000047ab9 */ /* 0x000fe20000000800 */
[----:B------:R-:W-:Y:S02]  /*115e0*/  LEA.HI.X.SX32 R11, R19, R2, 0x1, P6 ;  /* 0x00000002130b7211 */ /* 0x000fe400030f0eff */
[----:B------:R-:W-:Y:S02]  /*115f0*/  PRMT R18, R57, 0x7632, R18 ;  /* 0x0000763239127816 */ /* 0x000fe40000000012 */
[----:B0-----:R-:W-:Y:S02]  /*11600*/  PRMT R17, R56, 0x7632, R17 ;  /* 0x0000763238117816 */ /* 0x001fe40000000011 */
        /* <DEDUP_REMOVED lines=43> */
[----:B------:R-:W-:Y:S01]  /*118c0*/  LEA.HI.X.SX32 R11, R19, R2, 0x1, P6 ;  /* 0x00000002130b7211 */ /* 0x000fe200030f0eff */
[----:B------:R-:W-:Y:S01]  /*118d0*/  VIADD R19, R57, UR4 ;  /* 0x0000000439137c36 */ /* 0x000fe20008000000 */
[----:B------:R-:W-:-:S03]  /*118e0*/  ULDC UR4, c[0x0][0x248] ;  /* 0x0000920000047ab9 */ /* 0x000fc60000000800 */
[----:B------:R2:W-:Y:S01]  /*118f0*/  @P1 STG.E.U16 desc[UR14][R10.64], R18 ;  /* 0x000000120a001986 */ /* 0x0005e2000c10150e */
[----:B------:R-:W-:Y:S01]  /*11900*/  ISETP.LT.AND P1, PT, R212, UR5, !P0 ;  /* 0x00000005d4007c0c */ /* 0x000fe2000c721270 */
[----:B------:R-:W-:Y:S01]  /*11910*/  ULDC UR5, c[0x0][0x22c] ;  /* 0x00008b0000057ab9 */ /* 0x000fe20000000800 */
[C---:B0-----:R-:W-:Y:S01]  /*11920*/  LEA R16, P6, R57.reuse, R0, 0x1 ;  /* 0x0000000039107211 */ /* 0x041fe200078c08ff */
[----:B------:R-:W0:Y:S03]  /*11930*/  LDS.128 R212, [R213] ;  /* 0x00000000d5d47984 */ /* 0x000e260000000c00 */
        /* <DEDUP_REMOVED lines=9> */
[----:B--2---:R-:W-:Y:S02]  /*119d0*/  PRMT R17, R60, 0x7632, R17 ;  /* 0x000076323c117816 */ /* 0x004fe40000000011 */
[----:B------:R-:W-:-:S03]  /*119e0*/  LEA R16, P6, R57, R0, 0x1 ;  /* 0x0000000039107211 */ /* 0x000fc600078c08ff */
[----:B------:R2:W-:Y:S01]  /*119f0*/  @P4 STG.E.U16 desc[UR14][R10.64], R17 ;  /* 0x000000110a004986 */ /* 0x0005e2000c10150e */
[----:B------:R-:W-:Y:S01]  /*11a00*/  ISETP.LT.AND P4, PT, R208, UR5, !P0 ;  /* 0x00000005d0007c0c */ /* 0x000fe2000c781270 */
[----:B------:R-:W-:Y:S01]  /*11a10*/  ULDC UR5, c[0x0][0x22c] ;  /* 0x00008b0000057ab9 */ /* 0x000fe20000000800 */
[C---:B--2---:R-:W-:Y:S01]  /*11a20*/  LEA.HI.X.SX32 R17, R57.reuse, R2, 0x1, P6 ;  /* 0x0000000239117211 */ /* 0x044fe200030f0eff */
        /* <DEDUP_REMOVED lines=14> */
[----:B--2---:R-:W-:-:S04]  /*11b10*/  LEA R16, P6, R19, R0, 0x1 ;  /* 0x0000000013107211 */ /* 0x004fc800078c08ff */
[----:B------:R-:W-:Y:S01]  /*11b20*/  LEA.HI.X.SX32 R17, R19, R2, 0x1, P6 ;  /* 0x0000000213117211 */ /* 0x000fe200030f0eff */
[C---:B------:R-:W-:Y:S01]  /*11b30*/  VIADD R19, R57.reuse, UR4 ;  /* 0x0000000439137c36 */ /* 0x040fe20008000000 */
[----:B------:R-:W-:Y:S01]  /*11b40*/  ULDC UR4, c[0x0][0x22c] ;  /* 0x00008b0000047ab9 */ /* 0x000fe20000000800 */
[----:B----4-:R-:W-:Y:S02]  /*11b50*/  LEA R10, P6, R57, R0, 0x1 ;  /* 0x00000000390a7211 */ /* 0x010fe400078c08ff */
[----:B------:R2:W-:Y:S01]  /*11b60*/  @P1 STG.E.U16 desc[UR14][R16.64], R62 ;  /* 0x0000003e10001986 */ /* 0x0005e2000c10150e */
[----:B------:R-:W-:Y:S01]  /*11b70*/  ISETP.LT.AND P1, PT, R199, UR4, !P0 ;  /* 0x00000004c7007c0c */ /* 0x000fe2000c721270 */
[----:B------:R-:W-:Y:S01]  /*11b80*/  ULDC UR4, c[0x0][0x248] ;  /* 0x0000920000047ab9 */ /* 0x000fe20000000800 */
[----:B------:R-:W-:Y:S02]  /*11b90*/  LEA.HI.X.SX32 R11, R57, R2, 0x1, P6 ;  /* 0x00000002390b7211 */ /* 0x000fe400030f0eff */
[----:B------:R-:W-:-:S02]  /*11ba0*/  PRMT R18, R63, 0x7632, R18 ;  /* 0x000076323f127816 */ /* 0x000fc40000000012 */
        /* <DEDUP_REMOVED lines=108> */
[C---:B--2---:R-:W-:Y:S01]  /*12270*/  LEA R16, P6, R19.reuse, R0, 0x1 ;  /* 0x0000000013107211 */ /* 0x044fe200078c08ff */
[C---:B------:R-:W-:Y:S01]  /*12280*/  VIADD R21, R19.reuse, UR4 ;  /* 0x0000000413157c36 */ /* 0x040fe20008000000 */
[----:B------:R-:W-:Y:S02]  /*12290*/  ULDC UR4, c[0x0][0x248] ;  /* 0x0000920000047ab9 */ /* 0x000fe40000000800 */
[----:B------:R-:W-:Y:S01]  /*122a0*/  LEA.HI.X.SX32 R17, R19, R2, 0x1, P6 ;  /* 0x0000000213117211 */ /* 0x000fe200030f0eff */
[C---:B------:R-:W-:Y:S01]  /*122b0*/  VIADD R19, R21.reuse, UR4 ;  /* 0x0000000415137c36 */ /* 0x040fe20008000000 */
[----:B------:R-:W-:Y:S01]  /*122c0*/  ULDC UR4, c[0x0][0x22c] ;  /* 0x00008b0000047ab9 */ /* 0x000fe20000000800 */
[----:B----4-:R-:W-:-:S02]  /*122d0*/  LEA R10, P6, R21, R0, 0x1 ;  /* 0x00000000150a7211 */ /* 0x010fc400078c08ff */
        /* <DEDUP_REMOVED lines=14> */
[----:B------:R-:W-:Y:S01]  /*123c0*/  LEA R10, P6, R19, R0, 0x1 ;  /* 0x00000000130a7211 */ /* 0x000fe200078c08ff */
        /* <DEDUP_REMOVED lines=79> */
[----:B--2---:R-:W-:-:S02]  /*128c0*/  PRMT R17, R12, 0x7632, R17 ;  /* 0x000076320c117816 */ /* 0x004fc40000000011 */
        /* <DEDUP_REMOVED lines=13> */
[----:B------:R-:W-:Y:S02]  /*129a0*/  LEA.HI.X.SX32 R19, R21, R2, 0x1, P6 ;  /* 0x0000000215137211 */ /* 0x000fe400030f0eff */
[----:B------:R-:W-:Y:S02]  /*129b0*/  LEA R10, P6, R11, R0, 0x1 ;  /* 0x000000000b0a7211 */ /* 0x000fe400078c08ff */
[----:B--2---:R-:W-:Y:S01]  /*129c0*/  PRMT R17, R13, 0x7632, R17 ;  /* 0x000076320d117816 */ /* 0x004fe20000000011 */
[C---:B------:R-:W-:Y:S01]  /*129d0*/  VIADD R13, R11.reuse, UR4 ;  /* 0x000000040b0d7c36 */ /* 0x040fe20008000000 */
[----:B------:R-:W-:Y:S01]  /*129e0*/  ULDC UR4, c[0x0][0x248] ;  /* 0x0000920000047ab9 */ /* 0x000fe20000000800 */
[----:B------:R-:W-:-:S02]  /*129f0*/  LEA.HI.X.SX32 R11, R11, R2, 0x1, P6 ;  /* 0x000000020b0b7211 */ /* 0x000fc400030f0eff */
[C---:B------:R-:W-:Y:S01]  /*12a00*/  VIADD R21, R13.reuse, UR4 ;  /* 0x000000040d157c36 */ /* 0x040fe20008000000 */
[C---:B------:R-:W-:Y:S01]  /*12a10*/  LEA R12, P6, R13.reuse, R0, 0x1 ;  /* 0x000000000d0c7211 */ /* 0x040fe200078c08ff */
[----:B------:R2:W-:Y:S01]  /*12a20*/  @P3 STG.E.U16 desc[UR14][R18.64], R17 ;  /* 0x0000001112003986 */ /* 0x0005e2000c10150e */
[----:B------:R-:W-:Y:S01]  /*12a30*/  ULDC UR4, c[0x0][0x22c] ;  /* 0x00008b0000047ab9 */ /* 0x000fe20000000800 */
[----:B------:R-:W-:Y:S01]  /*12a40*/  ISETP.LT.AND P3, PT, R154, UR5, !P0 ;  /* 0x000000059a007c0c */ /* 0x000fe2000c761270 */
[----:B------:R-:W-:Y:S01]  /*12a50*/  ULDC UR5, c[0x0][0x22c] ;  /* 0x00008b0000057ab9 */ /* 0x000fe20000000800 */
[----:B------:R-:W-:Y:S01]  /*12a60*/  LEA.HI.X.SX32 R13, R13, R2, 0x1, P6 ;  /* 0x000000020d0d7211 */ /* 0x000fe200030f0eff */
[----:B------:R4:W-:Y:S01]  /*12a70*/  @P4 STG.E.U16 desc[UR14][R10.64], R14 ;  /* 0x0000000e0a004986 */ /* 0x0009e2000c10150e */
[----:B------:R-:W-:Y:S02]  /*12a80*/  LEA R16, P6, R21, R0, 0x1 ;  /* 0x0000000015107211 */ /* 0x000fe400078c08ff */
[----:B------:R-:W-:Y:S01]  /*12a90*/  ISETP.LT.AND P4, PT, R151, UR4, !P0 ;  /* 0x0000000497007c0c */ /* 0x000fe2000c781270 */
[----:B------:R-:W-:Y:S01]  /*12aa0*/  ULDC UR4, c[0x0][0x248] ;  /* 0x0000920000047ab9 */ /* 0x000fe20000000800 */
[C---:B--2---:R-:W-:Y:S01]  /*12ab0*/  LEA.HI.X.SX32 R17, R21.reuse, R2, 0x1, P6 ;  /* 0x0000000215117211 */ /* 0x044fe200030f0eff */
[----:B------:R-:W-:Y:S01]  /*12ac0*/  VIADD R21, R21, UR4 ;  /* 0x0000000415157c36 */ /* 0x000fe20008000000 */
[----:B------:R-:W-:Y:S01]  /*12ad0*/  ULDC UR4, c[0x0][0x248] ;  /* 0x0000920000047ab9 */ /* 0x000fe20000000800 */
[----:B----4-:R-:W-:-:S03]  /*12ae0*/  PRMT R11, R14, 0x7632, R11 ;  /* 0x000076320e0b7816 */ /* 0x010fc6000000000b */
[----:B------:R-:W-:Y:S02]  /*12af0*/  LEA R10, P6, R21, R0, 0x1 ;  /* 0x00000000150a7211 */ /* 0x000fe400078c08ff */
[----:B------:R2:W-:Y:S01]  /*12b00*/  @P2 STG.E.U16 desc[UR14][R12.64], R11 ;  /* 0x0000000b0c002986 */ /* 0x0005e2000c10150e */
[----:B------:R-:W-:Y:S01]  /*12b10*/  ISETP.LT.AND P2, PT, R152, UR5, !P0 ;  /* 0x0000000598007c0c */ /* 0x000fe2000c741270 */
[----:B------:R-:W-:Y:S02]  /*12b20*/  ULDC UR5, c[0x0][0x22c] ;  /* 0x00008b0000057ab9 */ /* 0x000fe40000000800 */
[----:B------:R4:W-:Y:S01]  /*12b30*/  @P5 STG.E.U16 desc[UR14][R16.64], R15 ;  /* 0x0000000f10005986 */ /* 0x0009e2000c10150e */
[----:B------:R-:W-:Y:S01]  /*12b40*/  ISETP.LT.AND P5, PT, R149, UR5, !P0 ;  /* 0x0000000595007c0c */ /* 0x000fe2000c7a1270 */
[----:B------:R-:W-:Y:S01]  /*12b50*/  ULDC UR5, c[0x0][0x22c] ;  /* 0x00008b0000057ab9 */ /* 0x000fe20000000800 */
[C---:B--2---:R-:W-:Y:S01]  /*12b60*/  VIADD R13, R21.reuse, UR4 ;  /* 0x00000004150d7c36 */ /* 0x044fe20008000000 */
[----:B------:R-:W-:Y:S01]  /*12b70*/  ULDC UR4, c[0x0][0x248] ;  /* 0x0000920000047ab9 */ /* 0x000fe20000000800 */
[----:B------:R-:W-:-:S02]  /*12b80*/  LEA.HI.X.SX32 R11, R21, R2, 0x1, P6 ;  /* 0x00000002150b7211 */ /* 0x000fc400030f0eff */
[----:B----4-:R-:W-:Y:S01]  /*12b90*/  PRMT R17, R15, 0x7632, R17 ;  /* 0x000076320f117816 */ /* 0x010fe20000000011 */
[C---:B------:R-:W-:Y:S01]  /*12ba0*/  VIADD R15, R13.reuse, UR4 ;  /* 0x000000040d0f7c36 */ /* 0x040fe20008000000 */
[----:B------:R-:W-:Y:S01]  /*12bb0*/  LEA R12, P6, R13, R0, 0x1 ;  /* 0x000000000d0c7211 */ /* 0x000fe200078c08ff */
[----:B------:R-:W-:Y:S02]  /*12bc0*/  ULDC UR4, c[0x0][0x248] ;  /* 0x0000920000047ab9 */ /* 0x000fe40000000800 */
[----:B------:R-:W-:Y:S01]  /*12bd0*/  VIADD R19, R15, UR4 ;  /* 0x000000040f137c36 */ /* 0x000fe20008000000 */
[----:B------:R-:W-:Y:S01]  /*12be0*/  LEA.HI.X.SX32 R13, R13, R2, 0x1, P6 ;  /* 0x000000020d0d7211 */ /* 0x000fe200030f0eff */
[----:B------:R2:W-:Y:S01]  /*12bf0*/  @P1 STG.E.U16 desc[UR14][R10.64], R17 ;  /* 0x000000110a001986 */ /* 0x0005e2000c10150e */
[C---:B------:R-:W-:Y:S01]  /*12c00*/  LEA R14, P6, R15.reuse, R0, 0x1 ;  /* 0x000000000f0e7211 */ /* 0x040fe200078c08ff */
[----:B------:R-:W-:Y:S01]  /*12c10*/  ULDC UR4, c[0x0][0x22c] ;  /* 0x00008b0000047ab9 */ /* 0x000fe20000000800 */
[----:B------:R-:W-:Y:S01]  /*12c20*/  ISETP.LT.AND P1, PT, R150, UR5, !P0 ;  /* 0x0000000596007c0c */ /* 0x000fe2000c721270 */
[----:B------:R4:W-:Y:S01]  /*12c30*/  @P3 STG.E.U16 desc[UR14][R12.64], R72 ;  /* 0x000000480c003986 */ /* 0x0009e2000c10150e */
[----:B------:R-:W-:Y:S01]  /*12c40*/  LEA.HI.X.SX32 R15, R15, R2, 0x1, P6 ;  /* 0x000000020f0f7211 */ /* 0x000fe200030f0eff */
[----:B------:R-:W-:Y:S01]  /*12c50*/  ULDC UR5, c[0x0][0x22c] ;  /* 0x00008b0000057ab9 */ /* 0x000fe20000000800 */
[----:B------:R-:W-:-:S02]  /*12c60*/  LEA R16, P6, R19, R0, 0x1 ;  /* 0x0000000013107211 */ /* 0x000fc400078c08ff */
[----:B------:R-:W-:Y:S01]  /*12c70*/  ISETP.LT.AND P3, PT, R147, UR4, !P0 ;  /* 0x0000000493007c0c */ /* 0x000fe2000c761270 */
[----:B------:R-:W-:Y:S01]  /*12c80*/  ULDC UR4, c[0x0][0x248] ;  /* 0x0000920000047ab9 */ /* 0x000fe20000000800 */
[C---:B--2---:R-:W-:Y:S01]  /*12c90*/  LEA.HI.X.SX32 R17, R19.reuse, R2, 0x1, P6 ;  /* 0x0000000213117211 */ /* 0x044fe200030f0eff */
[----:B------:R-:W-:Y:S01]  /*12ca0*/  VIADD R19, R19, UR4 ;  /* 0x0000000413137c36 */ /* 0x000fe20008000000 */
[----:B------:R-:W-:Y:S01]  /*12cb0*/  PRMT R11, R72, 0x7632, R11 ;  /* 0x00007632480b7816 */ /* 0x000fe2000000000b */
[----:B------:R-:W-:Y:S02]  /*12cc0*/  ULDC UR4, c[0x0][0x248] ;  /* 0x0000920000047ab9 */ /* 0x000fe40000000800 */
[C---:B----4-:R-:W-:Y:S01]  /*12cd0*/  VIADD R13, R19.reuse, UR4 ;  /* 0x00000004130d7c36 */ /* 0x050fe20008000000 */
[----:B------:R-:W-:Y:S01]  /*12ce0*/  LEA R10, P6, R19, R0, 0x1 ;  /* 0x00000000130a7211 */ /* 0x000fe200078c08ff */
[----:B------:R2:W-:Y:S01]  /*12cf0*/  @P4 STG.E.U16 desc[UR14][R14.64], R11 ;  /* 0x0000000b0e004986 */ /* 0x0005e2000c10150e */
[----:B------:R-:W-:Y:S01]  /*12d00*/  ULDC UR4, c[0x0][0x248] ;  /* 0x0000920000047ab9 */ /* 0x000fe20000000800 */
[----:B------:R-:W-:Y:S01]  /*12d10*/  ISETP.LT.AND P4, PT, R148, UR5, !P0 ;  /* 0x0000000594007c0c */ /* 0x000fe2000c781270 */
[----:B------:R-:W-:Y:S01]  /*12d20*/  ULDC UR5, c[0x0][0x22c] ;  /* 0x00008b0000057ab9 */ /* 0x000fe20000000800 */
[----:B------:R4:W-:Y:S01]  /*12d30*/  @P2 STG.E.U16 desc[UR14][R16.64], R73 ;  /* 0x0000004910002986 */ /* 0x0009e2000c10150e */
[----:B------:R-:W-:Y:S01]  /*12d40*/  ISETP.LT.AND P2, PT, R145, UR5, !P0 ;  /* 0x0000000591007c0c */ /* 0x000fe2000c741270 */
[----:B------:R-:W-:Y:S01]  /*12d50*/  ULDC UR5, c[0x0][0x22c] ;  /* 0x00008b0000057ab9 */ /* 0x000fe20000000800 */
[----:B--2---:R-:W-:Y:S01]  /*12d60*/  LEA.HI.X.SX32 R11, R19, R2, 0x1, P6 ;  /* 0x00000002130b7211 */ /* 0x004fe200030f0eff */
[C---:B------:R-:W-:Y:S01]  /*12d70*/  VIADD R15, R13.reuse, UR4 ;  /* 0x000000040d0f7c36 */ /* 0x040fe20008000000 */
[----:B------:R-:W-:Y:S01]  /*12d80*/  LEA R12, P6, R13, R0, 0x1 ;  /* 0x000000000d0c7211 */ /* 0x000fe200078c08ff */
[----:B------:R-:W-:Y:S01]  /*12d90*/  ULDC UR4, c[0x0][0x248] ;  /* 0x0000920000047ab9 */ /* 0x000fe20000000800 */
[----:B----4-:R-:W-:Y:S01]  /*12da0*/  PRMT R17, R73, 0x7632, R17 ;  /* 0x0000763249117816 */ /* 0x010fe20000000011 */
[----:B------:R-:W-:Y:S01]  /*12db0*/  VIADD R19, R15, UR4 ;  /* 0x000000040f137c36 */ /* 0x000fe20008000000 */
[----:B------:R-:W-:Y:S01]  /*12dc0*/  LEA.HI.X.SX32 R13, R13, R2, 0x1, P6 ;  /* 0x000000020d0d7211 */ /* 0x000fe200030f0eff */
[----:B------:R-:W-:Y:S01]  /*12dd0*/  ULDC UR4, c[0x0][0x22c] ;  /* 0x00008b0000047ab9 */ /* 0x000fe20000000800 */
[C---:B------:R-:W-:Y:S01]  /*12de0*/  LEA R14, P6, R15.reuse, R0, 0x1 ;  /* 0x000000000f0e7211 */ /* 0x040fe200078c08ff */
[----:B------:R2:W-:Y:S01]  /*12df0*/  @P5 STG.E.U16 desc[UR14][R10.64], R17 ;  /* 0x000000110a005986 */ /* 0x0005e2000c10150e */
[----:B------:R-:W-:Y:S01]  /*12e00*/  ISETP.LT.AND P5, PT, R146, UR5, !P0 ;  /* 0x0000000592007c0c */ /* 0x000fe2000c7a1270 */
[----:B------:R-:W-:Y:S01]  /*12e10*/  ULDC UR5, c[0x0][0x22c] ;  /* 0x00008b0000057ab9 */ /* 0x000fe20000000800 */
[----:B------:R-:W-:Y:S01]  /*12e20*/  LEA.HI.X.SX32 R15, R15, R2, 0x1, P6 ;  /* 0x000000020f0f7211 */ /* 0x000fe200030f0eff */
[----:B------:R4:W-:Y:S01]  /*12e30*/  @P1 STG.E.U16 desc[UR14][R12.64], R74 ;  /* 0x0000004a0c001986 */ /* 0x0009e2000c10150e */
        /* <DEDUP_REMOVED lines=449> */
[----:B------:R-:W-:Y:S01]  /*14a50*/  @P1 STG.E.U16 desc[UR14][R12.64], R104 ;  /* 0x000000680c001986 */ /* 0x000fe2000c10150e */
[----:B------:R-:W-:-:S02]  /*14a60*/  LEA R16, P6, R19, R0, 0x1 ;  /* 0x0000000013107211 */ /* 0x000fc400078c08ff */
[----:B------:R-:W-:Y:S01]  /*14a70*/  ISETP.LT.AND P1, PT, R9, UR4, !P0 ;  /* 0x0000000409007c0c */ /* 0x000fe2000c721270 */
[----:B------:R-:W-:Y:S01]  /*14a80*/  ULDC UR4, c[0x0][0x248] ;  /* 0x0000920000047ab9 */ /* 0x000fe20000000800 */
[----:B--2---:R-:W-:Y:S02]  /*14a90*/  PRMT R11, R104, 0x7632, R11 ;  /* 0x00007632680b7816 */ /* 0x004fe4000000000b */
[C---:B------:R-:W-:Y:S01]  /*14aa0*/  LEA.HI.X.SX32 R17, R19.reuse, R2, 0x1, P6 ;  /* 0x0000000213117211 */ /* 0x040fe200030f0eff */
[----:B------:R-:W-:Y:S01]  /*14ab0*/  VIADD R19, R19, UR4 ;  /* 0x0000000413137c36 */ /* 0x000fe20008000000 */
[----:B------:R-:W-:Y:S01]  /*14ac0*/  ULDC UR4, c[0x0][0x248] ;  /* 0x0000920000047ab9 */ /* 0x000fe20000000800 */
[----:B------:R2:W-:Y:S01]  /*14ad0*/  @P3 STG.E.U16 desc[UR14][R14.64], R11 ;  /* 0x0000000b0e003986 */ /* 0x0005e2000c10150e */
[----:B------:R-:W-:Y:S01]  /*14ae0*/  ISETP.LT.AND P3, PT, R24, UR5, !P0 ;  /* 0x0000000518007c0c */ /* 0x000fe2000c761270 */
[----:B------:R-:W-:Y:S01]  /*14af0*/  ULDC UR5, c[0x0][0x22c] ;  /* 0x00008b0000057ab9 */ /* 0x000fe20000000800 */
[C---:B------:R-:W-:Y:S01]  /*14b00*/  LEA R10, P6, R19.reuse, R0, 0x1 ;  /* 0x00000000130a7211 */ /* 0x040fe200078c08ff */
[----:B------:R-:W-:Y:S01]  /*14b10*/  VIADD R9, R19, UR4 ;  /* 0x0000000413097c36 */ /* 0x000fe20008000000 */
[----:B------:R4:W-:Y:S01]  /*14b20*/  @P4 STG.E.U16 desc[UR14][R16.64], R105 ;  /* 0x0000006910004986 */ /* 0x0009e2000c10150e */
[----:B------:R-:W-:Y:S01]  /*14b30*/  ISETP.LT.AND P4, PT, R6, UR5, !P0 ;  /* 0x0000000506007c0c */ /* 0x000fe2000c781270 */
[----:B------:R-:W-:Y:S01]  /*14b40*/  ULDC UR4, c[0x0][0x248] ;  /* 0x0000920000047ab9 */ /* 0x000fe20000000800 */
[----:B------:R-:W-:Y:S01]  /*14b50*/  PRMT R6, R105, 0x7632, R6 ;  /* 0x0000763269067816 */ /* 0x000fe20000000006 */
[----:B------:R-:W-:Y:S01]  /*14b60*/  ULDC UR5, c[0x0][0x22c] ;  /* 0x00008b0000057ab9 */ /* 0x000fe20000000800 */
[----:B--2---:R-:W-:Y:S01]  /*14b70*/  LEA.HI.X.SX32 R11, R19, R2, 0x1, P6 ;  /* 0x00000002130b7211 */ /* 0x004fe200030f0eff */
[C---:B------:R-:W-:Y:S01]  /*14b80*/  VIADD R15, R9.reuse, UR4 ;  /* 0x00000004090f7c36 */ /* 0x040fe20008000000 */
[----:B------:R-:W-:Y:S01]  /*14b90*/  LEA R12, P6, R9, R0, 0x1 ;  /* 0x00000000090c7211 */ /* 0x000fe200078c08ff */
[----:B------:R-:W-:-:S02]  /*14ba0*/  ULDC UR4, c[0x0][0x248] ;  /* 0x0000920000047ab9 */ /* 0x000fc40000000800 */
[----:B------:R2:W-:Y:S01]  /*14bb0*/  @P2 STG.E.U16 desc[UR14][R10.64], R6 ;  /* 0x000000060a002986 */ /* 0x0005e2000c10150e */
[----:B------:R-:W-:Y:S01]  /*14bc0*/  LEA.HI.X.SX32 R13, R9, R2, 0x1, P6 ;  /* 0x00000002090d7211 */ /* 0x000fe200030f0eff */
[C---:B----4-:R-:W-:Y:S01]  /*14bd0*/  VIADD R17, R15.reuse, UR4 ;  /* 0x000000040f117c36 */ /* 0x050fe20008000000 */
[----:B------:R-:W-:Y:S01]  /*14be0*/  ISETP.LT.AND P2, PT, R8, UR5, !P0 ;  /* 0x0000000508007c0c */ /* 0x000fe2000c741270 */
[----:B------:R-:W-:Y:S01]  /*14bf0*/  ULDC UR4, c[0x0][0x22c] ;  /* 0x00008b0000047ab9 */ /* 0x000fe20000000800 */
[C---:B------:R-:W-:Y:S01]  /*14c00*/  LEA R8, P6, R15.reuse, R0, 0x1 ;  /* 0x000000000f087211 */ /* 0x040fe200078c08ff */
[----:B------:R-:W-:Y:S01]  /*14c10*/  @P5 STG.E.U16 desc[UR14][R12.64], R106 ;  /* 0x0000006a0c005986 */ /* 0x000fe2000c10150e */
[----:B------:R-:W-:Y:S01]  /*14c20*/  ISETP.LT.AND P5, PT, R4, UR4, !P0 ;  /* 0x0000000404007c0c */ /* 0x000fe2000c7a1270 */
[----:B------:R-:W-:Y:S01]  /*14c30*/  ULDC UR4, c[0x0][0x248] ;  /* 0x0000920000047ab9 */ /* 0x000fe20000000800 */
[----:B------:R-:W-:Y:S01]  /*14c40*/  LEA.HI.X.SX32 R9, R15, R2, 0x1, P6 ;  /* 0x000000020f097211 */ /* 0x000fe200030f0eff */
[----:B------:R-:W-:Y:S01]  /*14c50*/  ULDC UR5, c[0x0][0x22c] ;  /* 0x00008b0000057ab9 */ /* 0x000fe20000000800 */
[----:B------:R-:W-:-:S02]  /*14c60*/  LEA R14, P6, R17, R0, 0x1 ;  /* 0x00000000110e7211 */ /* 0x000fc400078c08ff */
[----:B--2---:R-:W-:Y:S02]  /*14c70*/  PRMT R11, R106, 0x7632, R11 ;  /* 0x000076326a0b7816 */ /* 0x004fe4000000000b */
[C---:B------:R-:W-:Y:S01]  /*14c80*/  LEA.HI.X.SX32 R15, R17.reuse, R2, 0x1, P6 ;  /* 0x00000002110f7211 */ /* 0x040fe200030f0eff */
[----:B------:R-:W-:Y:S01]  /*14c90*/  VIADD R17, R17, UR4 ;  /* 0x0000000411117c36 */ /* 0x000fe20008000000 */
[----:B------:R-:W-:Y:S01]  /*14ca0*/  ULDC UR4, c[0x0][0x248] ;  /* 0x0000920000047ab9 */ /* 0x000fe20000000800 */
[----:B------:R2:W-:Y:S01]  /*14cb0*/  @P1 STG.E.U16 desc[UR14][R8.64], R11 ;  /* 0x0000000b08001986 */ /* 0x0005e2000c10150e */
[----:B------:R-:W-:Y:S01]  /*14cc0*/  ISETP.LT.AND P1, PT, R5, UR5, !P0 ;  /* 0x0000000505007c0c */ /* 0x000fe2000c721270 */
[----:B------:R-:W-:Y:S01]  /*14cd0*/  ULDC UR5, c[0x0][0x22c] ;  /* 0x00008b0000057ab9 */ /* 0x000fe20000000800 */
[----:B------:R-:W-:Y:S01]  /*14ce0*/  LEA R4, P6, R17, R0, 0x1 ;  /* 0x0000000011047211 */ /* 0x000fe200078c08ff */
[----:B------:R-:W-:Y:S01]  /*14cf0*/  @P3 STG.E.U16 desc[UR14][R14.64], R107 ;  /* 0x0000006b0e003986 */ /* 0x000fe2000c10150e */
[----:B------:R-:W-:Y:S01]  /*14d00*/  ISETP.LT.AND P3, PT, R3, UR5, !P0 ;  /* 0x0000000503007c0c */ /* 0x000fe2000c761270 */
[C---:B------:R-:W-:Y:S01]  /*14d10*/  VIADD R3, R17.reuse, UR4 ;  /* 0x0000000411037c36 */ /* 0x040fe20008000000 */
[----:B------:R-:W-:Y:S01]  /*14d20*/  ULDC UR4, c[0x0][0x248] ;  /* 0x0000920000047ab9 */ /* 0x000fe20000000800 */
[----:B------:R-:W-:Y:S01]  /*14d30*/  LEA.HI.X.SX32 R5, R17, R2, 0x1, P6 ;  /* 0x0000000211057211 */ /* 0x000fe200030f0eff */
[----:B------:R-:W-:Y:S01]  /*14d40*/  ULDC UR5, c[0x0][0x22c] ;  /* 0x00008b0000057ab9 */ /* 0x000fe20000000800 */
[----:B------:R-:W-:-:S02]  /*14d50*/  PRMT R6, R107, 0x7632, R6 ;  /* 0x000076326b067816 */ /* 0x000fc40000000006 */
[C---:B--2---:R-:W-:Y:S01]  /*14d60*/  LEA R8, P6, R3.reuse, R0, 0x1 ;  /* 0x0000000003087211 */ /* 0x044fe200078c08ff */
[C---:B------:R-:W-:Y:S01]  /*14d70*/  VIADD R11, R3.reuse, UR4 ;  /* 0x00000004030b7c36 */ /* 0x040fe20008000000 */
[----:B------:R-:W-:Y:S01]  /*14d80*/  ULDC UR4, c[0x0][0x248] ;  /* 0x0000920000047ab9 */ /* 0x000fe20000000800 */
[----:B------:R2:W-:Y:S01]  /*14d90*/  @P4 STG.E.U16 desc[UR14][R4.64], R6 ;  /* 0x0000000604004986 */ /* 0x0005e2000c10150e */
[----:B------:R-:W-:Y:S01]  /*14da0*/  LEA.HI.X.SX32 R9, R3, R2, 0x1, P6 ;  /* 0x0000000203097211 */ /* 0x000fe200030f0eff */
[C---:B------:R-:W-:Y:S01]  /*14db0*/  VIADD R3, R11.reuse, UR4 ;  /* 0x000000040b037c36 */ /* 0x040fe20008000000 */
[----:B------:R-:W-:Y:S01]  /*14dc0*/  LEA R10, P6, R11, R0, 0x1 ;  /* 0x000000000b0a7211 */ /* 0x000fe200078c08ff */
[----:B------:R-:W-:Y:S01]  /*14dd0*/  ULDC UR4, c[0x0][0x22c] ;  /* 0x00008b0000047ab9 */ /* 0x000fe20000000800 */
[----:B------:R-:W-:Y:S01]  /*14de0*/  ISETP.LT.AND P4, PT, R177, UR5, !P0 ;  /* 0x00000005b1007c0c */ /* 0x000fe2000c781270 */
[----:B-1----:R1:W-:Y:S01]  /*14df0*/  @P2 STG.E.U16 desc[UR14][R8.64], R108 ;  /* 0x0000006c08002986 */ /* 0x0023e2000c10150e */
[----:B------:R-:W-:Y:S01]  /*14e00*/  LEA.HI.X.SX32 R11, R11, R2, 0x1, P6 ;  /* 0x000000020b0b7211 */ /* 0x000fe200030f0eff */
[----:B------:R-:W-:Y:S01]  /*14e10*/  ULDC UR5, c[0x0][0x22c] ;  /* 0x00008b0000057ab9 */ /* 0x000fe20000000800 */
[----:B------:R-:W-:-:S02]  /*14e20*/  LEA R12, P6, R3, R0, 0x1 ;  /* 0x00000000030c7211 */ /* 0x000fc400078c08ff */
[----:B------:R-:W-:Y:S01]  /*14e30*/  ISETP.LT.AND P2, PT, R178, UR4, !P0 ;  /* 0x00000004b2007c0c */ /* 0x000fe2000c741270 */
[----:B------:R-:W-:Y:S01]  /*14e40*/  ULDC UR4, c[0x0][0x248] ;  /* 0x0000920000047ab9 */ /* 0x000fe20000000800 */
[C---:B------:R-:W-:Y:S01]  /*14e50*/  LEA.HI.X.SX32 R13, R3.reuse, R2, 0x1, P6 ;  /* 0x00000002030d7211 */ /* 0x040fe200030f0eff */
[----:B------:R-:W-:Y:S01]  /*14e60*/  VIADD R3, R3, UR4 ;  /* 0x0000000403037c36 */ /* 0x000fe20008000000 */
[----:B--2---:R-:W-:Y:S01]  /*14e70*/  PRMT R5, R108, 0x7632, R5 ;  /* 0x000076326c057816 */ /* 0x004fe20000000005 */
[----:B------:R-:W-:Y:S01]  /*14e80*/  ULDC UR4, c[0x0][0x248] ;  /* 0x0000920000047ab9 */ /* 0x000fe20000000800 */
[----:B------:R-:W-:Y:S01]  /*14e90*/  PRMT R6, R109, 0x7632, R6 ;  /* 0x000076326d067816 */ /* 0x000fe20000000006 */
[C---:B-1----:R-:W-:Y:S01]  /*14ea0*/  VIADD R9, R3.reuse, UR4 ;  /* 0x0000000403097c36 */ /* 0x042fe20008000000 */
[----:B------:R-:W-:Y:S01]  /*14eb0*/  LEA R4, P6, R3, R0, 0x1 ;  /* 0x0000000003047211 */ /* 0x000fe200078c08ff */
[----:B------:R1:W-:Y:S01]  /*14ec0*/  @P5 STG.E.U16 desc[UR14][R10.64], R5 ;  /* 0x000000050a005986 */ /* 0x0003e2000c10150e */
[----:B------:R-:W-:Y:S01]  /*14ed0*/  ULDC UR4, c[0x0][0x248] ;  /* 0x0000920000047ab9 */ /* 0x000fe20000000800 */
[----:B------:R-:W-:Y:S01]  /*14ee0*/  ISETP.LT.AND P5, PT, R179, UR5, !P0 ;  /* 0x00000005b3007c0c */ /* 0x000fe2000c7a1270 */
[----:B------:R-:W-:Y:S01]  /*14ef0*/  ULDC UR5, c[0x0][0x22c] ;  /* 0x00008b0000057ab9 */ /* 0x000fe20000000800 */
[----:B------:R-:W-:Y:S01]  /*14f00*/  @P1 STG.E.U16 desc[UR14][R12.64], R109 ;  /* 0x0000006d0c001986 */ /* 0x000fe2000c10150e */
[----:B------:R-:W-:Y:S01]  /*14f10*/  ISETP.LT.AND P1, PT, R181, UR5, !P0 ;  /* 0x00000005b5007c0c */ /* 0x000fe2000c721270 */
[----:B------:R-:W-:Y:S01]  /*14f20*/  ULDC UR5, c[0x0][0x22c] ;  /* 0x00008b0000057ab9 */ /* 0x000fe20000000800 */
[----:B-1----:R-:W-:Y:S01]  /*14f30*/  LEA.HI.X.SX32 R5, R3, R2, 0x1, P6 ;  /* 0x0000000203057211 */ /* 0x002fe200030f0eff */
[C---:B------:R-:W-:Y:S01]  /*14f40*/  VIADD R3, R9.reuse, UR4 ;  /* 0x0000000409037c36 */ /* 0x040fe20008000000 */
[----:B------:R-:W-:Y:S01]  /*14f50*/  LEA R8, P6, R9, R0, 0x1 ;  /* 0x0000000009087211 */ /* 0x000fe200078c08ff */
[----:B------:R-:W-:-:S02]  /*14f60*/  ULDC UR4, c[0x0][0x248] ;  /* 0x0000920000047ab9 */ /* 0x000fc40000000800 */
[----:B------:R1:W-:Y:S01]  /*14f70*/  @P3 STG.E.U16 desc[UR14][R4.64], R6 ;  /* 0x0000000604003986 */ /* 0x0003e2000c10150e */
[----:B------:R-:W-:Y:S02]  /*14f80*/  LEA.HI.X.SX32 R9, R9, R2, 0x1, P6 ;  /* 0x0000000209097211 */ /* 0x000fe400030f0eff */
[----:B------:R-:W-:Y:S02]  /*14f90*/  LEA R10, P6, R3, R0, 0x1 ;  /* 0x00000000030a7211 */ /* 0x000fe400078c08ff */
[----:B------:R-:W-:Y:S01]  /*14fa0*/  ISETP.LT.AND P3, PT, R185, UR5, !P0 ;  /* 0x00000005b9007c0c */ /* 0x000fe2000c761270 */
[----:B------:R2:W-:Y:S01]  /*14fb0*/  @P4 STG.E.U16 desc[UR14][R8.64], R110 ;  /* 0x0000006e08004986 */ /* 0x0005e2000c10150e */
[C---:B------:R-:W-:Y:S01]  /*14fc0*/  LEA.HI.X.SX32 R11, R3.reuse, R2, 0x1, P6 ;  /* 0x00000002030b7211 */ /* 0x040fe200030f0eff */
[----:B------:R-:W-:Y:S01]  /*14fd0*/  VIADD R3, R3, UR4 ;  /* 0x0000000403037c36 */ /* 0x000fe20008000000 */
[----:B------:R-:W-:Y:S01]  /*14fe0*/  ULDC UR4, c[0x0][0x248] ;  /* 0x0000920000047ab9 */ /* 0x000fe20000000800 */
[----:B------:R-:W-:Y:S01]  /*14ff0*/  ULDC UR5, c[0x0][0x22c] ;  /* 0x00008b0000057ab9 */ /* 0x000fe20000000800 */
[----:B-1----:R-:W-:-:S02]  /*15000*/  PRMT R5, R110, 0x7632, R5 ;  /* 0x000076326e057816 */ /* 0x002fc40000000005 */
[----:B------:R-:W-:Y:S02]  /*15010*/  LEA R4, P6, R3, R0, 0x1 ;  /* 0x0000000003047211 */ /* 0x000fe400078c08ff */
[----:B------:R-:W-:Y:S01]  /*15020*/  PRMT R6, R111, 0x7632, R6 ;  /* 0x000076326f067816 */ /* 0x000fe20000000006 */
[----:B------:R1:W-:Y:S01]  /*15030*/  @P2 STG.E.U16 desc[UR14][R10.64], R5 ;  /* 0x000000050a002986 */ /* 0x0003e2000c10150e */
[----:B--2---:R-:W-:Y:S01]  /*15040*/  VIADD R9, R3, UR4 ;  /* 0x0000000403097c36 */ /* 0x004fe20008000000 */
[----:B------:R-:W-:Y:S01]  /*15050*/  ULDC UR4, c[0x0][0x248] ;  /* 0x0000920000047ab9 */ /* 0x000fe20000000800 */
[----:B------:R-:W-:Y:S01]  /*15060*/  ISETP.LT.AND P4, PT, R186, UR5, !P0 ;  /* 0x00000005ba007c0c */ /* 0x000fe2000c781270 */
[----:B------:R-:W-:Y:S02]  /*15070*/  ULDC UR5, c[0x0][0x22c] ;  /* 0x00008b0000057ab9 */ /* 0x000fe40000000800 */
[----:B------:R-:W-:Y:S01]  /*15080*/  ISETP.LT.AND P2, PT, R187, UR5, !P0 ;  /* 0x00000005bb007c0c */ /* 0x000fe2000c741270 */
[----:B------:R-:W-:Y:S01]  /*15090*/  ULDC UR5, c[0x0][0x22c] ;  /* 0x00008b0000057ab9 */ /* 0x000fe20000000800 */
[----:B-1----:R-:W-:Y:S01]  /*150a0*/  LEA.HI.X.SX32 R5, R3, R2, 0x1, P6 ;  /* 0x0000000203057211 */ /* 0x002fe200030f0eff */
[C---:B------:R-:W-:Y:S01]  /*150b0*/  VIADD R3, R9.reuse, UR4 ;  /* 0x0000000409037c36 */ /* 0x040fe20008000000 */
[----:B------:R-:W-:Y:S01]  /*150c0*/  LEA R8, P6, R9, R0, 0x1 ;  /* 0x0000000009087211 */ /* 0x000fe200078c08ff */
[----:B------:R-:W-:-:S02]  /*150d0*/  ULDC UR4, c[0x0][0x22c] ;  /* 0x00008b0000047ab9 */ /* 0x000fc40000000800 */
[----:B------:R1:W-:Y:S01]  /*150e0*/  @P5 STG.E.U16 desc[UR14][R4.64], R111 ;  /* 0x0000006f04005986 */ /* 0x0003e2000c10150e */
[----:B------:R-:W-:Y:S02]  /*150f0*/  LEA R10, P5, R3, R0, 0x1 ;  /* 0x00000000030a7211 */ /* 0x000fe400078a08ff */
[-C--:B------:R-:W-:Y:S02]  /*15100*/  LEA.HI.X.SX32 R9, R9, R2.reuse, 0x1, P6 ;  /* 0x0000000209097211 */ /* 0x080fe400030f0eff */
[----:B------:R-:W-:Y:S01]  /*15110*/  ISETP.LT.AND P6, PT, R189, UR4, !P0 ;  /* 0x00000004bd007c0c */ /* 0x000fe2000c7c1270 */
[----:B------:R-:W-:Y:S01]  /*15120*/  ULDC UR4, c[0x0][0x248] ;  /* 0x0000920000047ab9 */ /* 0x000fe20000000800 */
[C---:B------:R-:W-:Y:S01]  /*15130*/  LEA.HI.X.SX32 R11, R3.reuse, R2, 0x1, P5 ;  /* 0x00000002030b7211 */ /* 0x040fe200028f0eff */
[----:B------:R-:W-:Y:S01]  /*15140*/  VIADD R3, R3, UR4 ;  /* 0x0000000403037c36 */ /* 0x000fe20008000000 */
[----:B------:R2:W-:Y:S01]  /*15150*/  @P1 STG.E.U16 desc[UR14][R8.64], R6 ;  /* 0x0000000608001986 */ /* 0x0005e2000c10150e */
[----:B------:R-:W-:Y:S01]  /*15160*/  ULDC UR4, c[0x0][0x248] ;  /* 0x0000920000047ab9 */ /* 0x000fe20000000800 */
[----:B------:R-:W-:Y:S01]  /*15170*/  ISETP.LT.AND P1, PT, R193, UR5, !P0 ;  /* 0x00000005c1007c0c */ /* 0x000fe2000c721270 */
[C---:B------:R-:W-:Y:S01]  /*15180*/  VIADD R13, R3.reuse, UR4 ;  /* 0x00000004030d7c36 */ /* 0x040fe20008000000 */
[----:B---3--:R3:W-:Y:S01]  /*15190*/  @P3 STG.E.U16 desc[UR14][R10.64], R112 ;  /* 0x000000700a003986 */ /* 0x0087e2000c10150e */
[----:B-1----:R-:W-:Y:S01]  /*151a0*/  LEA R4, P3, R3, R0, 0x1 ;  /* 0x0000000003047211 */ /* 0x002fe200078608ff */
[----:B------:R-:W-:Y:S01]  /*151b0*/  ULDC UR4, c[0x0][0x22c] ;  /* 0x00008b0000047ab9 */ /* 0x000fe20000000800 */
[----:B------:R-:W-:-:S02]  /*151c0*/  ULDC UR5, c[0x0][0x22c] ;  /* 0x00008b0000057ab9 */ /* 0x000fc40000000800 */
[----:B------:R-:W-:Y:S02]  /*151d0*/  LEA.HI.X.SX32 R5, R3, R2, 0x1, P3 ;  /* 0x0000000203057211 */ /* 0x000fe400018f0eff */
[----:B------:R-:W-:Y:S02]  /*151e0*/  PRMT R3, R112, 0x7632, R3 ;  /* 0x0000763270037816 */ /* 0x000fe40000000003 */
[----:B--2---:R-:W-:Y:S02]  /*151f0*/  LEA R8, P3, R13, R0, 0x1 ;  /* 0x000000000d087211 */ /* 0x004fe400078608ff */
[----:B------:R-:W-:Y:S01]  /*15200*/  PRMT R6, R113, 0x7632, R6 ;  /* 0x0000763271067816 */ /* 0x000fe20000000006 */
[----:B------:R1:W-:Y:S01]  /*15210*/  @P4 STG.E.U16 desc[UR14][R4.64], R3 ;  /* 0x0000000304004986 */ /* 0x0003e2000c10150e */
[----:B------:R-:W-:Y:S01]  /*15220*/  ISETP.LT.AND P4, PT, R195, UR4, !P0 ;  /* 0x00000004c3007c0c */ /* 0x000fe2000c781270 */
[----:B------:R-:W-:Y:S01]  /*15230*/  ULDC UR4, c[0x0][0x248] ;  /* 0x0000920000047ab9 */ /* 0x000fe20000000800 */
[C---:B------:R-:W-:Y:S01]  /*15240*/  LEA.HI.X.SX32 R9, R13.reuse, R2, 0x1, P3 ;  /* 0x000000020d097211 */ /* 0x040fe200018f0eff */
[----:B------:R-:W-:Y:S01]  /*15250*/  VIADD R13, R13, UR4 ;  /* 0x000000040d0d7c36 */ /* 0x000fe20008000000 */
[----:B------:R-:W-:Y:S01]  /*15260*/  ULDC UR4, c[0x0][0x248] ;  /* 0x0000920000047ab9 */ /* 0x000fe20000000800 */
[----:B------:R-:W-:Y:S01]  /*15270*/  ISETP.LT.AND P5, PT, R194, UR5, !P0 ;  /* 0x00000005c2007c0c */ /* 0x000fe2000c7a1270 */
[----:B------:R-:W-:Y:S01]  /*15280*/  ULDC UR5, c[0x0][0x22c] ;  /* 0x00008b0000057ab9 */ /* 0x000fe20000000800 */
[----:B------:R2:W-:Y:S01]  /*15290*/  @P2 STG.E.U16 desc[UR14][R8.64], R113 ;  /* 0x0000007108002986 */ /* 0x0005e2000c10150e */
[----:B---3--:R-:W-:-:S02]  /*152a0*/  LEA R10, P2, R13, R0, 0x1 ;  /* 0x000000000d0a7211 */ /* 0x008fc400078408ff */
[----:B------:R-:W-:Y:S01]  /*152b0*/  ISETP.LT.AND P3, PT, R197, UR5, !P0 ;  /* 0x00000005c5007c0c */ /* 0x000fe2000c761270 */
[C---:B-1----:R-:W-:Y:S01]  /*152c0*/  VIADD R3, R13.reuse, UR4 ;  /* 0x000000040d037c36 */ /* 0x042fe20008000000 */
[----:B------:R-:W-:Y:S01]  /*152d0*/  ULDC UR4, c[0x0][0x248] ;  /* 0x0000920000047ab9 */ /* 0x000fe20000000800 */
[----:B------:R-:W-:Y:S01]  /*152e0*/  LEA.HI.X.SX32 R11, R13, R2, 0x1, P2 ;  /* 0x000000020d0b7211 */ /* 0x000fe200010f0eff */
[----:B------:R-:W-:Y:S01]  /*152f0*/  ULDC UR5, c[0x0][0x22c] ;  /* 0x00008b0000057ab9 */ /* 0x000fe20000000800 */
[C---:B------:R-:W-:Y:S01]  /*15300*/  VIADD R13, R3.reuse, UR4 ;  /* 0x00000004030d7c36 */ /* 0x040fe20008000000 */
[C---:B------:R-:W-:Y:S01]  /*15310*/  LEA R4, P2, R3.reuse, R0, 0x1 ;  /* 0x0000000003047211 */ /* 0x040fe200078408ff */
[----:B------:R-:W-:Y:S01]  /*15320*/  ULDC UR4, c[0x0][0x248] ;  /* 0x0000920000047ab9 */ /* 0x000fe20000000800 */
[----:B------:R1:W-:Y:S02]  /*15330*/  @P6 STG.E.U16 desc[UR14][R10.64], R6 ;  /* 0x000000060a006986 */ /* 0x0003e4000c10150e */
[----:B------:R-:W-:Y:S01]  /*15340*/  LEA.HI.X.SX32 R5, R3, R2, 0x1, P2 ;  /* 0x0000000203057211 */ /* 0x000fe200010f0eff */
[C---:B------:R-:W-:Y:S01]  /*15350*/  VIADD R3, R13.reuse, UR4 ;  /* 0x000000040d037c36 */ /* 0x040fe20008000000 */
[----:B--2---:R-:W-:Y:S01]  /*15360*/  LEA R8, P6, R13, R0, 0x1 ;  /* 0x000000000d087211 */ /* 0x004fe200078c08ff */
        /* <DEDUP_REMOVED lines=8> */
[C---:B------:R-:W-:Y:S01]  /*153f0*/  LEA.HI.X.SX32 R13, R3.reuse, R2, 0x1, P6 ;  /* 0x00000002030d7211 */ /* 0x040fe200030f0eff */
[----:B------:R-:W-:Y:S01]  /*15400*/  VIADD R3, R3, UR4 ;  /* 0x0000000403037c36 */ /* 0x000fe20008000000 */
[----:B------:R-:W-:Y:S01]  /*15410*/  ULDC UR4, c[0x0][0x248] ;  /* 0x0000920000047ab9 */ /* 0x000fe20000000800 */
[----:B-1----:R-:W-:Y:S02]  /*15420*/  PRMT R6, R115, 0x7632, R6 ;  /* 0x0000763273067816 */ /* 0x002fe40000000006 */
[----:B--2---:R-:W-:Y:S01]  /*15430*/  PRMT R5, R114, 0x7632, R5 ;  /* 0x0000763272057816 */ /* 0x004fe20000000005 */
[C---:B------:R-:W-:Y:S01]  /*15440*/  VIADD R11, R3.reuse, UR4 ;  /* 0x00000004030b7c36 */ /* 0x040fe20008000000 */
[----:B------:R-:W-:Y:S01]  /*15450*/  LEA R4, P6, R3, R0, 0x1 ;  /* 0x0000000003047211 */ /* 0x000fe200078c08ff */
[----:B------:R-:W-:-:S02]  /*15460*/  ULDC UR4, c[0x0][0x248] ;  /* 0x0000920000047ab9 */ /* 0x000fc40000000800 */
[----:B------:R1:W-:Y:S01]  /*15470*/  @P5 STG.E.U16 desc[UR14][R8.64], R5 ;  /* 0x0000000508005986 */ /* 0x0003e2000c10150e */
[----:B------:R-:W-:Y:S01]  /*15480*/  ISETP.LT.AND P5, PT, R203, UR5, !P0 ;  /* 0x00000005cb007c0c */ /* 0x000fe2000c7a1270 */
[----:B------:R-:W-:Y:S02]  /*15490*/  ULDC UR5, c[0x0][0x22c] ;  /* 0x00008b0000057ab9 */ /* 0x000fe40000000800 */
        /* <DEDUP_REMOVED lines=11> */
[----:B0-----:R-:W-:Y:S01]  /*15550*/  @P2 STG.E.U16 desc[UR14][R8.64], R212 ;  /* 0x000000d408002986 */ /* 0x001fe2000c10150e */
[C---:B------:R-:W-:Y:S01]  /*15560*/  LEA.HI.X.SX32 R11, R3.reuse, R2, 0x1, P6 ;  /* 0x00000002030b7211 */ /* 0x040fe200030f0eff */
[----:B------:R-:W-:Y:S01]  /*15570*/  VIADD R3, R3, UR4 ;  /* 0x0000000403037c36 */ /* 0x000fe20008000000 */
[----:B------:R-:W-:Y:S01]  /*15580*/  ULDC UR4, c[0x0][0x248] ;  /* 0x0000920000047ab9 */ /* 0x000fe20000000800 */
[----:B------:R-:W-:Y:S01]  /*15590*/  ULDC UR5, c[0x0][0x22c] ;  /* 0x00008b0000057ab9 */ /* 0x000fe20000000800 */
[----:B-1----:R-:W-:Y:S01]  /*155a0*/  PRMT R5, R212, 0x7632, R5 ;  /* 0x00007632d4057816 */ /* 0x002fe20000000005 */
[C---:B------:R-:W-:Y:S01]  /*155b0*/  VIADD R13, R3.reuse, UR4 ;  /* 0x00000004030d7c36 */ /* 0x040fe20008000000 */
[----:B------:R-:W-:Y:S01]  /*155c0*/  ULDC UR4, c[0x0][0x248] ;  /* 0x0000920000047ab9 */ /* 0x000fe20000000800 */
[----:B------:R-:W-:Y:S01]  /*155d0*/  ISETP.LT.AND P2, PT, R210, UR5, !P0 ;  /* 0x00000005d2007c0c */ /* 0x000fe2000c741270 */
[----:B------:R-:W-:Y:S01]  /*155e0*/  ULDC UR5, c[0x0][0x248] ;  /* 0x0000920000057ab9 */ /* 0x000fe20000000800 */
[----:B------:R0:W-:Y:S01]  /*155f0*/  @P1 STG.E.U16 desc[UR14][R10.64], R5 ;  /* 0x000000050a001986 */ /* 0x0001e2000c10150e */
[----:B------:R-:W-:Y:S01]  /*15600*/  LEA R4, P1, R3, R0, 0x1 ;  /* 0x0000000003047211 */ /* 0x000fe200078208ff */
[----:B------:R-:W-:Y:S01]  /*15610*/  VIADD R15, R13, UR4 ;  /* 0x000000040d0f7c36 */ /* 0x000fe20008000000 */
[----:B------:R-:W-:-:S02]  /*15620*/  ULDC UR4, c[0x0][0x248] ;  /* 0x0000920000047ab9 */ /* 0x000fc40000000800 */
[----:B0-----:R-:W-:Y:S01]  /*15630*/  LEA.HI.X.SX32 R5, R3, R2, 0x1, P1 ;  /* 0x0000000203057211 */ /* 0x001fe200008f0eff */
[----:B------:R-:W-:Y:S01]  /*15640*/  VIADD R3, R15, UR4 ;  /* 0x000000040f037c36 */ /* 0x000fe20008000000 */
[-C--:B------:R-:W-:Y:S01]  /*15650*/  LEA R8, P1, R13, R0.reuse, 0x1 ;  /* 0x000000000d087211 */ /* 0x080fe200078208ff */
[----:B------:R-:W-:Y:S01]  /*15660*/  ULDC UR4, c[0x0][0x248] ;  /* 0x0000920000047ab9 */ /* 0x000fe20000000800 */
[----:B------:R-:W-:Y:S01]  /*15670*/  LEA R10, P6, R15, R0, 0x1 ;  /* 0x000000000f0a7211 */ /* 0x000fe200078c08ff */
[----:B------:R-:W-:Y:S01]  /*15680*/  VIADD R17, R3, UR5 ;  /* 0x0000000503117c36 */ /* 0x000fe20008000000 */
[-C--:B------:R-:W-:Y:S01]  /*15690*/  LEA.HI.X.SX32 R9, R13, R2.reuse, 0x1, P1 ;  /* 0x000000020d097211 */ /* 0x080fe200008f0eff */
[----:B------:R0:W-:Y:S01]  /*156a0*/  @P5 STG.E.U16 desc[UR14][R4.64], R213 ;  /* 0x000000d504005986 */ /* 0x0001e2000c10150e */
[----:B------:R-:W-:Y:S01]  /*156b0*/  LEA.HI.X.SX32 R11, R15, R2, 0x1, P6 ;  /* 0x000000020f0b7211 */ /* 0x000fe200030f0eff */
[C---:B------:R-:W-:Y:S01]  /*156c0*/  VIADD R19, R17.reuse, UR4 ;  /* 0x0000000411137c36 */ /* 0x040fe20008000000 */
[-C--:B------:R-:W-:Y:S01]  /*156d0*/  LEA R14, P1, R17, R0.reuse, 0x1 ;  /* 0x00000000110e7211 */ /* 0x080fe200078208ff */
[----:B------:R-:W-:Y:S01]  /*156e0*/  ULDC UR4, c[0x0][0x22c] ;  /* 0x00008b0000047ab9 */ /* 0x000fe20000000800 */
[----:B------:R-:W-:-:S02]  /*156f0*/  LEA R12, P6, R3, R0, 0x1 ;  /* 0x00000000030c7211 */ /* 0x000fc400078c08ff */
[-C--:B------:R-:W-:Y:S02]  /*15700*/  LEA.HI.X.SX32 R15, R17, R2.reuse, 0x1, P1 ;  /* 0x00000002110f7211 */ /* 0x080fe400008f0eff */
[----:B------:R-:W-:Y:S02]  /*15710*/  ISETP.LT.AND P1, PT, R7, UR4, !P0 ;  /* 0x0000000407007c0c */ /* 0x000fe4000c721270 */
[----:B------:R-:W-:Y:S02]  /*15720*/  LEA.HI.X.SX32 R13, R3, R2, 0x1, P6 ;  /* 0x00000002030d7211 */ /* 0x000fe400030f0eff */
[----:B------:R-:W-:Y:S02]  /*15730*/  ISETP.LT.AND P0, PT, R211, UR6, !P0 ;  /* 0x00000006d3007c0c */ /* 0x000fe4000c701270 */
[----:B------:R-:W-:Y:S02]  /*15740*/  LEA R6, P6, R19, R0, 0x1 ;  /* 0x0000000013067211 */ /* 0x000fe400078c08ff */
[----:B------:R-:W-:-:S02]  /*15750*/  PRMT R0, R213, 0x7632, R0 ;  /* 0x00007632d5007816 */ /* 0x000fc40000000000 */
[----:B------:R-:W-:Y:S02]  /*15760*/  LEA.HI.X.SX32 R7, R19, R2, 0x1, P6 ;  /* 0x0000000213077211 */ /* 0x000fe400030f0eff */
[----:B------:R-:W-:Y:S01]  /*15770*/  PRMT R2, R214, 0x7632, R2 ;  /* 0x00007632d6027816 */ /* 0x000fe20000000002 */
[----:B------:R0:W-:Y:S04]  /*15780*/  @P4 STG.E.U16 desc[UR14][R8.64], R0 ;  /* 0x0000000008004986 */ /* 0x0001e8000c10150e */
[----:B------:R0:W-:Y:S04]  /*15790*/  @P3 STG.E.U16 desc[UR14][R10.64], R214 ;  /* 0x000000d60a003986 */ /* 0x0001e8000c10150e */
[----:B------:R0:W-:Y:S04]  /*157a0*/  @P2 STG.E.U16 desc[UR14][R12.64], R2 ;  /* 0x000000020c002986 */ /* 0x0001e8000c10150e */
[----:B------:R0:W-:Y:S01]  /*157b0*/  @P1 STG.E.U16 desc[UR14][R14.64], R215 ;  /* 0x000000d70e001986 */ /* 0x0001e2000c10150e */
[----:B------:R-:W-:Y:S05]  /*157c0*/  @!P0 EXIT ;  /* 0x000000000000894d */ /* 0x000fea0003800000 */
[----:B------:R-:W-:-:S05]  /*157d0*/  PRMT R3, R215, 0x7632, R3 ;  /* 0x00007632d7037816 */ /* 0x000fca0000000003 */
[----:B------:R-:W-:Y:S01]  /*157e0*/  STG.E.U16 desc[UR14][R6.64], R3 ;  /* 0x0000000306007986 */ /* 0x000fe2000c10150e */
[----:B------:R-:W-:Y:S05]  /*157f0*/  EXIT ;  /* 0x000000000000794d */ /* 0x000fea0003800000 */
.L_x_2:
[----:B------:R-:W-:-:S00]  /*15800*/  BRA `(.L_x_2) ;  /* 0xfffffffc00fc7947 */ /* 0x000fc0000383ffff */
[----:B------:R-:W-:-:S00]  /*15810*/  NOP ;  /* 0x0000000000007918 */ /* 0x000fc00000000000 */
        /* <DEDUP_REMOVED lines=14> */
.L_x_3:


//--------------------- .nv.shared.matmul_kernel  --------------------------
	.section	.nv.shared.matmul_kernel,"aw",@nobits
	.sectionflags	@""
	.align	16
	.zero		1024


//--------------------- .nv.shared.reserved.0     --------------------------
	.section	.nv.shared.reserved.0,"aw",@nobits
	.weak		__nv_reservedSMEM_offset_0_alias
	.size		__nv_reservedSMEM_offset_0_alias, 0, 0
	.other		__nv_reservedSMEM_offset_0_alias,@"STO_CUDA_RESERVED_SHARED STV_DEFAULT"
__nv_reservedSMEM_offset_0_alias:
	.zero		0


//--------------------- .nv.constant0.matmul_kernel --------------------------
	.section	.nv.constant0.matmul_kernel,"a",@progbits
	.sectionflags	@""
	.align	4
.nv.constant0.matmul_kernel:
	.zero		608


//--------------------- SYMBOLS --------------------------

	.type		.nv.reservedSmem.offset0,@object
	.size		.nv.reservedSmem.offset0,0x4
